def matmul_kernel(
    a_ptr,
    b_ptr,
    c_ptr,
    M,
    N,
    K,
    stride_am,
    stride_ak,
    stride_bk,
    stride_bn,
    stride_cm,
    stride_cn,
    BLOCK_M: tl.constexpr,
    BLOCK_N: tl.constexpr,
    BLOCK_K: tl.constexpr,
    GROUP_M: tl.constexpr,
):
    pid = tl.program_id(axis=0)
    num_pid_m = tl.cdiv(M, BLOCK_M)
    num_pid_n = tl.cdiv(N, BLOCK_N)
    num_pid_in_group = GROUP_M * num_pid_n
    group_id = pid // num_pid_in_group
    first_pid_m = group_id * GROUP_M
    group_size_m = min(num_pid_m - first_pid_m, GROUP_M)
    pid_m = first_pid_m + ((pid % num_pid_in_group) % group_size_m)
    pid_n = (pid % num_pid_in_group) // group_size_m

    offs_am = (pid_m * BLOCK_M + tl.arange(0, BLOCK_M)) % M
    offs_bn = (pid_n * BLOCK_N + tl.arange(0, BLOCK_N)) % N
    offs_k = tl.arange(0, BLOCK_K)
    a_ptrs = a_ptr + offs_am[:, None] * stride_am + offs_k[None, :] * stride_ak
    b_ptrs = b_ptr + offs_k[:, None] * stride_bk + offs_bn[None, :] * stride_bn

    acc = tl.zeros((BLOCK_M, BLOCK_N), dtype=tl.float32)
    for kk in range(0, tl.cdiv(K, BLOCK_K)):
        a = tl.load(a_ptrs, mask=offs_k[None, :] < K - kk * BLOCK_K, other=0.0)
        b = tl.load(b_ptrs, mask=offs_k[:, None] < K - kk * BLOCK_K, other=0.0)
        acc = tl.dot(a, b, acc)
        a_ptrs += BLOCK_K * stride_ak
        b_ptrs += BLOCK_K * stride_bk

    c = acc.to(c_ptr.dtype.element_ty)
    offs_cm = pid_m * BLOCK_M + tl.arange(0, BLOCK_M)
    offs_cn = pid_n * BLOCK_N + tl.arange(0, BLOCK_N)
    c_ptrs = c_ptr + offs_cm[:, None] * stride_cm + offs_cn[None, :] * stride_cn
    mask = (offs_cm[:, None] < M) & (offs_cn[None, :] < N)
    tl.store(c_ptrs, c, mask=mask)

# config = {"BLOCK_K": 32, "BLOCK_M": 64, "BLOCK_N": 256, "GROUP_M": 4, "arch": "sm_100", "dtype": "fp8e5m2", "num_ctas": 1, "num_stages": 3, "num_warps": 4}
# arch = sm_100


// ===== COMPILED SASS (sm_100a) =====

	.target	sm_100a

	.elftype	@"ET_EXEC"


//--------------------- .note.nv.tkinfo           --------------------------
	.section	.note.nv.tkinfo,"",@"SHT_NOTE"
	.sectionflags	@"SHF_NOTE_NV_TKINFO"
	.tkinfo
        /*0018*/ 	.word	0x00000081
        /*0030*/ 	.string	""
        /*0030*/ 	.string	"ptxas-blackwell"
        /*0030*/ 	.string	"Cuda compilation tools, release 12.9, V12.9.86"
        /*0030*/ 	.string	"Build cuda_12.9.r12.9/compiler.36037853_0"
        /*0030*/ 	.string	"-v  -suppress-debug-info  -lineinfo  -arch sm_100a "



//--------------------- .note.nv.cuver            --------------------------
	.section	.note.nv.cuver,"",@"SHT_NOTE"
	.sectionflags	@"SHF_NOTE_NV_CUVER"
        /*0018*/ 	.short	0x0001
        /*001a*/ 	.short	0x0064
        /*001c*/ 	.short	0x0001
        /*001e*/ 	.short	0x0000
        /*0020*/ 	.short	0x0001
        /*0022*/ 	.short	0x0000


//--------------------- .nv.info                  --------------------------
	.section	.nv.info,"",@"SHT_CUDA_INFO"
	.align	4


	//----- nvinfo : EIATTR_REGCOUNT
	.align		4
        /*0000*/ 	.byte	0x04, 0x2f
        /*0002*/ 	.short	(.L_4 - .L_3)
	.align		4
.L_3:
        /*0004*/ 	.word	index@(matmul_kernel)
        /*0008*/ 	.word	0x000000ff


	//----- nvinfo : EIATTR_FRAME_SIZE
	.align		4
.L_4:
        /*000c*/ 	.byte	0x04, 0x11
        /*000e*/ 	.short	(.L_6 - .L_5)
	.align		4
.L_5:
        /*0010*/ 	.word	index@($__internal_2_$__cuda_sm10x_tcgen05_guardrail_trap_unallocated_columns_being_dealloced)
        /*0014*/ 	.word	0x00000000


	//----- nvinfo : EIATTR_FRAME_SIZE
	.align		4
.L_6:
        /*0018*/ 	.byte	0x04, 0x11
        /*001a*/ 	.short	(.L_8 - .L_7)
	.align		4
.L_7:
        /*001c*/ 	.word	index@($__internal_1_$__cuda_sm10x_tcgen05_guardrail_trap_phase_invalid_during_alloc)
        /*0020*/ 	.word	0x00000000


	//----- nvinfo : EIATTR_FRAME_SIZE
	.align		4
.L_8:
        /*0024*/ 	.byte	0x04, 0x11
        /*0026*/ 	.short	(.L_10 - .L_9)
	.align		4
.L_9:
        /*0028*/ 	.word	index@($__internal_0_$__cuda_sm10x_tcgen05_guardrail_trap_col_being_dealloced_not_returned_by_alloc)
        /*002c*/ 	.word	0x00000000


	//----- nvinfo : EIATTR_FRAME_SIZE
	.align		4
.L_10:
        /*0030*/ 	.byte	0x04, 0x11
        /*0032*/ 	.short	(.L_12 - .L_11)
	.align		4
.L_11:
        /*0034*/ 	.word	index@(matmul_kernel)
        /*0038*/ 	.word	0x00000000


	//----- nvinfo : EIATTR_MIN_STACK_SIZE
	.align		4
.L_12:
        /*003c*/ 	.byte	0x04, 0x12
        /*003e*/ 	.short	(.L_14 - .L_13)
	.align		4
.L_13:
        /*0040*/ 	.word	index@(matmul_kernel)
        /*0044*/ 	.word	0x00000000
.L_14:


//--------------------- .nv.info.matmul_kernel    --------------------------
	.section	.nv.info.matmul_kernel,"",@"SHT_CUDA_INFO"
	.sectionflags	@""
	.align	4


	//----- nvinfo : EIATTR_CUDA_API_VERSION
	.align		4
        /*0000*/ 	.byte	0x04, 0x37
        /*0002*/ 	.short	(.L_16 - .L_15)
.L_15:
        /*0004*/ 	.word	0x00000081


	//----- nvinfo : EIATTR_KPARAM_INFO
	.align		4
.L_16:
        /*0008*/ 	.byte	0x04, 0x17
        /*000a*/ 	.short	(.L_18 - .L_17)
.L_17:
        /*000c*/ 	.word	0x00000000
        /*0010*/ 	.short	0x000d
        /*0012*/ 	.short	0x0048
        /*0014*/ 	.byte	0x00, 0xf4, 0x21, 0x00


	//----- nvinfo : EIATTR_KPARAM_INFO
	.align		4
.L_18:
        /*0018*/ 	.byte	0x04, 0x17
        /*001a*/ 	.short	(.L_20 - .L_19)
.L_19:
        /*001c*/ 	.word	0x00000000
        /*0020*/ 	.short	0x000c
        /*0022*/ 	.short	0x0040
        /*0024*/ 	.byte	0x00, 0xf4, 0x21, 0x00


	//----- nvinfo : EIATTR_KPARAM_INFO
	.align		4
.L_20:
        /*0028*/ 	.byte	0x04, 0x17
        /*002a*/ 	.short	(.L_22 - .L_21)
.L_21:
        /*002c*/ 	.word	0x00000000
        /*0030*/ 	.short	0x000b
        /*0032*/ 	.short	0x0038
        /*0034*/ 	.byte	0x00, 0xf0, 0x11, 0x00


	//----- nvinfo : EIATTR_KPARAM_INFO
	.align		4
.L_22:
        /*0038*/ 	.byte	0x04, 0x17
        /*003a*/ 	.short	(.L_24 - .L_23)
.L_23:
        /*003c*/ 	.word	0x00000000
        /*0040*/ 	.short	0x000a
        /*0042*/ 	.short	0x0034
        /*0044*/ 	.byte	0x00, 0xf0, 0x11, 0x00


	//----- nvinfo : EIATTR_KPARAM_INFO
	.align		4
.L_24:
        /*0048*/ 	.byte	0x04, 0x17
        /*004a*/ 	.short	(.L_26 - .L_25)
.L_25:
        /*004c*/ 	.word	0x00000000
        /*0050*/ 	.short	0x0009
        /*0052*/ 	.short	0x0030
        /*0054*/ 	.byte	0x00, 0xf0, 0x11, 0x00


	//----- nvinfo : EIATTR_KPARAM_INFO
	.align		4
.L_26:
        /*0058*/ 	.byte	0x04, 0x17
        /*005a*/ 	.short	(.L_28 - .L_27)
.L_27:
        /*005c*/ 	.word	0x00000000
        /*0060*/ 	.short	0x0008
        /*0062*/ 	.short	0x002c
        /*0064*/ 	.byte	0x00, 0xf0, 0x11, 0x00


	//----- nvinfo : EIATTR_KPARAM_INFO
	.align		4
.L_28:
        /*0068*/ 	.byte	0x04, 0x17
        /*006a*/ 	.short	(.L_30 - .L_29)
.L_29:
        /*006c*/ 	.word	0x00000000
        /*0070*/ 	.short	0x0007
        /*0072*/ 	.short	0x0028
        /*0074*/ 	.byte	0x00, 0xf0, 0x11, 0x00


	//----- nvinfo : EIATTR_KPARAM_INFO
	.align		4
.L_30:
        /*0078*/ 	.byte	0x04, 0x17
        /*007a*/ 	.short	(.L_32 - .L_31)
.L_31:
        /*007c*/ 	.word	0x00000000
        /*0080*/ 	.short	0x0006
        /*0082*/ 	.short	0x0024
        /*0084*/ 	.byte	0x00, 0xf0, 0x11, 0x00


	//----- nvinfo : EIATTR_KPARAM_INFO
	.align		4
.L_32:
        /*0088*/ 	.byte	0x04, 0x17
        /*008a*/ 	.short	(.L_34 - .L_33)
.L_33:
        /*008c*/ 	.word	0x00000000
        /*0090*/ 	.short	0x0005
        /*0092*/ 	.short	0x0020
        /*0094*/ 	.byte	0x00, 0xf0, 0x11, 0x00


	//----- nvinfo : EIATTR_KPARAM_INFO
	.align		4
.L_34:
        /*0098*/ 	.byte	0x04, 0x17
        /*009a*/ 	.short	(.L_36 - .L_35)
.L_35:
        /*009c*/ 	.word	0x00000000
        /*00a0*/ 	.short	0x0004
        /*00a2*/ 	.short	0x001c
        /*00a4*/ 	.byte	0x00, 0xf0, 0x11, 0x00


	//----- nvinfo : EIATTR_KPARAM_INFO
	.align		4
.L_36:
        /*00a8*/ 	.byte	0x04, 0x17
        /*00aa*/ 	.short	(.L_38 - .L_37)
.L_37:
        /*00ac*/ 	.word	0x00000000
        /*00b0*/ 	.short	0x0003
        /*00b2*/ 	.short	0x0018
        /*00b4*/ 	.byte	0x00, 0xf0, 0x11, 0x00


	//----- nvinfo : EIATTR_KPARAM_INFO
	.align		4
.L_38:
        /*00b8*/ 	.byte	0x04, 0x17
        /*00ba*/ 	.short	(.L_40 - .L_39)
.L_39:
        /*00bc*/ 	.word	0x00000000
        /*00c0*/ 	.short	0x0002
        /*00c2*/ 	.short	0x0010
        /*00c4*/ 	.byte	0x00, 0xf4, 0x21, 0x00


	//----- nvinfo : EIATTR_KPARAM_INFO
	.align		4
.L_40:
        /*00c8*/ 	.byte	0x04, 0x17
        /*00ca*/ 	.short	(.L_42 - .L_41)
.L_41:
        /*00cc*/ 	.word	0x00000000
        /*00d0*/ 	.short	0x0001
        /*00d2*/ 	.short	0x0008
        /*00d4*/ 	.byte	0x00, 0xf4, 0x21, 0x00


	//----- nvinfo : EIATTR_KPARAM_INFO
	.align		4
.L_42:
        /*00d8*/ 	.byte	0x04, 0x17
        /*00da*/ 	.short	(.L_44 - .L_43)
.L_43:
        /*00dc*/ 	.word	0x00000000
        /*00e0*/ 	.short	0x0000
        /*00e2*/ 	.short	0x0000
        /*00e4*/ 	.byte	0x00, 0xf4, 0x21, 0x00


	//----- nvinfo : EIATTR_AT_ENTRY_FRAGMENTS
	.align		4
.L_44:
        /*00e8*/ 	.byte	0x04, 0x4f
        /*00ea*/ 	.short	(.L_46 - .L_45)


	//   ....[0]....
.L_45:
        /*00ec*/ 	.word	0x00000004


	//----- nvinfo : EIATTR_RESERVED_SMEM_USED
	.align		4
.L_46:
        /*00f0*/ 	.byte	0x01, 0x41
	.zero		2


	//----- nvinfo : EIATTR_SPARSE_MMA_MASK
	.align		4
        /*00f4*/ 	.byte	0x03, 0x50
        /*00f6*/ 	.short	0x0000


	//----- nvinfo : EIATTR_TCGEN05_1CTA_USED
	.align		4
        /*00f8*/ 	.byte	0x01, 0x51
	.zero		2


	//----- nvinfo : EIATTR_MAXREG_COUNT
	.align		4
        /*00fc*/ 	.byte	0x03, 0x1b
        /*00fe*/ 	.short	0x00ff


	//----- nvinfo : EIATTR_NUM_BARRIERS
	.align		4
        /*0100*/ 	.byte	0x02, 0x4c
        /*0102*/ 	.byte	0x01
	.zero		1


	//----- nvinfo : EIATTR_INT_WARP_WIDE_INSTR_OFFSETS
	.align		4
        /*0104*/ 	.byte	0x04, 0x31
        /*0106*/ 	.short	(.L_48 - .L_47)


	//   ....[0]....
.L_47:
        /*0108*/ 	.word	0x00003e50


	//   ....[1]....
        /*010c*/ 	.word	0x00003eb0


	//   ....[2]....
        /*0110*/ 	.word	0x00005150


	//   ....[3]....
        /*0114*/ 	.word	0x0000e160


	//   ....[4]....
        /*0118*/ 	.word	0x0000e1b0


	//----- nvinfo : EIATTR_COOP_GROUP_MASK_REGIDS
	.align		4
.L_48:
        /*011c*/ 	.byte	0x04, 0x29
        /*011e*/ 	.short	(.L_50 - .L_49)


	//   ....[0]....
.L_49:
        /*0120*/ 	.word	0xffffffff


	//   ....[1]....
        /*0124*/ 	.word	0xffffffff


	//   ....[2]....
        /*0128*/ 	.word	0xffffffff


	//   ....[3]....
        /*012c*/ 	.word	0xffffffff


	//----- nvinfo : EIATTR_COOP_GROUP_INSTR_OFFSETS
	.align		4
.L_50:
        /*0130*/ 	.byte	0x04, 0x28
        /*0132*/ 	.short	(.L_52 - .L_51)


	//   ....[0]....
.L_51:
        /*0134*/ 	.word	0x00000070


	//   ....[1]....
        /*0138*/ 	.word	0x00000330


	//   ....[2]....
        /*013c*/ 	.word	0x0000dff0


	//   ....[3]....
        /*0140*/ 	.word	0x0000e260


	//----- nvinfo : EIATTR_VRC_CTA_INIT_COUNT
	.align		4
.L_52:
        /*0144*/ 	.byte	0x02, 0x4a
        /*0146*/ 	.byte	0x80
	.zero		1


	//----- nvinfo : EIATTR_MBARRIER_INSTR_OFFSETS
	.align		4
        /*0148*/ 	.byte	0x04, 0x39
        /*014a*/ 	.short	(.L_54 - .L_53)


	//   ....[0]....
.L_53:
        /*014c*/ 	.word	0x000041e0
        /*0150*/ 	.word	0x000000ff
        /*0154*/ 	.word	0x00000000
        /*0158*/ 	.short	0x0100
        /*015a*/ 	.byte	0x0d
	.zero		1


	//   ....[1]....
        /*015c*/ 	.word	0x00005190
        /*0160*/ 	.word	0x000000ff
        /*0164*/ 	.word	0x00005008
        /*0168*/ 	.short	0x0100
        /*016a*/ 	.byte	0x0f
	.zero		1


	//   ....[2]....
        /*016c*/ 	.word	0x00006c90
        /*0170*/ 	.word	0x000000ff
        /*0174*/ 	.word	0x00000000
        /*0178*/ 	.short	0x010a
        /*017a*/ 	.byte	0x0d
	.zero		1


	//   ....[3]....
        /*017c*/ 	.word	0x00008830
        /*0180*/ 	.word	0x000000ff
        /*0184*/ 	.word	0x00000000
        /*0188*/ 	.short	0x010a
        /*018a*/ 	.byte	0x0d
	.zero		1


	//   ....[4]....
        /*018c*/ 	.word	0x00008990
        /*0190*/ 	.word	0x000000ff
        /*0194*/ 	.word	0x00005000
        /*0198*/ 	.short	0x0108
        /*019a*/ 	.byte	0x0f
	.zero		1


	//   ....[5]....
        /*019c*/ 	.word	0x00008a60
        /*01a0*/ 	.word	0x000000ff
        /*01a4*/ 	.word	0x00005008
        /*01a8*/ 	.short	0x0108
        /*01aa*/ 	.byte	0x0f
	.zero		1


	//   ....[6]....
        /*01ac*/ 	.word	0x0000e280
        /*01b0*/ 	.word	0x000000ff
        /*01b4*/ 	.word	0x00000000
        /*01b8*/ 	.short	0x010a
        /*01ba*/ 	.byte	0x0d
	.zero		1


	//   ....[7]....
        /*01bc*/ 	.word	0x0000e2b0
        /*01c0*/ 	.word	0x000000ff
        /*01c4*/ 	.word	0x00000000
        /*01c8*/ 	.short	0x010a
        /*01ca*/ 	.byte	0x0d
	.zero		1


	//----- nvinfo : EIATTR_NUM_MBARRIERS
	.align		4
.L_54:
        /*01cc*/ 	.byte	0x03, 0x38
        /*01ce*/ 	.short	0x0002


	//----- nvinfo : EIATTR_EXIT_INSTR_OFFSETS
	.align		4
        /*01d0*/ 	.byte	0x04, 0x1c
        /*01d2*/ 	.short	(.L_56 - .L_55)


	//   ....[0]....
.L_55:
        /*01d4*/ 	.word	0x0000e270


	//----- nvinfo : EIATTR_REQNTID
	.align		4
.L_56:
        /*01d8*/ 	.byte	0x04, 0x10
        /*01da*/ 	.short	(.L_58 - .L_57)
.L_57:
        /*01dc*/ 	.word	0x00000080
        /*01e0*/ 	.word	0x00000001
        /*01e4*/ 	.word	0x00000001


	//----- nvinfo : EIATTR_CRS_STACK_SIZE
	.align		4
.L_58:
        /*01e8*/ 	.byte	0x04, 0x1e
        /*01ea*/ 	.short	(.L_60 - .L_59)
.L_59:
        /*01ec*/ 	.word	0x00000000


	//----- nvinfo : EIATTR_CBANK_PARAM_SIZE
	.align		4
.L_60:
        /*01f0*/ 	.byte	0x03, 0x19
        /*01f2*/ 	.short	0x0050


	//----- nvinfo : EIATTR_PARAM_CBANK
	.align		4
        /*01f4*/ 	.byte	0x04, 0x0a
        /*01f6*/ 	.short	(.L_62 - .L_61)
	.align		4
.L_61:
        /*01f8*/ 	.word	index@(.nv.constant0.matmul_kernel)
        /*01fc*/ 	.short	0x0380
        /*01fe*/ 	.short	0x0050


	//----- nvinfo : EIATTR_SW_WAR
	.align		4
.L_62:
        /*0200*/ 	.byte	0x04, 0x36
        /*0202*/ 	.short	(.L_64 - .L_63)
.L_63:
        /*0204*/ 	.word	0x00000008
.L_64:


//--------------------- .nv.compat                --------------------------
	.section	.nv.compat,"",@"SHT_CUDA_COMPAT_INFO"
	.align	4
        /*0000*/ 	.byte	0x02, 0x02, 0x02, 0x00, 0x02, 0x05, 0x05, 0x00, 0x02, 0x03, 0x00, 0x00, 0x02, 0x06, 0x01, 0x00


//--------------------- .nv.callgraph             --------------------------
	.section	.nv.callgraph,"",@"SHT_CUDA_CALLGRAPH"
	.align	4
	.sectionentsize	8
	.align		4
        /*0000*/ 	.word	0x00000000
	.align		4
        /*0004*/ 	.word	0xffffffff
	.align		4
        /*0008*/ 	.word	0x00000000
	.align		4
        /*000c*/ 	.word	0xfffffffe
	.align		4
        /*0010*/ 	.word	0x00000000
	.align		4
        /*0014*/ 	.word	0xfffffffd
	.align		4
        /*0018*/ 	.word	0x00000000
	.align		4
        /*001c*/ 	.word	0xfffffffc


//--------------------- .text.matmul_kernel       --------------------------
	.section	.text.matmul_kernel,"ax",@progbits
	.align	128
        .global         matmul_kernel
        .type           matmul_kernel,@function
        .size           matmul_kernel,(.L_x_20 - matmul_kernel)
        .other          matmul_kernel,@"STO_CUDA_ENTRY STV_DEFAULT"
matmul_kernel:
.text.matmul_kernel:
[----:B------:R-:W0:Y:S01]  /*0000*/  LDC R1, c[0x0][0x37c] ;  /* 0x0000df00ff017b82 */ /* 0x000e220000000800 */
[----:B------:R-:W1:Y:S01]  /*0010*/  S2R R3, SR_TID.X ;  /* 0x0000000000037919 */ /* 0x000e620000002100 */
[----:B------:R-:W2:Y:S01]  /*0020*/  LDCU.64 UR16, c[0x0][0x358] ;  /* 0x00006b00ff1077ac */ /* 0x000ea20008000a00 */
[----:B-1----:R-:W-:-:S13]  /*0030*/  ISETP.GE.U32.AND P0, PT, R3, 0x20, PT ;  /* 0x000000200300780c */ /* 0x002fda0003f06070 */
[----:B------:R-:W-:Y:S02]  /*0040*/  VOTEU.ANY UP0, P0 ;  /* 0x0000000000ff7886 */ /* 0x000fe40000000100 */
[----:B0-2---:R-:W-:Y:S05]  /*0050*/  BRA.U UP0, `(.L_x_0) ;  /* 0x0000000100b87547 */ /* 0x005fea000b800000 */
[----:B------:R-:W0:Y:S01]  /*0060*/  S2UR UR6, SR_CgaCtaId ;  /* 0x00000000000679c3 */ /* 0x000e220000008800 */
[----:B------:R-:W-:Y:S01]  /*0070*/  NOP ;  /* 0x0000000000007918 */ /* 0x000fe20000000000 */
[----:B------:R-:W-:Y:S02]  /*0080*/  UMOV UR4, 0x40 ;  /* 0x0000004000047882 */ /* 0x000fe40000000000 */
[----:B0-----:R-:W-:-:S09]  /*0090*/  ULEA UR4, UR6, UR4, 0x18 ;  /* 0x0000000406047291 */ /* 0x001fd2000f8ec0ff */
[----:B------:R-:W0:Y:S01]  /*00a0*/  LDS.U8 R0, [UR4] ;  /* 0x00000004ff007984 */ /* 0x000e220008000000 */
[----:B------:R-:W-:Y:S02]  /*00b0*/  UMOV UR4, 0x400 ;  /* 0x0000040000047882 */ /* 0x000fe40000000000 */
[----:B------:R-:W-:Y:S01]  /*00c0*/  ULEA UR4, UR6, UR4, 0x18 ;  /* 0x0000000406047291 */ /* 0x000fe2000f8ec0ff */
[----:B0-----:R-:W-:-:S13]  /*00d0*/  ISETP.NE.AND P0, PT, R0, RZ, PT ;  /* 0x000000ff0000720c */ /* 0x001fda0003f05270 */
[----:B------:R-:W-:Y:S05]  /*00e0*/  @P0 BRA `(.L_x_1) ;  /* 0x00000000007c0947 */ /* 0x000fea0003800000 */
[----:B------:R-:W-:-:S13]  /*00f0*/  ELECT P0, URZ, PT ;  /* 0x0000000000ff782f */ /* 0x000fda0003800000 */
[----:B------:R-:W-:Y:S05]  /*0100*/  @!P0 BRA `(.L_x_2) ;  /* 0x0000000000848947 */ /* 0x000fea0003800000 */
[----:B------:R-:W-:Y:S01]  /*0110*/  UMOV UR5, 0x8 ;  /* 0x0000000800057882 */ /* 0x000fe20000000000 */
[----:B------:R-:W-:Y:S02]  /*0120*/  IMAD.MOV.U32 R7, RZ, RZ, 0x1 ;  /* 0x00000001ff077424 */ /* 0x000fe400078e00ff */
[----:B------:R-:W-:Y:S02]  /*0130*/  IMAD.MOV.U32 R5, RZ, RZ, 0xff ;  /* 0x000000ffff057424 */ /* 0x000fe400078e00ff */
[----:B------:R-:W-:Y:S04]  /*0140*/  DEPBAR.LE SB0, 0x36 ;  /* 0x00008d800000791a */ /* 0x000fe80000000000 */
[----:B------:R-:W0:Y:S02]  /*0150*/  UTCATOMSWS.FIND_AND_SET.ALIGN UP1, UR5, UR5 ;  /* 0x00000005000575e3 */ /* 0x000e240008020800 */
[----:B0-----:R-:W-:-:S04]  /*0160*/  PLOP3.LUT P0, PT, PT, PT, UP1, 0x80, 0x8 ;  /* 0x000000000008781c */ /* 0x001fc80003f0f018 */
[----:B------:R-:W-:-:S04]  /*0170*/  SEL R0, RZ, 0xffffffff, !P0 ;  /* 0xffffffffff007807 */ /* 0x000fc80004000000 */
[----:B------:R-:W-:Y:S01]  /*0180*/  ISETP.NE.AND P0, PT, R0, RZ, PT ;  /* 0x000000ff0000720c */ /* 0x000fe20003f05270 */
[----:B------:R-:W-:-:S12]  /*0190*/  IMAD.U32 R0, RZ, RZ, UR5 ;  /* 0x00000005ff007e24 */ /* 0x000fd8000f8e00ff */
[----:B------:R-:W-:Y:S05]  /*01a0*/  @P0 BRA `(.L_x_3) ;  /* 0x0000000000240947 */ /* 0x000fea0003800000 */
.L_x_4:
[----:B------:R-:W-:Y:S05]  /*01b0*/  NANOSLEEP 0x64 ;  /* 0x000000640000795d */ /* 0x000fea0003800000 */
[----:B------:R-:W-:-:S05]  /*01c0*/  UMOV UR5, 0x8 ;  /* 0x0000000800057882 */ /* 0x000fca0000000000 */
[----:B------:R-:W-:Y:S04]  /*01d0*/  DEPBAR.LE SB0, 0x36 ;  /* 0x00008d800000791a */ /* 0x000fe80000000000 */
[----:B------:R-:W0:Y:S02]  /*01e0*/  UTCATOMSWS.FIND_AND_SET.ALIGN UP1, UR5, UR5 ;  /* 0x00000005000575e3 */ /* 0x000e240008020800 */
[----:B0-----:R-:W-:-:S04]  /*01f0*/  PLOP3.LUT P0, PT, PT, PT, UP1, 0x80, 0x8 ;  /* 0x000000000008781c */ /* 0x001fc80003f0f018 */
[----:B------:R-:W-:-:S04]  /*0200*/  SEL R0, RZ, 0xffffffff, !P0 ;  /* 0xffffffffff007807 */ /* 0x000fc80004000000 */
[----:B------:R-:W-:Y:S01]  /*0210*/  ISETP.NE.AND P0, PT, R0, RZ, PT ;  /* 0x000000ff0000720c */ /* 0x000fe20003f05270 */
[----:B------:R-:W-:-:S12]  /*0220*/  IMAD.U32 R0, RZ, RZ, UR5 ;  /* 0x00000005ff007e24 */ /* 0x000fd8000f8e00ff */
[----:B------:R-:W-:Y:S05]  /*0230*/  @!P0 BRA `(.L_x_4) ;  /* 0xfffffffc00dc8947 */ /* 0x000fea000383ffff */
.L_x_3:
[C---:B------:R-:W-:Y:S01]  /*0240*/  VIADD R4, R0.reuse, 0x10 ;  /* 0x0000001000047836 */ /* 0x040fe20000000000 */
[----:B------:R-:W-:Y:S01]  /*0250*/  UMOV UR5, 0x50 ;  /* 0x0000005000057882 */ /* 0x000fe20000000000 */
[----:B------:R-:W-:Y:S01]  /*0260*/  SHF.L.U32 R2, R5, R0, RZ ;  /* 0x0000000005027219 */ /* 0x000fe200000006ff */
[----:B------:R-:W-:Y:S01]  /*0270*/  ULEA UR5, UR6, UR5, 0x18 ;  /* 0x0000000506057291 */ /* 0x000fe2000f8ec0ff */
[----:B------:R-:W-:Y:S01]  /*0280*/  IMAD.SHL.U32 R0, R0, 0x20, RZ ;  /* 0x0000002000007824 */ /* 0x000fe200078e00ff */
[----:B------:R-:W-:-:S04]  /*0290*/  SHF.L.U32 R5, R7, R4, RZ ;  /* 0x0000000407057219 */ /* 0x000fc800000006ff */
[----:B------:R-:W-:-:S05]  /*02a0*/  LOP3.LUT R2, R5, R2, RZ, 0xfc, !PT ;  /* 0x0000000205027212 */ /* 0x000fca00078efcff */
[----:B------:R0:W-:Y:S04]  /*02b0*/  ATOMS.OR RZ, [UR5], R2 ;  /* 0x00000002ffff798c */ /* 0x0001e8000b000005 */
[----:B------:R0:W-:Y:S01]  /*02c0*/  STS [UR4], R0 ;  /* 0x00000000ff007988 */ /* 0x0001e20008000804 */
[----:B------:R-:W-:Y:S05]  /*02d0*/  BRA `(.L_x_2) ;  /* 0x0000000000107947 */ /* 0x000fea0003800000 */
.L_x_1:
[----:B------:R-:W-:Y:S01]  /*02e0*/  IMAD.MOV.U32 R0, RZ, RZ, -0x1 ;  /* 0xffffffffff007424 */ /* 0x000fe200078e00ff */
[----:B------:R-:W-:-:S04]  /*02f0*/  MOV R4, 0x320 ;  /* 0x0000032000047802 */ /* 0x000fc80000000f00 */
[----:B------:R0:W-:Y:S03]  /*0300*/  STS [UR4], R0 ;  /* 0x00000000ff007988 */ /* 0x0001e60008000804 */
[----:B0-----:R-:W-:Y:S05]  /*0310*/  CALL.REL.NOINC `($__internal_1_$__cuda_sm10x_tcgen05_guardrail_trap_phase_invalid_during_alloc) ;  /* 0x000000dc00fc7944 */ /* 0x001fea0003c00000 */
.L_x_2:
[----:B------:R-:W-:Y:S05]  /*0320*/  WARPSYNC.ALL ;  /* 0x0000000000007948 */ /* 0x000fea0003800000 */
[----:B------:R-:W-:Y:S01]  /*0330*/  NOP ;  /* 0x0000000000007918 */ /* 0x000fe20000000000 */
.L_x_0:
[----:B------:R-:W1:Y:S01]  /*0340*/  LDC.64 R24, c[0x0][0x398] ;  /* 0x0000e600ff187b82 */ /* 0x000e620000000a00 */
[----:B------:R-:W2:Y:S01]  /*0350*/  S2R R7, SR_CTAID.X ;  /* 0x0000000000077919 */ /* 0x000ea20000002500 */
[----:B------:R-:W-:Y:S01]  /*0360*/  UMOV UR4, 0x400 ;  /* 0x0000040000047882 */ /* 0x000fe20000000000 */
[----:B------:R-:W-:Y:S01]  /*0370*/  SHF.R.U32.HI R133, RZ, 0x6, R3 ;  /* 0x00000006ff857819 */ /* 0x000fe20000011603 */
[----:B------:R-:W3:Y:S01]  /*0380*/  LDCU.128 UR8, c[0x0][0x380] ;  /* 0x00007000ff0877ac */ /* 0x000ee20008000c00 */
[----:B------:R-:W-:Y:S02]  /*0390*/  LEA.HI R135, R3, 0xe, RZ, 0x1a ;  /* 0x0000000e03877811 */ /* 0x000fe400078fd0ff */
[----:B------:R-:W-:Y:S01]  /*03a0*/  SGXT.U32 R133, R133, 0x1 ;  /* 0x000000018585781a */ /* 0x000fe20000000000 */
[----:B------:R-:W4:Y:S01]  /*03b0*/  S2UR UR5, SR_CgaCtaId ;  /* 0x00000000000579c3 */ /* 0x000f220000008800 */
[C---:B------:R-:W-:Y:S01]  /*03c0*/  LEA.HI R137, R3.reuse, 0x1e, RZ, 0x1a ;  /* 0x0000001e03897811 */ /* 0x040fe200078fd0ff */
[----:B------:R-:W0:Y:S01]  /*03d0*/  LDCU UR7, c[0x0][0x3b0] ;  /* 0x00007600ff0777ac */ /* 0x000e220008000800 */
[----:B------:R-:W-:-:S05]  /*03e0*/  LOP3.LUT R132, R3, 0x7f, RZ, 0xc0, !PT ;  /* 0x0000007f03847812 */ /* 0x000fca00078ec0ff */
[----:B------:R-:W5:Y:S01]  /*03f0*/  LDC.64 R122, c[0x0][0x3a8] ;  /* 0x0000ea00ff7a7b82 */ /* 0x000f620000000a00 */
[----:B01----:R-:W-:Y:S01]  /*0400*/  VIADD R0, R25, 0xff ;  /* 0x000000ff19007836 */ /* 0x003fe20000000000 */
[----:B------:R-:W-:-:S06]  /*0410*/  IABS R12, R24 ;  /* 0x00000018000c7213 */ /* 0x000fcc0000000000 */
[----:B------:R-:W0:Y:S01]  /*0420*/  LDC R190, c[0x0][0x3a0] ;  /* 0x0000e800ffbe7b82 */ /* 0x000e220000000800 */
[----:B------:R-:W-:Y:S01]  /*0430*/  SHF.R.S32.HI R5, RZ, 0x1f, R0 ;  /* 0x0000001fff057819 */ /* 0x000fe20000011400 */
[----:B----4-:R-:W-:-:S03]  /*0440*/  ULEA UR15, UR5, UR4, 0x18 ;  /* 0x00000004050f7291 */ /* 0x010fc6000f8ec0ff */
[----:B------:R-:W-:-:S03]  /*0450*/  LEA.HI R5, R5, R0, RZ, 0x8 ;  /* 0x0000000005057211 */ /* 0x000fc600078f40ff */
[----:B------:R-:W-:Y:S01]  /*0460*/  BAR.SYNC.DEFER_BLOCKING 0x0 ;  /* 0x0000000000007b1d */ /* 0x000fe20000010000 */
[----:B--2---:R-:W-:Y:S02]  /*0470*/  IABS R8, R7 ;  /* 0x0000000700087213 */ /* 0x004fe40000000000 */
[----:B------:R-:W-:Y:S01]  /*0480*/  SHF.R.S32.HI R5, RZ, 0x8, R5 ;  /* 0x00000008ff057819 */ /* 0x000fe20000011405 */
[----:B-----5:R-:W-:Y:S02]  /*0490*/  IMAD R81, R133, R122, RZ ;  /* 0x0000007a85517224 */ /* 0x020fe400078e02ff */
[----:B------:R-:W1:Y:S02]  /*04a0*/  LDCU UR4, c[0x0][0x3a4] ;  /* 0x00007480ff0477ac */ /* 0x000e640008000800 */
[----:B------:R-:W-:Y:S02]  /*04b0*/  IMAD.SHL.U32 R2, R5, 0x4, RZ ;  /* 0x0000000405027824 */ /* 0x000fe400078e00ff */
[----:B------:R-:W-:-:S03]  /*04c0*/  IMAD R85, R122, 0x2, R81 ;  /* 0x000000027a557824 */ /* 0x000fc600078e0251 */
[-C--:B------:R-:W-:Y:S01]  /*04d0*/  IABS R9, R2.reuse ;  /* 0x0000000200097213 */ /* 0x080fe20000000000 */
[C---:B------:R-:W-:Y:S01]  /*04e0*/  IMAD R87, R122.reuse, 0x2, R85 ;  /* 0x000000027a577824 */ /* 0x040fe200078e0255 */
[----:B------:R-:W-:Y:S02]  /*04f0*/  IABS R10, R2 ;  /* 0x00000002000a7213 */ /* 0x000fe40000000000 */
[----:B------:R-:W2:Y:S01]  /*0500*/  I2F.RP R0, R9 ;  /* 0x0000000900007306 */ /* 0x000ea20000209400 */
[----:B------:R-:W-:-:S04]  /*0510*/  IMAD R91, R122, 0x2, R87 ;  /* 0x000000027a5b7824 */ /* 0x000fc800078e0257 */
[----:B------:R-:W-:Y:S01]  /*0520*/  IMAD R93, R122, 0x2, R91 ;  /* 0x000000027a5d7824 */ /* 0x000fe200078e025b */
[----:B------:R-:W4:Y:S02]  /*0530*/  LDS R15, [UR15] ;  /* 0x0000000fff0f7984 */ /* 0x000f240008000800 */
[----:B--2---:R-:W2:Y:S02]  /*0540*/  MUFU.RCP R0, R0 ;  /* 0x0000000000007308 */ /* 0x004ea40000001000 */
[----:B--2---:R-:W-:Y:S02]  /*0550*/  VIADD R4, R0, 0xffffffe ;  /* 0x0ffffffe00047836 */ /* 0x004fe40000000000 */
[----:B------:R-:W-:-:S04]  /*0560*/  IMAD.MOV R0, RZ, RZ, -R10 ;  /* 0x000000ffff007224 */ /* 0x000fc800078e0a0a */
[----:B------:R2:W5:Y:S02]  /*0570*/  F2I.FTZ.U32.TRUNC.NTZ R5, R4 ;  /* 0x0000000400057305 */ /* 0x000564000021f000 */
[----:B--2---:R-:W-:Y:S01]  /*0580*/  IMAD.MOV.U32 R4, RZ, RZ, RZ ;  /* 0x000000ffff047224 */ /* 0x004fe200078e00ff */
[----:B----4-:R-:W-:Y:S01]  /*0590*/  R2UR UR18, R15 ;  /* 0x000000000f1272ca */ /* 0x010fe200000e0000 */
[----:B-----5:R-:W-:-:S04]  /*05a0*/  IMAD.MOV R6, RZ, RZ, -R5 ;  /* 0x000000ffff067224 */ /* 0x020fc800078e0a05 */
[----:B------:R-:W-:Y:S02]  /*05b0*/  IMAD R11, R6, R9, RZ ;  /* 0x00000009060b7224 */ /* 0x000fe400078e02ff */
[----:B------:R-:W-:Y:S02]  /*05c0*/  IMAD.MOV.U32 R6, RZ, RZ, R8 ;  /* 0x000000ffff067224 */ /* 0x000fe400078e0008 */
[----:B------:R-:W-:-:S06]  /*05d0*/  IMAD.HI.U32 R5, R5, R11, R4 ;  /* 0x0000000b05057227 */ /* 0x000fcc00078e0004 */
[----:B------:R-:W-:-:S04]  /*05e0*/  IMAD.HI.U32 R5, R5, R6, RZ ;  /* 0x0000000605057227 */ /* 0x000fc800078e00ff */
[----:B------:R-:W-:Y:S01]  /*05f0*/  IMAD R0, R5, R0, R6 ;  /* 0x0000000005007224 */ /* 0x000fe200078e0206 */
[----:B------:R-:W-:Y:S04]  /*0600*/  BAR.SYNC.DEFER_BLOCKING 0x0 ;  /* 0x0000000000007b1d */ /* 0x000fe80000010000 */
[----:B------:R-:W-:-:S13]  /*0610*/  ISETP.GT.U32.AND P1, PT, R9, R0, PT ;  /* 0x000000000900720c */ /* 0x000fda0003f24070 */
[----:B------:R-:W-:Y:S02]  /*0620*/  @!P1 IMAD.IADD R0, R0, 0x1, -R9 ;  /* 0x0000000100009824 */ /* 0x000fe400078e0a09 */
[----:B------:R-:W-:Y:S01]  /*0630*/  @!P1 VIADD R5, R5, 0x1 ;  /* 0x0000000105059836 */ /* 0x000fe20000000000 */
[----:B------:R-:W-:Y:S02]  /*0640*/  ISETP.NE.AND P1, PT, R2, RZ, PT ;  /* 0x000000ff0200720c */ /* 0x000fe40003f25270 */
[----:B------:R-:W-:Y:S02]  /*0650*/  ISETP.GE.U32.AND P0, PT, R0, R9, PT ;  /* 0x000000090000720c */ /* 0x000fe40003f06070 */
[----:B------:R-:W-:-:S04]  /*0660*/  LOP3.LUT R0, R7, R2, RZ, 0x3c, !PT ;  /* 0x0000000207007212 */ /* 0x000fc800078e3cff */
[----:B------:R-:W-:Y:S01]  /*0670*/  ISETP.GE.AND P2, PT, R0, RZ, PT ;  /* 0x000000ff0000720c */ /* 0x000fe20003f46270 */
[----:B------:R-:W-:-:S06]  /*0680*/  VIADD R0, R24, 0x3f ;  /* 0x0000003f18007836 */ /* 0x000fcc0000000000 */
[----:B------:R-:W-:-:S04]  /*0690*/  @P0 VIADD R5, R5, 0x1 ;  /* 0x0000000105050836 */ /* 0x000fc80000000000 */
[----:B------:R-:W-:Y:S01]  /*06a0*/  IMAD.MOV.U32 R4, RZ, RZ, R5 ;  /* 0x000000ffff047224 */ /* 0x000fe200078e0005 */
[----:B------:R-:W-:-:S03]  /*06b0*/  SHF.R.S32.HI R5, RZ, 0x1f, R0 ;  /* 0x0000001fff057819 */ /* 0x000fc60000011400 */
[----:B------:R-:W-:Y:S01]  /*06c0*/  @!P2 IMAD.MOV R4, RZ, RZ, -R4 ;  /* 0x000000ffff04a224 */ /* 0x000fe200078e0a04 */
[----:B------:R-:W-:Y:S02]  /*06d0*/  @!P1 LOP3.LUT R4, RZ, R2, RZ, 0x33, !PT ;  /* 0x00000002ff049212 */ /* 0x000fe400078e33ff */
[----:B------:R-:W-:-:S03]  /*06e0*/  LEA.HI R5, R5, R0, RZ, 0x6 ;  /* 0x0000000005057211 */ /* 0x000fc600078f30ff */
[----:B------:R-:W-:Y:S02]  /*06f0*/  IMAD.SHL.U32 R8, R4, 0x4, RZ ;  /* 0x0000000404087824 */ /* 0x000fe400078e00ff */
[----:B------:R-:W-:-:S03]  /*0700*/  IMAD.MOV R4, RZ, RZ, -R4 ;  /* 0x000000ffff047224 */ /* 0x000fc600078e0a04 */
[----:B------:R-:W-:Y:S01]  /*0710*/  LEA.HI.SX32 R5, R5, -R8, 0x1a ;  /* 0x8000000805057211 */ /* 0x000fe200078fd2ff */
[----:B------:R-:W-:Y:S02]  /*0720*/  IMAD R14, R2, R4, R7 ;  /* 0x00000004020e7224 */ /* 0x000fe400078e0207 */
[----:B------:R-:W-:Y:S01]  /*0730*/  IMAD.MOV.U32 R4, RZ, RZ, RZ ;  /* 0x000000ffff047224 */ /* 0x000fe200078e00ff */
[----:B------:R-:W-:Y:S02]  /*0740*/  VIMNMX R13, PT, PT, R5, 0x4, PT ;  /* 0x00000004050d7848 */ /* 0x000fe40003fe0100 */
[----:B------:R-:W-:Y:S02]  /*0750*/  IABS R11, R14 ;  /* 0x0000000e000b7213 */ /* 0x000fe40000000000 */
[----:B------:R-:W-:-:S04]  /*0760*/  IABS R9, R13 ;  /* 0x0000000d00097213 */ /* 0x000fc80000000000 */
[----:B------:R-:W2:Y:S08]  /*0770*/  I2F.RP R0, R9 ;  /* 0x0000000900007306 */ /* 0x000eb00000209400 */
[----:B--2---:R-:W2:Y:S02]  /*0780*/  MUFU.RCP R0, R0 ;  /* 0x0000000000007308 */ /* 0x004ea40000001000 */
[----:B--2---:R-:W-:-:S06]  /*0790*/  VIADD R5, R0, 0xffffffe ;  /* 0x0ffffffe00057836 */ /* 0x004fcc0000000000 */
[----:B------:R-:W2:Y:S02]  /*07a0*/  F2I.FTZ.U32.TRUNC.NTZ R5, R5 ;  /* 0x0000000500057305 */ /* 0x000ea4000021f000 */
[----:B--2---:R-:W-:-:S04]  /*07b0*/  IMAD.MOV R6, RZ, RZ, -R5 ;  /* 0x000000ffff067224 */ /* 0x004fc800078e0a05 */
[----:B------:R-:W-:-:S04]  /*07c0*/  IMAD.MOV.U32 R2, RZ, RZ, R6 ;  /* 0x000000ffff027224 */ /* 0x000fc800078e0006 */
[----:B------:R-:W-:Y:S01]  /*07d0*/  IMAD R7, R2, R9, RZ ;  /* 0x0000000902077224 */ /* 0x000fe200078e02ff */
[----:B------:R-:W-:-:S03]  /*07e0*/  IABS R2, R13 ;  /* 0x0000000d00027213 */ /* 0x000fc60000000000 */
[----:B------:R-:W-:Y:S02]  /*07f0*/  IMAD.HI.U32 R4, R5, R7, R4 ;  /* 0x0000000705047227 */ /* 0x000fe400078e0004 */
[----:B------:R-:W2:Y:S02]  /*0800*/  I2F.RP R5, R12 ;  /* 0x0000000c00057306 */ /* 0x000ea40000209400 */
[----:B------:R-:W-:Y:S02]  /*0810*/  IMAD.MOV R2, RZ, RZ, -R2 ;  /* 0x000000ffff027224 */ /* 0x000fe400078e0a02 */
[----:B------:R-:W-:Y:S01]  /*0820*/  IMAD.HI.U32 R0, R4, R11, RZ ;  /* 0x0000000b04007227 */ /* 0x000fe200078e00ff */
[----:B------:R-:W-:-:S03]  /*0830*/  IABS R4, R25 ;  /* 0x0000001900047213 */ /* 0x000fc60000000000 */
[----:B------:R-:W-:Y:S01]  /*0840*/  IMAD R2, R0, R2, R11 ;  /* 0x0000000200027224 */ /* 0x000fe200078e020b */
[----:B------:R-:W4:Y:S04]  /*0850*/  I2F.RP R6, R4 ;  /* 0x0000000400067306 */ /* 0x000f280000209400 */
[----:B------:R-:W-:-:S04]  /*0860*/  ISETP.GT.U32.AND P1, PT, R9, R2, PT ;  /* 0x000000020900720c */ /* 0x000fc80003f24070 */
[----:B--2---:R-:W2:Y:S08]  /*0870*/  MUFU.RCP R5, R5 ;  /* 0x0000000500057308 */ /* 0x004eb00000001000 */
[----:B----4-:R-:W4:Y:S01]  /*0880*/  MUFU.RCP R6, R6 ;  /* 0x0000000600067308 */ /* 0x010f220000001000 */
[----:B------:R-:W-:Y:S02]  /*0890*/  @!P1 IMAD.IADD R2, R2, 0x1, -R9 ;  /* 0x0000000102029824 */ /* 0x000fe400078e0a09 */
[----:B------:R-:W-:Y:S01]  /*08a0*/  @!P1 VIADD R0, R0, 0x1 ;  /* 0x0000000100009836 */ /* 0x000fe20000000000 */
[----:B------:R-:W-:-:S02]  /*08b0*/  ISETP.NE.AND P1, PT, R13, RZ, PT ;  /* 0x000000ff0d00720c */ /* 0x000fc40003f25270 */
[----:B------:R-:W-:Y:S02]  /*08c0*/  ISETP.GE.U32.AND P0, PT, R2, R9, PT ;  /* 0x000000090200720c */ /* 0x000fe40003f06070 */
[----:B------:R-:W-:Y:S01]  /*08d0*/  LOP3.LUT R2, R14, R13, RZ, 0x3c, !PT ;  /* 0x0000000d0e027212 */ /* 0x000fe200078e3cff */
[----:B--2---:R-:W-:Y:S01]  /*08e0*/  VIADD R10, R5, 0xffffffe ;  /* 0x0ffffffe050a7836 */ /* 0x004fe20000000000 */
[--C-:B------:R-:W-:Y:S02]  /*08f0*/  SHF.R.U32.HI R5, RZ, 0x5, R3.reuse ;  /* 0x00000005ff057819 */ /* 0x100fe40000011603 */
[----:B------:R-:W-:Y:S01]  /*0900*/  ISETP.GE.AND P2, PT, R2, RZ, PT ;  /* 0x000000ff0200720c */ /* 0x000fe20003f46270 */
[----:B------:R2:W5:Y:S01]  /*0910*/  F2I.FTZ.U32.TRUNC.NTZ R11, R10 ;  /* 0x0000000a000b7305 */ /* 0x000562000021f000 */
[----:B------:R-:W-:Y:S02]  /*0920*/  R2UR UR6, R5 ;  /* 0x00000000050672ca */ /* 0x000fe400000e0000 */
[----:B------:R-:W-:Y:S01]  /*0930*/  LOP3.LUT R5, R3, 0x3f, RZ, 0xc0, !PT ;  /* 0x0000003f03057812 */ /* 0x000fe200078ec0ff */
[----:B----4-:R-:W-:Y:S01]  /*0940*/  VIADD R7, R6, 0xffffffe ;  /* 0x0ffffffe06077836 */ /* 0x010fe20000000000 */
[----:B------:R-:W-:Y:S01]  /*0950*/  SHF.R.U32.HI R9, RZ, 0x5, R3 ;  /* 0x00000005ff097819 */ /* 0x000fe20000011603 */
[----:B------:R-:W-:-:S02]  /*0960*/  @P0 VIADD R0, R0, 0x1 ;  /* 0x0000000100000836 */ /* 0x000fc40000000000 */
[----:B------:R-:W-:Y:S01]  /*0970*/  IMAD.MOV.U32 R6, RZ, RZ, RZ ;  /* 0x000000ffff067224 */ /* 0x000fe200078e00ff */
[----:B------:R-:W-:Y:S01]  /*0980*/  SGXT.U32 R9, R9, 0x2 ;  /* 0x000000020909781a */ /* 0x000fe20000000000 */
[----:B------:R-:W-:Y:S01]  /*0990*/  IMAD.MOV.U32 R2, RZ, RZ, R0 ;  /* 0x000000ffff027224 */ /* 0x000fe200078e0000 */
[----:B------:R-:W4:Y:S01]  /*09a0*/  F2I.FTZ.U32.TRUNC.NTZ R7, R7 ;  /* 0x0000000700077305 */ /* 0x000f22000021f000 */
[----:B--2---:R-:W-:Y:S02]  /*09b0*/  IMAD.MOV.U32 R10, RZ, RZ, RZ ;  /* 0x000000ffff0a7224 */ /* 0x004fe400078e00ff */
[----:B------:R-:W-:Y:S01]  /*09c0*/  @!P2 IMAD.MOV R2, RZ, RZ, -R2 ;  /* 0x000000ffff02a224 */ /* 0x000fe200078e0a02 */
[----:B------:R-:W-:Y:S01]  /*09d0*/  @!P1 LOP3.LUT R2, RZ, R13, RZ, 0x33, !PT ;  /* 0x0000000dff029212 */ /* 0x000fe200078e33ff */
[----:B-----5:R-:W-:-:S04]  /*09e0*/  IMAD.MOV R17, RZ, RZ, -R11 ;  /* 0x000000ffff117224 */ /* 0x020fc800078e0a0b */
[----:B------:R-:W-:Y:S02]  /*09f0*/  IMAD.MOV R0, RZ, RZ, -R2 ;  /* 0x000000ffff007224 */ /* 0x000fe400078e0a02 */
[----:B------:R-:W-:Y:S02]  /*0a00*/  IMAD.SHL.U32 R2, R2, 0x100, RZ ;  /* 0x0000010002027824 */ /* 0x000fe400078e00ff */
[----:B------:R-:W-:Y:S02]  /*0a10*/  IMAD R0, R13, R0, R14 ;  /* 0x000000000d007224 */ /* 0x000fe400078e020e */
[----:B----4-:R-:W-:Y:S02]  /*0a20*/  IMAD.MOV R13, RZ, RZ, -R7 ;  /* 0x000000ffff0d7224 */ /* 0x010fe400078e0a07 */
[----:B------:R-:W-:Y:S01]  /*0a30*/  IMAD.IADD R0, R8, 0x1, R0 ;  /* 0x0000000108007824 */ /* 0x000fe200078e0200 */
[----:B------:R-:W-:Y:S01]  /*0a40*/  LOP3.LUT R8, R2, R9, RZ, 0xfc, !PT ;  /* 0x0000000902087212 */ /* 0x000fe200078efcff */
[----:B------:R-:W-:-:S02]  /*0a50*/  IMAD R13, R13, R4, RZ ;  /* 0x000000040d0d7224 */ /* 0x000fc400078e02ff */
[----:B------:R-:W-:Y:S01]  /*0a60*/  IMAD R0, R0, 0x40, R5 ;  /* 0x0000004000007824 */ /* 0x000fe200078e0205 */
[----:B------:R-:W-:Y:S01]  /*0a70*/  IABS R9, R8 ;  /* 0x0000000800097213 */ /* 0x000fe20000000000 */
[----:B------:R-:W-:Y:S01]  /*0a80*/  IMAD.HI.U32 R7, R7, R13, R6 ;  /* 0x0000000d07077227 */ /* 0x000fe200078e0006 */
[C---:B------:R-:W-:Y:S02]  /*0a90*/  LOP3.LUT R14, R8.reuse, 0x4, RZ, 0xfc, !PT ;  /* 0x00000004080e7812 */ /* 0x040fe400078efcff */
[----:B------:R-:W-:Y:S01]  /*0aa0*/  IABS R6, R0 ;  /* 0x0000000000067213 */ /* 0x000fe20000000000 */
[----:B------:R-:W-:Y:S01]  /*0ab0*/  IMAD R5, R17, R12, RZ ;  /* 0x0000000c11057224 */ /* 0x000fe200078e02ff */
[----:B------:R-:W-:Y:S02]  /*0ac0*/  LOP3.LUT R17, R8, 0xfc, RZ, 0xfc, !PT ;  /* 0x000000fc08117812 */ /* 0x000fe400078efcff */
[----:B------:R-:W-:Y:S01]  /*0ad0*/  IABS R117, R14 ;  /* 0x0000000e00757213 */ /* 0x000fe20000000000 */
[----:B------:R-:W-:Y:S01]  /*0ae0*/  IMAD.HI.U32 R10, R11, R5, R10 ;  /* 0x000000050b0a7227 */ /* 0x000fe200078e000a */
[----:B------:R-:W-:-:S02]  /*0af0*/  ISETP.GE.AND P2, PT, R14, RZ, PT ;  /* 0x000000ff0e00720c */ /* 0x000fc40003f46270 */
[----:B------:R-:W-:Y:S01]  /*0b00*/  IABS R13, R17 ;  /* 0x00000011000d7213 */ /* 0x000fe20000000000 */
[----:B------:R-:W-:Y:S01]  /*0b10*/  IMAD.MOV.U32 R11, RZ, RZ, R6 ;  /* 0x000000ffff0b7224 */ /* 0x000fe200078e0006 */
[C---:B------:R-:W-:Y:S01]  /*0b20*/  LOP3.LUT R14, R8.reuse, 0x8, RZ, 0xfc, !PT ;  /* 0x00000008080e7812 */ /* 0x040fe200078efcff */
[C---:B------:R-:W-:Y:S01]  /*0b30*/  IMAD.HI.U32 R5, R7.reuse, R9, RZ ;  /* 0x0000000907057227 */ /* 0x040fe200078e00ff */
[----:B------:R-:W-:Y:S02]  /*0b40*/  LOP3.LUT R16, R8, 0xc, RZ, 0xfc, !PT ;  /* 0x0000000c08107812 */ /* 0x000fe400078efcff */
[----:B------:R-:W-:Y:S01]  /*0b50*/  ISETP.GE.AND P3, PT, R14, RZ, PT ;  /* 0x000000ff0e00720c */ /* 0x000fe20003f66270 */
[----:B------:R-:W-:Y:S01]  /*0b60*/  IMAD.HI.U32 R10, R10, R11, RZ ;  /* 0x0000000b0a0a7227 */ /* 0x000fe200078e00ff */
[----:B------:R-:W-:Y:S02]  /*0b70*/  IABS R14, R14 ;  /* 0x0000000e000e7213 */ /* 0x000fe40000000000 */
[----:B------:R-:W-:Y:S01]  /*0b80*/  IABS R116, R16 ;  /* 0x0000001000747213 */ /* 0x000fe20000000000 */
[----:B------:R-:W-:Y:S01]  /*0b90*/  IMAD.MOV R5, RZ, RZ, -R5 ;  /* 0x000000ffff057224 */ /* 0x000fe200078e0a05 */
[----:B------:R-:W-:Y:S01]  /*0ba0*/  LOP3.LUT R19, R8, 0x14, RZ, 0xfc, !PT ;  /* 0x0000001408137812 */ /* 0x000fe200078efcff */
[----:B------:R-:W-:Y:S01]  /*0bb0*/  IMAD.MOV R10, RZ, RZ, -R10 ;  /* 0x000000ffff0a7224 */ /* 0x000fe200078e0a0a */
[----:B------:R-:W-:Y:S01]  /*0bc0*/  ISETP.GE.AND P6, PT, R0, RZ, PT ;  /* 0x000000ff0000720c */ /* 0x000fe20003fc6270 */
[----:B------:R-:W-:Y:S01]  /*0bd0*/  IMAD R9, R4, R5, R9 ;  /* 0x0000000504097224 */ /* 0x000fe200078e0209 */
[----:B------:R-:W-:Y:S01]  /*0be0*/  IABS R121, R19 ;  /* 0x0000001300797213 */ /* 0x000fe20000000000 */
[----:B------:R-:W-:Y:S01]  /*0bf0*/  IMAD R5, R12, R10, R11 ;  /* 0x0000000a0c057224 */ /* 0x000fe200078e020b */
[C---:B------:R-:W-:Y:S01]  /*0c00*/  LOP3.LUT R18, R8.reuse, 0x10, RZ, 0xfc, !PT ;  /* 0x0000001008127812 */ /* 0x040fe200078efcff */
[----:B------:R-:W-:Y:S01]  /*0c10*/  IMAD.HI.U32 R6, R7, R117, RZ ;  /* 0x0000007507067227 */ /* 0x000fe200078e00ff */
[----:B------:R-:W-:-:S02]  /*0c20*/  LOP3.LUT R20, R8, 0x18, RZ, 0xfc, !PT ;  /* 0x0000001808147812 */ /* 0x000fc400078efcff */
[----:B------:R-:W-:Y:S01]  /*0c30*/  ISETP.GT.U32.AND P0, PT, R12, R5, PT ;  /* 0x000000050c00720c */ /* 0x000fe20003f04070 */
[----:B------:R-:W-:Y:S01]  /*0c40*/  IMAD.HI.U32 R10, R7, R13, RZ ;  /* 0x0000000d070a7227 */ /* 0x000fe200078e00ff */
[C---:B------:R-:W-:Y:S02]  /*0c50*/  LOP3.LUT R21, R8.reuse, 0x1c, RZ, 0xfc, !PT ;  /* 0x0000001c08157812 */ /* 0x040fe400078efcff */
[C---:B------:R-:W-:Y:S01]  /*0c60*/  LOP3.LUT R22, R8.reuse, 0x38, RZ, 0xfc, !PT ;  /* 0x0000003808167812 */ /* 0x040fe200078efcff */
[----:B------:R-:W-:Y:S01]  /*0c70*/  IMAD.MOV R6, RZ, RZ, -R6 ;  /* 0x000000ffff067224 */ /* 0x000fe200078e0a06 */
[----:B------:R-:W-:Y:S01]  /*0c80*/  IABS R120, R21 ;  /* 0x0000001500787213 */ /* 0x000fe20000000000 */
[----:B------:R-:W-:Y:S01]  /*0c90*/  IMAD.MOV R11, RZ, RZ, -R10 ;  /* 0x000000ffff0b7224 */ /* 0x000fe200078e0a0a */
[----:B------:R-:W-:Y:S01]  /*0ca0*/  LOP3.LUT R23, R8, 0x3c, RZ, 0xfc, !PT ;  /* 0x0000003c08177812 */ /* 0x000fe200078efcff */
[----:B------:R-:W-:Y:S01]  /*0cb0*/  IMAD.MOV.U32 R10, RZ, RZ, R14 ;  /* 0x000000ffff0a7224 */ /* 0x000fe200078e000e */
[----:B------:R-:W-:Y:S01]  /*0cc0*/  IABS R14, R18 ;  /* 0x00000012000e7213 */ /* 0x000fe20000000000 */
[C---:B------:R-:W-:Y:S01]  /*0cd0*/  IMAD R117, R4.reuse, R6, R117 ;  /* 0x0000000604757224 */ /* 0x040fe200078e0275 */
[----:B------:R-:W-:Y:S01]  /*0ce0*/  IABS R130, R23 ;  /* 0x0000001700827213 */ /* 0x000fe20000000000 */
[----:B------:R-:W-:Y:S01]  /*0cf0*/  @!P0 IMAD.IADD R5, R5, 0x1, -R12 ;  /* 0x0000000105058824 */ /* 0x000fe200078e0a0c */
[C---:B------:R-:W-:Y:S01]  /*0d00*/  ISETP.GT.U32.AND P0, PT, R4.reuse, R9, PT ;  /* 0x000000090400720c */ /* 0x040fe20003f04070 */
[----:B------:R-:W-:Y:S01]  /*0d10*/  IMAD.HI.U32 R6, R7, R10, RZ ;  /* 0x0000000a07067227 */ /* 0x000fe200078e00ff */
[----:B------:R-:W-:-:S02]  /*0d20*/  ISETP.GT.U32.AND P4, PT, R4, R117, PT ;  /* 0x000000750400720c */ /* 0x000fc40003f84070 */
[----:B------:R-:W-:Y:S01]  /*0d30*/  ISETP.GT.U32.AND P5, PT, R12, R5, PT ;  /* 0x000000050c00720c */ /* 0x000fe20003fa4070 */
[----:B------:R-:W-:Y:S01]  /*0d40*/  IMAD R13, R4, R11, R13 ;  /* 0x0000000b040d7224 */ /* 0x000fe200078e020d */
[C---:B------:R-:W-:Y:S01]  /*0d50*/  LOP3.LUT R26, R8.reuse, 0x54, RZ, 0xfc, !PT ;  /* 0x00000054081a7812 */ /* 0x040fe200078efcff */
[----:B------:R-:W-:Y:S01]  /*0d60*/  IMAD.MOV R15, RZ, RZ, -R6 ;  /* 0x000000ffff0f7224 */ /* 0x000fe200078e0a06 */
[----:B------:R-:W-:Y:S01]  /*0d70*/  LOP3.LUT R27, R8, 0x58, RZ, 0xfc, !PT ;  /* 0x00000058081b7812 */ /* 0x000fe200078efcff */
[----:B------:R-:W-:Y:S01]  /*0d80*/  IMAD.HI.U32 R6, R7, R116, RZ ;  /* 0x0000007407067227 */ /* 0x000fe200078e00ff */
[C---:B------:R-:W-:Y:S02]  /*0d90*/  ISETP.GT.U32.AND P1, PT, R4.reuse, R13, PT ;  /* 0x0000000d0400720c */ /* 0x040fe40003f24070 */
[----:B------:R-:W-:Y:S01]  /*0da0*/  IABS R146, R26 ;  /* 0x0000001a00927213 */ /* 0x000fe20000000000 */
[----:B------:R-:W-:Y:S01]  /*0db0*/  IMAD R10, R4, R15, R10 ;  /* 0x0000000f040a7224 */ /* 0x000fe200078e020a */
[C---:B------:R-:W-:Y:S01]  /*0dc0*/  LOP3.LUT R28, R8.reuse, 0x5c, RZ, 0xfc, !PT ;  /* 0x0000005c081c7812 */ /* 0x040fe200078efcff */
[----:B------:R-:W-:Y:S01]  /*0dd0*/  @!P4 IMAD.IADD R117, R117, 0x1, -R4 ;  /* 0x000000017575c824 */ /* 0x000fe200078e0a04 */
[----:B------:R-:W-:Y:S01]  /*0de0*/  LOP3.LUT R29, R8, 0x64, RZ, 0xfc, !PT ;  /* 0x00000064081d7812 */ /* 0x000fe200078efcff */
[----:B------:R-:W-:Y:S01]  /*0df0*/  @!P5 IMAD.IADD R5, R5, 0x1, -R12 ;  /* 0x000000010505d824 */ /* 0x000fe200078e0a0c */
[----:B------:R-:W-:Y:S01]  /*0e00*/  ISETP.GT.U32.AND P5, PT, R4, R10, PT ;  /* 0x0000000a0400720c */ /* 0x000fe20003fa4070 */
[----:B------:R-:W-:Y:S01]  /*0e10*/  IMAD.MOV R15, RZ, RZ, -R6 ;  /* 0x000000ffff0f7224 */ /* 0x000fe200078e0a06 */
[----:B------:R-:W-:Y:S01]  /*0e20*/  IABS R145, R28 ;  /* 0x0000001c00917213 */ /* 0x000fe20000000000 */
[----:B------:R-:W-:Y:S01]  /*0e30*/  IMAD.HI.U32 R6, R7, R121, RZ ;  /* 0x0000007907067227 */ /* 0x000fe200078e00ff */
[----:B------:R-:W-:-:S02]  /*0e40*/  IABS R150, R29 ;  /* 0x0000001d00967213 */ /* 0x000fc40000000000 */
[----:B------:R-:W-:Y:S01]  /*0e50*/  LOP3.LUT R30, R8, 0x68, RZ, 0xfc, !PT ;  /* 0x00000068081e7812 */ /* 0x000fe200078efcff */
[----:B------:R-:W-:Y:S01]  /*0e60*/  @!P1 IMAD.IADD R13, R13, 0x1, -R4 ;  /* 0x000000010d0d9824 */ /* 0x000fe200078e0a04 */
[----:B------:R-:W-:Y:S01]  /*0e70*/  ISETP.NE.AND P1, PT, R24, RZ, PT ;  /* 0x000000ff1800720c */ /* 0x000fe20003f25270 */
[----:B------:R-:W-:Y:S01]  /*0e80*/  IMAD R116, R4, R15, R116 ;  /* 0x0000000f04747224 */ /* 0x000fe200078e0274 */
[----:B------:R-:W-:Y:S01]  /*0e90*/  LOP3.LUT R31, R8, 0x80, RZ, 0xfc, !PT ;  /* 0x00000080081f7812 */ /* 0x000fe200078efcff */
[----:B------:R-:W-:Y:S01]  /*0ea0*/  IMAD.MOV R6, RZ, RZ, -R6 ;  /* 0x000000ffff067224 */ /* 0x000fe200078e0a06 */
[----:B------:R-:W-:Y:S01]  /*0eb0*/  ISETP.GT.U32.AND P4, PT, R4, R13, PT ;  /* 0x0000000d0400720c */ /* 0x000fe20003f84070 */
[----:B------:R-:W-:Y:S01]  /*0ec0*/  @!P5 IMAD.IADD R10, R10, 0x1, -R4 ;  /* 0x000000010a0ad824 */ /* 0x000fe200078e0a04 */
[C---:B------:R-:W-:Y:S01]  /*0ed0*/  ISETP.GT.U32.AND P5, PT, R4.reuse, R117, PT ;  /* 0x000000750400720c */ /* 0x040fe20003fa4070 */
[----:B------:R-:W-:Y:S01]  /*0ee0*/  @!P6 IMAD.MOV R5, RZ, RZ, -R5 ;  /* 0x000000ffff05e224 */ /* 0x000fe200078e0a05 */
[----:B------:R-:W-:Y:S01]  /*0ef0*/  IABS R70, R31 ;  /* 0x0000001f00467213 */ /* 0x000fe20000000000 */
[C---:B------:R-:W-:Y:S01]  /*0f00*/  IMAD R121, R4.reuse, R6, R121 ;  /* 0x0000000604797224 */ /* 0x040fe200078e0279 */
[----:B------:R-:W-:Y:S01]  /*0f10*/  ISETP.GT.U32.AND P6, PT, R4, R10, PT ;  /* 0x0000000a0400720c */ /* 0x000fe20003fc4070 */
[----:B------:R-:W-:Y:S01]  /*0f20*/  IMAD.HI.U32 R11, R7, R14, RZ ;  /* 0x0000000e070b7227 */ /* 0x000fe200078e00ff */
[----:B------:R-:W-:-:S02]  /*0f30*/  LOP3.LUT R32, R8, 0x84, RZ, 0xfc, !PT ;  /* 0x0000008408207812 */ /* 0x000fc400078efcff */
[----:B------:R-:W-:Y:S01]  /*0f40*/  @!P1 LOP3.LUT R5, RZ, R24, RZ, 0x33, !PT ;  /* 0x00000018ff059212 */ /* 0x000fe200078e33ff */
[--C-:B------:R-:W-:Y:S01]  /*0f50*/  @!P0 IMAD.IADD R9, R9, 0x1, -R4.reuse ;  /* 0x0000000109098824 */ /* 0x100fe200078e0a04 */
[----:B------:R-:W-:Y:S01]  /*0f60*/  ISETP.GT.U32.AND P1, PT, R4, R116, PT ;  /* 0x000000740400720c */ /* 0x000fe20003f24070 */
[----:B------:R-:W-:Y:S01]  /*0f70*/  IMAD.MOV R11, RZ, RZ, -R11 ;  /* 0x000000ffff0b7224 */ /* 0x000fe200078e0a0b */
[----:B------:R-:W-:Y:S01]  /*0f80*/  LOP3.LUT R24, R8, 0x40, RZ, 0xfc, !PT ;  /* 0x0000004008187812 */ /* 0x000fe200078efcff */
[----:B------:R-:W-:Y:S01]  /*0f90*/  @!P5 IMAD.IADD R117, R117, 0x1, -R4 ;  /* 0x000000017575d824 */ /* 0x000fe200078e0a04 */
[C---:B------:R-:W-:Y:S01]  /*0fa0*/  ISETP.GT.U32.AND P5, PT, R4.reuse, R121, PT ;  /* 0x000000790400720c */ /* 0x040fe20003fa4070 */
[C---:B------:R-:W-:Y:S01]  /*0fb0*/  IMAD R11, R4.reuse, R11, R14 ;  /* 0x0000000b040b7224 */ /* 0x040fe200078e020e */
[----:B------:R-:W-:Y:S01]  /*0fc0*/  ISETP.GT.U32.AND P0, PT, R4, R9, PT ;  /* 0x000000090400720c */ /* 0x000fe20003f04070 */
[----:B------:R-:W-:Y:S01]  /*0fd0*/  @!P6 IMAD.IADD R10, R10, 0x1, -R4 ;  /* 0x000000010a0ae824 */ /* 0x000fe200078e0a04 */
[----:B------:R-:W-:Y:S01]  /*0fe0*/  IABS R14, R20 ;  /* 0x00000014000e7213 */ /* 0x000fe20000000000 */
[----:B------:R-:W-:Y:S01]  /*0ff0*/  IMAD.HI.U32 R12, R7, R120, RZ ;  /* 0x00000078070c7227 */ /* 0x000fe200078e00ff */
[----:B------:R-:W-:-:S02]  /*1000*/  ISETP.GE.AND P6, PT, R8, RZ, PT ;  /* 0x000000ff0800720c */ /* 0x000fc40003fc6270 */
[----:B------:R-:W-:Y:S01]  /*1010*/  IABS R154, R32 ;  /* 0x00000020009a7213 */ /* 0x000fe20000000000 */
[--C-:B------:R-:W-:Y:S01]  /*1020*/  @!P1 IMAD.IADD R116, R116, 0x1, -R4.reuse ;  /* 0x0000000174749824 */ /* 0x100fe200078e0a04 */
[----:B------:R-:W-:Y:S01]  /*1030*/  ISETP.GE.AND P1, PT, R16, RZ, PT ;  /* 0x000000ff1000720c */ /* 0x000fe20003f26270 */
[----:B------:R-:W-:Y:S01]  /*1040*/  IMAD.HI.U32 R6, R7, R14, RZ ;  /* 0x0000000e07067227 */ /* 0x000fe200078e00ff */
[C---:B------:R-:W-:Y:S02]  /*1050*/  LOP3.LUT R16, R8.reuse, 0x24, RZ, 0xfc, !PT ;  /* 0x0000002408107812 */ /* 0x040fe400078efcff */
[----:B------:R-:W-:Y:S01]  /*1060*/  LOP3.LUT R33, R8, 0x88, RZ, 0xfc, !PT ;  /* 0x0000008808217812 */ /* 0x000fe200078efcff */
[----:B------:R-:W-:Y:S01]  /*1070*/  @!P5 IMAD.IADD R121, R121, 0x1, -R4 ;  /* 0x000000017979d824 */ /* 0x000fe200078e0a04 */
[C---:B------:R-:W-:Y:S01]  /*1080*/  ISETP.GT.U32.AND P5, PT, R4.reuse, R116, PT ;  /* 0x000000740400720c */ /* 0x040fe20003fa4070 */
[----:B------:R-:W-:Y:S01]  /*1090*/  IMAD.MOV R15, RZ, RZ, -R6 ;  /* 0x000000ffff0f7224 */ /* 0x000fe200078e0a06 */
[----:B------:R-:W-:Y:S01]  /*10a0*/  IABS R127, R16 ;  /* 0x00000010007f7213 */ /* 0x000fe20000000000 */
[----:B------:R-:W-:Y:S01]  /*10b0*/  @!P0 IMAD.IADD R9, R9, 0x1, -R4 ;  /* 0x0000000109098824 */ /* 0x000fe200078e0a04 */
[----:B------:R-:W-:Y:S01]  /*10c0*/  ISETP.GE.AND P0, PT, R17, RZ, PT ;  /* 0x000000ff1100720c */ /* 0x000fe20003f06270 */
[----:B------:R-:W-:Y:S01]  /*10d0*/  IMAD.MOV R17, RZ, RZ, -R12 ;  /* 0x000000ffff117224 */ /* 0x000fe200078e0a0c */
[----:B------:R-:W-:Y:S01]  /*10e0*/  IABS R80, R33 ;  /* 0x0000002100507213 */ /* 0x000fe20000000000 */
[----:B------:R-:W-:Y:S01]  /*10f0*/  IMAD R12, R4, R15, R14 ;  /* 0x0000000f040c7224 */ /* 0x000fe200078e020e */
[----:B------:R-:W-:Y:S01]  /*1100*/  LOP3.LUT R14, R8, 0x20, RZ, 0xfc, !PT ;  /* 0x00000020080e7812 */ /* 0x000fe200078efcff */
[----:B------:R-:W-:Y:S01]  /*1110*/  @!P6 IMAD.MOV R9, RZ, RZ, -R9 ;  /* 0x000000ffff09e224 */ /* 0x000fe200078e0a09 */
[C---:B------:R-:W-:Y:S01]  /*1120*/  ISETP.GT.U32.AND P6, PT, R4.reuse, R121, PT ;  /* 0x000000790400720c */ /* 0x040fe20003fc4070 */
[----:B------:R-:W-:Y:S01]  /*1130*/  @!P4 IMAD.IADD R13, R13, 0x1, -R4 ;  /* 0x000000010d0dc824 */ /* 0x000fe200078e0a04 */
[----:B------:R-:W-:Y:S01]  /*1140*/  IABS R15, R14 ;  /* 0x0000000e000f7213 */ /* 0x000fe20000000000 */
[C---:B------:R-:W-:Y:S01]  /*1150*/  IMAD R120, R4.reuse, R17, R120 ;  /* 0x0000001104787224 */ /* 0x040fe200078e0278 */
[C---:B------:R-:W-:Y:S01]  /*1160*/  ISETP.GT.U32.AND P4, PT, R4.reuse, R11, PT ;  /* 0x0000000b0400720c */ /* 0x040fe20003f84070 */
[----:B------:R-:W-:Y:S01]  /*1170*/  @!P2 IMAD.MOV R117, RZ, RZ, -R117 ;  /* 0x000000ffff75a224 */ /* 0x000fe200078e0a75 */
[----:B------:R-:W-:Y:S01]  /*1180*/  ISETP.GT.U32.AND P2, PT, R4, R12, PT ;  /* 0x0000000c0400720c */ /* 0x000fe20003f44070 */
[----:B------:R-:W-:Y:S01]  /*1190*/  @!P3 IMAD.MOV R10, RZ, RZ, -R10 ;  /* 0x000000ffff0ab224 */ /* 0x000fe200078e0a0a */
[----:B------:R-:W-:Y:S01]  /*11a0*/  ISETP.GE.AND P3, PT, R19, RZ, PT ;  /* 0x000000ff1300720c */ /* 0x000fe20003f66270 */
[----:B------:R-:W-:Y:S01]  /*11b0*/  IMAD.MOV.U32 R6, RZ, RZ, R13 ;  /* 0x000000ffff067224 */ /* 0x000fe200078e000d */
[----:B------:R-:W-:Y:S01]  /*11c0*/  LOP3.LUT R19, R8, 0x30, RZ, 0xfc, !PT ;  /* 0x0000003008137812 */ /* 0x000fe200078efcff */
[----:B------:R-:W-:Y:S01]  /*11d0*/  @!P5 IMAD.IADD R116, R116, 0x1, -R4 ;  /* 0x000000017474d824 */ /* 0x000fe200078e0a04 */
[----:B------:R-:W-:Y:S01]  /*11e0*/  ISETP.GT.U32.AND P5, PT, R4, R120, PT ;  /* 0x000000780400720c */ /* 0x000fe20003fa4070 */
[----:B------:R-:W-:Y:S01]  /*11f0*/  IMAD.HI.U32 R13, R7, R15, RZ ;  /* 0x0000000f070d7227 */ /* 0x000fe200078e00ff */
[----:B------:R-:W-:-:S02]  /*1200*/  LOP3.LUT R36, R8, 0xb0, RZ, 0xfc, !PT ;  /* 0x000000b008247812 */ /* 0x000fc400078efcff */
[----:B------:R-:W-:Y:S01]  /*1210*/  LOP3.LUT R38, R8, 0xb4, RZ, 0xfc, !PT ;  /* 0x000000b408267812 */ /* 0x000fe200078efcff */
[----:B------:R-:W-:Y:S01]  /*1220*/  IMAD.MOV R13, RZ, RZ, -R13 ;  /* 0x000000ffff0d7224 */ /* 0x000fe200078e0a0d */
[----:B------:R-:W-:Y:S01]  /*1230*/  IABS R41, R36 ;  /* 0x0000002400297213 */ /* 0x000fe20000000000 */
[--C-:B------:R-:W-:Y:S01]  /*1240*/  @!P6 IMAD.IADD R121, R121, 0x1, -R4.reuse ;  /* 0x000000017979e824 */ /* 0x100fe200078e0a04 */
[----:B------:R-:W-:Y:S01]  /*1250*/  ISETP.GE.AND P6, PT, R21, RZ, PT ;  /* 0x000000ff1500720c */ /* 0x000fe20003fc6270 */
[----:B------:R-:W-:Y:S01]  /*1260*/  IMAD R13, R4, R13, R15 ;  /* 0x0000000d040d7224 */ /* 0x000fe200078e020f */
[----:B------:R-:W-:Y:S01]  /*1270*/  LOP3.LUT R15, R8, 0x2c, RZ, 0xfc, !PT ;  /* 0x0000002c080f7812 */ /* 0x000fe200078efcff */
[--C-:B------:R-:W-:Y:S01]  /*1280*/  @!P4 IMAD.IADD R11, R11, 0x1, -R4.reuse ;  /* 0x000000010b0bc824 */ /* 0x100fe200078e0a04 */
[----:B------:R-:W-:Y:S01]  /*1290*/  ISETP.GE.AND P4, PT, R18, RZ, PT ;  /* 0x000000ff1200720c */ /* 0x000fe20003f86270 */
[--C-:B------:R-:W-:Y:S01]  /*12a0*/  @!P2 IMAD.IADD R12, R12, 0x1, -R4.reuse ;  /* 0x000000010c0ca824 */ /* 0x100fe200078e0a04 */
[----:B------:R-:W-:Y:S01]  /*12b0*/  ISETP.GE.AND P2, PT, R14, RZ, PT ;  /* 0x000000ff0e00720c */ /* 0x000fe20003f46270 */
[----:B------:R-:W-:Y:S01]  /*12c0*/  @!P3 IMAD.MOV R121, RZ, RZ, -R121 ;  /* 0x000000ffff79b224 */ /* 0x000fe200078e0a79 */
[----:B------:R-:W-:Y:S01]  /*12d0*/  ISETP.GT.U32.AND P3, PT, R4, R13, PT ;  /* 0x0000000d0400720c */ /* 0x000fe20003f64070 */
[----:B------:R-:W-:Y:S01]  /*12e0*/  @!P5 IMAD.IADD R120, R120, 0x1, -R4 ;  /* 0x000000017878d824 */ /* 0x000fe200078e0a04 */
[----:B------:R-:W-:Y:S01]  /*12f0*/  IABS R126, R15 ;  /* 0x0000000f007e7213 */ /* 0x000fe20000000000 */
[----:B------:R-:W-:Y:S01]  /*1300*/  IMAD.HI.U32 R14, R7, R127, RZ ;  /* 0x0000007f070e7227 */ /* 0x000fe200078e00ff */
[----:B------:R-:W-:-:S02]  /*1310*/  IABS R18, R19 ;  /* 0x0000001300127213 */ /* 0x000fc40000000000 */
[C---:B------:R-:W-:Y:S01]  /*1320*/  ISETP.GT.U32.AND P5, PT, R4.reuse, R120, PT ;  /* 0x000000780400720c */ /* 0x040fe20003fa4070 */
[----:B------:R-:W-:Y:S01]  /*1330*/  @!P0 IMAD.MOV R6, RZ, RZ, -R6 ;  /* 0x000000ffff068224 */ /* 0x000fe200078e0a06 */
[C---:B------:R-:W-:Y:S01]  /*1340*/  ISETP.GT.U32.AND P0, PT, R4.reuse, R11, PT ;  /* 0x0000000b0400720c */ /* 0x040fe20003f04070 */
[----:B------:R-:W-:Y:S01]  /*1350*/  @!P1 IMAD.MOV R116, RZ, RZ, -R116 ;  /* 0x000000ffff749224 */ /* 0x000fe200078e0a74 */
[----:B------:R-:W-:Y:S01]  /*1360*/  ISETP.GT.U32.AND P1, PT, R4, R12, PT ;  /* 0x0000000c0400720c */ /* 0x000fe20003f24070 */
[----:B------:R-:W-:Y:S01]  /*1370*/  IMAD.MOV R14, RZ, RZ, -R14 ;  /* 0x000000ffff0e7224 */ /* 0x000fe200078e0a0e */
[----:B------:R-:W-:Y:S01]  /*1380*/  LOP3.LUT R21, R8, 0x34, RZ, 0xfc, !PT ;  /* 0x0000003408157812 */ /* 0x000fe200078efcff */
[--C-:B------:R-:W-:Y:S01]  /*1390*/  @!P3 IMAD.IADD R13, R13, 0x1, -R4.reuse ;  /* 0x000000010d0db824 */ /* 0x100fe200078e0a04 */
[----:B------:R-:W-:Y:S01]  /*13a0*/  IABS R43, R38 ;  /* 0x00000026002b7213 */ /* 0x000fe20000000000 */
[----:B------:R-:W-:Y:S01]  /*13b0*/  IMAD R127, R4, R14, R127 ;  /* 0x0000000e047f7224 */ /* 0x000fe200078e027f */
[----:B------:R-:W-:Y:S01]  /*13c0*/  LOP3.LUT R14, R8, 0x28, RZ, 0xfc, !PT ;  /* 0x00000028080e7812 */ /* 0x000fe200078efcff */
[----:B-1----:R-:W-:Y:S01]  /*13d0*/  IMAD R5, R5, UR4, RZ ;  /* 0x0000000405057c24 */ /* 0x002fe2000f8e02ff */
[----:B------:R-:W-:Y:S01]  /*13e0*/  ISETP.GT.U32.AND P3, PT, R4, R13, PT ;  /* 0x0000000d0400720c */ /* 0x000fe20003f64070 */
[--C-:B------:R-:W-:Y:S01]  /*13f0*/  @!P5 IMAD.IADD R120, R120, 0x1, -R4.reuse ;  /* 0x000000017878d824 */ /* 0x100fe200078e0a04 */
[----:B------:R-:W-:Y:S01]  /*1400*/  IABS R17, R14 ;  /* 0x0000000e00117213 */ /* 0x000fe20000000000 */
[--C-:B------:R-:W-:Y:S01]  /*1410*/  @!P0 IMAD.IADD R11, R11, 0x1, -R4.reuse ;  /* 0x000000010b0b8824 */ /* 0x100fe200078e0a04 */
[----:B------:R-:W-:Y:S01]  /*1420*/  ISETP.GE.AND P0, PT, R20, RZ, PT ;  /* 0x000000ff1400720c */ /* 0x000fe20003f06270 */
[----:B------:R-:W-:Y:S01]  /*1430*/  @!P1 IMAD.IADD R12, R12, 0x1, -R4 ;  /* 0x000000010c0c9824 */ /* 0x000fe200078e0a04 */
[----:B------:R-:W-:Y:S01]  /*1440*/  ISETP.GE.AND P1, PT, R14, RZ, PT ;  /* 0x000000ff0e00720c */ /* 0x000fe20003f26270 */
[----:B------:R-:W-:Y:S01]  /*1450*/  IMAD.HI.U32 R14, R7, R17, RZ ;  /* 0x00000011070e7227 */ /* 0x000fe200078e00ff */
[----:B------:R-:W-:Y:S01]  /*1460*/  ISETP.GT.U32.AND P5, PT, R4, R127, PT ;  /* 0x0000007f0400720c */ /* 0x000fe20003fa4070 */
[----:B------:R-:W-:Y:S01]  /*1470*/  USHF.L.U32 UR4, UR6, 0x15, URZ ;  /* 0x0000001506047899 */ /* 0x000fe200080006ff */
[----:B------:R-:W-:Y:S01]  /*1480*/  IABS R131, R21 ;  /* 0x0000001500837213 */ /* 0x000fe20000000000 */
[----:B------:R-:W-:Y:S01]  /*1490*/  IMAD.MOV R14, RZ, RZ, -R14 ;  /* 0x000000ffff0e7224 */ /* 0x000fe200078e0a0e */
[----:B------:R-:W-:Y:S01]  /*14a0*/  IABS R20, R24 ;  /* 0x0000001800147213 */ /* 0x000fe20000000000 */
[----:B------:R-:W-:Y:S01]  /*14b0*/  @!P4 IMAD.MOV R11, RZ, RZ, -R11 ;  /* 0x000000ffff0bc224 */ /* 0x000fe200078e0a0b */
[----:B------:R-:W-:Y:S01]  /*14c0*/  ISETP.GE.AND P4, PT, R16, RZ, PT ;  /* 0x000000ff1000720c */ /* 0x000fe20003f86270 */
[C---:B------:R-:W-:Y:S01]  /*14d0*/  IMAD R14, R4.reuse, R14, R17 ;  /* 0x0000000e040e7224 */ /* 0x040fe200078e0211 */
[----:B------:R-:W-:Y:S01]  /*14e0*/  ULOP3.LUT UR4, UR4, 0x600000, URZ, 0xc0, !UPT ;  /* 0x0060000004047892 */ /* 0x000fe2000f8ec0ff */
[----:B------:R-:W-:Y:S01]  /*14f0*/  @!P0 IMAD.MOV R12, RZ, RZ, -R12 ;  /* 0x000000ffff0c8224 */ /* 0x000fe200078e0a0c */
[----:B------:R-:W-:Y:S01]  /*1500*/  ISETP.GE.AND P0, PT, R15, RZ, PT ;  /* 0x000000ff0f00720c */ /* 0x000fe20003f06270 */
[----:B------:R-:W-:Y:S01]  /*1510*/  @!P3 IMAD.IADD R13, R13, 0x1, -R4 ;  /* 0x000000010d0db824 */ /* 0x000fe200078e0a04 */
[----:B------:R-:W-:Y:S01]  /*1520*/  ISETP.GT.U32.AND P3, PT, R4, R14, PT ;  /* 0x0000000e0400720c */ /* 0x000fe20003f64070 */
[----:B------:R-:W-:Y:S01]  /*1530*/  IMAD.HI.U32 R15, R7, R126, RZ ;  /* 0x0000007e070f7227 */ /* 0x000fe200078e00ff */
[----:B------:R-:W-:-:S03]  /*1540*/  UIADD3 UR12, UPT, UPT, UR18, UR4, URZ ;  /* 0x00000004120c7290 */ /* 0x000fc6000fffe0ff */
[----:B------:R-:W-:Y:S02]  /*1550*/  @!P5 IMAD.IADD R127, R127, 0x1, -R4 ;  /* 0x000000017f7fd824 */ /* 0x000fe400078e0a04 */
[----:B------:R-:W-:-:S03]  /*1560*/  IMAD.HI.U32 R16, R7, R18, RZ ;  /* 0x0000001207107227 */ /* 0x000fc600078e00ff */
[C---:B------:R-:W-:Y:S01]  /*1570*/  ISETP.GT.U32.AND P5, PT, R4.reuse, R127, PT ;  /* 0x0000007f0400720c */ /* 0x040fe20003fa4070 */
[----:B------:R-:W-:Y:S02]  /*1580*/  IMAD.MOV R15, RZ, RZ, -R15 ;  /* 0x000000ffff0f7224 */ /* 0x000fe400078e0a0f */
[----:B------:R-:W-:Y:S02]  /*1590*/  IMAD.MOV R17, RZ, RZ, -R16 ;  /* 0x000000ffff117224 */ /* 0x000fe400078e0a10 */
[C---:B------:R-:W-:Y:S02]  /*15a0*/  IMAD R126, R4.reuse, R15, R126 ;  /* 0x0000000f047e7224 */ /* 0x040fe400078e027e */
[----:B------:R-:W-:Y:S02]  /*15b0*/  IMAD R15, R4, R17, R18 ;  /* 0x00000011040f7224 */ /* 0x000fe400078e0212 */
[--C-:B------:R-:W-:Y:S02]  /*15c0*/  @!P3 IMAD.IADD R14, R14, 0x1, -R4.reuse ;  /* 0x000000010e0eb824 */ /* 0x100fe400078e0a04 */
[----:B------:R-:W-:Y:S01]  /*15d0*/  @!P2 IMAD.MOV R13, RZ, RZ, -R13 ;  /* 0x000000ffff0da224 */ /* 0x000fe200078e0a0d */
[C---:B------:R-:W-:Y:S01]  /*15e0*/  ISETP.GT.U32.AND P3, PT, R4.reuse, R15, PT ;  /* 0x0000000f0400720c */ /* 0x040fe20003f64070 */
[----:B------:R-:W-:Y:S01]  /*15f0*/  @!P5 IMAD.IADD R127, R127, 0x1, -R4 ;  /* 0x000000017f7fd824 */ /* 0x000fe200078e0a04 */
[C---:B------:R-:W-:Y:S01]  /*1600*/  ISETP.GT.U32.AND P5, PT, R4.reuse, R126, PT ;  /* 0x0000007e0400720c */ /* 0x040fe20003fa4070 */
[----:B------:R-:W-:Y:S01]  /*1610*/  IMAD.HI.U32 R16, R7, R131, RZ ;  /* 0x0000008307107227 */ /* 0x000fe200078e00ff */
[----:B------:R-:W-:-:S03]  /*1620*/  ISETP.GT.U32.AND P2, PT, R4, R14, PT ;  /* 0x0000000e0400720c */ /* 0x000fc60003f44070 */
[----:B------:R-:W-:Y:S01]  /*1630*/  @!P6 IMAD.MOV R120, RZ, RZ, -R120 ;  /* 0x000000ffff78e224 */ /* 0x000fe200078e0a78 */
[----:B------:R-:W-:Y:S01]  /*1640*/  ISETP.GE.AND P6, PT, R19, RZ, PT ;  /* 0x000000ff1300720c */ /* 0x000fe20003fc6270 */
[----:B------:R-:W-:Y:S01]  /*1650*/  IMAD.MOV R16, RZ, RZ, -R16 ;  /* 0x000000ffff107224 */ /* 0x000fe200078e0a10 */
[----:B------:R-:W-:Y:S01]  /*1660*/  IABS R19, R22 ;  /* 0x0000001600137213 */ /* 0x000fe20000000000 */
[----:B------:R-:W-:-:S04]  /*1670*/  IMAD.HI.U32 R17, R7, R130, RZ ;  /* 0x0000008207117227 */ /* 0x000fc800078e00ff */
[--C-:B------:R-:W-:Y:S02]  /*1680*/  @!P3 IMAD.IADD R15, R15, 0x1, -R4.reuse ;  /* 0x000000010f0fb824 */ /* 0x100fe400078e0a04 */
[----:B------:R-:W-:Y:S02]  /*1690*/  IMAD R131, R4, R16, R131 ;  /* 0x0000001004837224 */ /* 0x000fe400078e0283 */
[----:B------:R-:W-:Y:S01]  /*16a0*/  @!P5 IMAD.IADD R126, R126, 0x1, -R4 ;  /* 0x000000017e7ed824 */ /* 0x000fe200078e0a04 */
[----:B------:R-:W-:Y:S01]  /*16b0*/  ISETP.GT.U32.AND P3, PT, R4, R15, PT ;  /* 0x0000000f0400720c */ /* 0x000fe20003f64070 */
[----:B------:R-:W-:-:S03]  /*16c0*/  IMAD.HI.U32 R16, R7, R19, RZ ;  /* 0x0000001307107227 */ /* 0x000fc600078e00ff */
[----:B------:R-:W-:Y:S01]  /*16d0*/  ISETP.GT.U32.AND P5, PT, R4, R126, PT ;  /* 0x0000007e0400720c */ /* 0x000fe20003fa4070 */
[----:B------:R-:W-:Y:S01]  /*16e0*/  @!P2 IMAD.IADD R14, R14, 0x1, -R4 ;  /* 0x000000010e0ea824 */ /* 0x000fe200078e0a04 */
[----:B------:R-:W-:Y:S01]  /*16f0*/  ISETP.GT.U32.AND P2, PT, R4, R131, PT ;  /* 0x000000830400720c */ /* 0x000fe20003f44070 */
[----:B------:R-:W-:Y:S02]  /*1700*/  IMAD.MOV R16, RZ, RZ, -R16 ;  /* 0x000000ffff107224 */ /* 0x000fe400078e0a10 */
[----:B------:R-:W-:-:S04]  /*1710*/  IMAD.HI.U32 R18, R7, R20, RZ ;  /* 0x0000001407127227 */ /* 0x000fc800078e00ff */
[----:B------:R-:W-:Y:S02]  /*1720*/  IMAD.MOV R17, RZ, RZ, -R17 ;  /* 0x000000ffff117224 */ /* 0x000fe400078e0a11 */
[C---:B------:R-:W-:Y:S02]  /*1730*/  IMAD R16, R4.reuse, R16, R19 ;  /* 0x0000001004107224 */ /* 0x040fe400078e0213 */
[----:B------:R-:W-:Y:S02]  /*1740*/  IMAD.MOV R19, RZ, RZ, -R18 ;  /* 0x000000ffff137224 */ /* 0x000fe400078e0a12 */
[C---:B------:R-:W-:Y:S02]  /*1750*/  IMAD R130, R4.reuse, R17, R130 ;  /* 0x0000001104827224 */ /* 0x040fe400078e0282 */
[C---:B------:R-:W-:Y:S02]  /*1760*/  IMAD R17, R4.reuse, R19, R20 ;  /* 0x0000001304117224 */ /* 0x040fe400078e0214 */
[--C-:B------:R-:W-:Y:S01]  /*1770*/  @!P3 IMAD.IADD R15, R15, 0x1, -R4.reuse ;  /* 0x000000010f0fb824 */ /* 0x100fe200078e0a04 */
[C---:B------:R-:W-:Y:S01]  /*1780*/  ISETP.GT.U32.AND P3, PT, R4.reuse, R130, PT ;  /* 0x000000820400720c */ /* 0x040fe20003f64070 */
[----:B------:R-:W-:Y:S01]  /*1790*/  @!P4 IMAD.MOV R127, RZ, RZ, -R127 ;  /* 0x000000ffff7fc224 */ /* 0x000fe200078e0a7f */
[----:B------:R-:W-:Y:S01]  /*17a0*/  ISETP.GE.AND P4, PT, R21, RZ, PT ;  /* 0x000000ff1500720c */ /* 0x000fe20003f86270 */
[--C-:B------:R-:W-:Y:S01]  /*17b0*/  @!P2 IMAD.IADD R131, R131, 0x1, -R4.reuse ;  /* 0x000000018383a824 */ /* 0x100fe200078e0a04 */
[C---:B------:R-:W-:Y:S01]  /*17c0*/  ISETP.GT.U32.AND P2, PT, R4.reuse, R16, PT ;  /* 0x000000100400720c */ /* 0x040fe20003f44070 */
[----:B------:R-:W-:Y:S01]  /*17d0*/  @!P6 IMAD.MOV R15, RZ, RZ, -R15 ;  /* 0x000000ffff0fe224 */ /* 0x000fe200078e0a0f */
[----:B------:R-:W-:Y:S01]  /*17e0*/  ISETP.GT.U32.AND P6, PT, R4, R17, PT ;  /* 0x000000110400720c */ /* 0x000fe20003fc4070 */
[----:B------:R-:W-:Y:S01]  /*17f0*/  @!P5 IMAD.IADD R126, R126, 0x1, -R4 ;  /* 0x000000017e7ed824 */ /* 0x000fe200078e0a04 */
[----:B------:R-:W-:Y:S01]  /*1800*/  LOP3.LUT R21, R8, 0x44, RZ, 0xfc, !PT ;  /* 0x0000004408157812 */ /* 0x000fe200078efcff */
[----:B------:R-:W-:Y:S01]  /*1810*/  @!P1 IMAD.MOV R14, RZ, RZ, -R14 ;  /* 0x000000ffff0e9224 */ /* 0x000fe200078e0a0e */
[----:B------:R-:W-:Y:S01]  /*1820*/  ISETP.GT.U32.AND P1, PT, R4, R131, PT ;  /* 0x000000830400720c */ /* 0x000fe20003f24070 */
[----:B------:R-:W-:Y:S01]  /*1830*/  @!P0 IMAD.MOV R126, RZ, RZ, -R126 ;  /* 0x000000ffff7e8224 */ /* 0x000fe200078e0a7e */
[----:B------:R-:W-:Y:S01]  /*1840*/  IABS R136, R21 ;  /* 0x0000001500887213 */ /* 0x000fe20000000000 */
[----:B------:R-:W-:Y:S01]  /*1850*/  @!P3 IMAD.IADD R130, R130, 0x1, -R4 ;  /* 0x000000018282b824 */ /* 0x000fe200078e0a04 */
[----:B------:R-:W-:-:S02]  /*1860*/  ISETP.GE.AND P0, PT, R23, RZ, PT ;  /* 0x000000ff1700720c */ /* 0x000fc40003f06270 */
[----:B------:R-:W-:Y:S01]  /*1870*/  LOP3.LUT R23, R8, 0x48, RZ, 0xfc, !PT ;  /* 0x0000004808177812 */ /* 0x000fe200078efcff */
[----:B------:R-:W-:Y:S01]  /*1880*/  IMAD.HI.U32 R18, R7, R136, RZ ;  /* 0x0000008807127227 */ /* 0x000fe200078e00ff */
[----:B------:R-:W-:Y:S02]  /*1890*/  ISETP.GE.AND P5, PT, R22, RZ, PT ;  /* 0x000000ff1600720c */ /* 0x000fe40003fa6270 */
[----:B------:R-:W-:Y:S01]  /*18a0*/  IABS R20, R23 ;  /* 0x0000001700147213 */ /* 0x000fe20000000000 */
[--C-:B------:R-:W-:Y:S01]  /*18b0*/  @!P2 IMAD.IADD R16, R16, 0x1, -R4.reuse ;  /* 0x000000011010a824 */ /* 0x100fe200078e0a04 */
[----:B------:R-:W-:Y:S01]  /*18c0*/  ISETP.GE.AND P2, PT, R21, RZ, PT ;  /* 0x000000ff1500720c */ /* 0x000fe20003f46270 */
[----:B------:R-:W-:Y:S01]  /*18d0*/  @!P6 IMAD.IADD R17, R17, 0x1, -R4 ;  /* 0x000000011111e824 */ /* 0x000fe200078e0a04 */
[C---:B------:R-:W-:Y:S01]  /*18e0*/  ISETP.GT.U32.AND P6, PT, R4.reuse, R130, PT ;  /* 0x000000820400720c */ /* 0x040fe20003fc4070 */
[----:B------:R-:W-:Y:S01]  /*18f0*/  IMAD.MOV R19, RZ, RZ, -R18 ;  /* 0x000000ffff137224 */ /* 0x000fe200078e0a12 */
[----:B------:R-:W-:Y:S01]  /*1900*/  ISETP.GT.U32.AND P3, PT, R4, R16, PT ;  /* 0x000000100400720c */ /* 0x000fe20003f64070 */
[----:B------:R-:W-:Y:S01]  /*1910*/  IMAD.HI.U32 R18, R7, R20, RZ ;  /* 0x0000001407127227 */ /* 0x000fe200078e00ff */
[----:B------:R-:W-:-:S03]  /*1920*/  LOP3.LUT R21, R8, 0x4c, RZ, 0xfc, !PT ;  /* 0x0000004c08157812 */ /* 0x000fc600078efcff */
[----:B------:R-:W-:Y:S01]  /*1930*/  IMAD R136, R4, R19, R136 ;  /* 0x0000001304887224 */ /* 0x000fe200078e0288 */
[----:B------:R-:W-:Y:S01]  /*1940*/  IABS R144, R21 ;  /* 0x0000001500907213 */ /* 0x000fe20000000000 */
[----:B------:R-:W-:Y:S02]  /*1950*/  IMAD.MOV R19, RZ, RZ, -R18 ;  /* 0x000000ffff137224 */ /* 0x000fe400078e0a12 */
[----:B------:R-:W-:Y:S01]  /*1960*/  @!P1 IMAD.IADD R131, R131, 0x1, -R4 ;  /* 0x0000000183839824 */ /* 0x000fe200078e0a04 */
[----:B------:R-:W-:Y:S01]  /*1970*/  ISETP.GE.AND P1, PT, R24, RZ, PT ;  /* 0x000000ff1800720c */ /* 0x000fe20003f26270 */
[----:B------:R-:W-:Y:S01]  /*1980*/  IMAD R18, R4, R19, R20 ;  /* 0x0000001304127224 */ /* 0x000fe200078e0214 */
[----:B------:R-:W-:Y:S01]  /*1990*/  LOP3.LUT R24, R8, 0x50, RZ, 0xfc, !PT ;  /* 0x0000005008187812 */ /* 0x000fe200078efcff */
[--C-:B------:R-:W-:Y:S02]  /*19a0*/  @!P6 IMAD.IADD R130, R130, 0x1, -R4.reuse ;  /* 0x000000018282e824 */ /* 0x100fe400078e0a04 */
[----:B------:R-:W-:Y:S01]  /*19b0*/  @!P4 IMAD.MOV R131, RZ, RZ, -R131 ;  /* 0x000000ffff83c224 */ /* 0x000fe200078e0a83 */
[----:B------:R-:W-:Y:S01]  /*19c0*/  ISETP.GT.U32.AND P6, PT, R4, R18, PT ;  /* 0x000000120400720c */ /* 0x000fe20003fc4070 */
[----:B------:R-:W-:Y:S01]  /*19d0*/  @!P3 IMAD.IADD R16, R16, 0x1, -R4 ;  /* 0x000000011010b824 */ /* 0x000fe200078e0a04 */
[C---:B------:R-:W-:Y:S01]  /*19e0*/  ISETP.GT.U32.AND P4, PT, R4.reuse, R17, PT ;  /* 0x000000110400720c */ /* 0x040fe20003f84070 */
[----:B------:R-:W-:Y:S01]  /*19f0*/  IMAD.HI.U32 R19, R7, R144, RZ ;  /* 0x0000009007137227 */ /* 0x000fe200078e00ff */
[----:B------:R-:W-:-:S02]  /*1a00*/  ISETP.GT.U32.AND P3, PT, R4, R136, PT ;  /* 0x000000880400720c */ /* 0x000fc40003f64070 */
[----:B------:R-:W-:Y:S01]  /*1a10*/  IABS R22, R24 ;  /* 0x0000001800167213 */ /* 0x000fe20000000000 */
[----:B------:R-:W-:Y:S02]  /*1a20*/  IMAD.MOV R19, RZ, RZ, -R19 ;  /* 0x000000ffff137224 */ /* 0x000fe400078e0a13 */
[----:B------:R-:W-:Y:S02]  /*1a30*/  @!P0 IMAD.MOV R130, RZ, RZ, -R130 ;  /* 0x000000ffff828224 */ /* 0x000fe400078e0a82 */
[----:B------:R-:W-:-:S04]  /*1a40*/  IMAD.HI.U32 R20, R7, R22, RZ ;  /* 0x0000001607147227 */ /* 0x000fc800078e00ff */
[--C-:B------:R-:W-:Y:S02]  /*1a50*/  @!P6 IMAD.IADD R18, R18, 0x1, -R4.reuse ;  /* 0x000000011212e824 */ /* 0x100fe400078e0a04 */
[--C-:B------:R-:W-:Y:S01]  /*1a60*/  @!P4 IMAD.IADD R17, R17, 0x1, -R4.reuse ;  /* 0x000000011111c824 */ /* 0x100fe200078e0a04 */
[----:B------:R-:W-:Y:S01]  /*1a70*/  ISETP.GE.AND P4, PT, R23, RZ, PT ;  /* 0x000000ff1700720c */ /* 0x000fe20003f86270 */
[----:B------:R-:W-:Y:S01]  /*1a80*/  @!P3 IMAD.IADD R136, R136, 0x1, -R4 ;  /* 0x000000018888b824 */ /* 0x000fe200078e0a04 */
[----:B------:R-:W-:Y:S01]  /*1a90*/  ISETP.GE.AND P3, PT, R21, RZ, PT ;  /* 0x000000ff1500720c */ /* 0x000fe20003f66270 */
[----:B------:R-:W-:Y:S01]  /*1aa0*/  IMAD.HI.U32 R21, R7, R146, RZ ;  /* 0x0000009207157227 */ /* 0x000fe200078e00ff */
[----:B------:R-:W-:-:S03]  /*1ab0*/  ISETP.GT.U32.AND P6, PT, R4, R18, PT ;  /* 0x000000120400720c */ /* 0x000fc60003fc4070 */
[----:B------:R-:W-:Y:S02]  /*1ac0*/  IMAD.MOV R23, RZ, RZ, -R20 ;  /* 0x000000ffff177224 */ /* 0x000fe400078e0a14 */
[C---:B------:R-:W-:Y:S02]  /*1ad0*/  IMAD R144, R4.reuse, R19, R144 ;  /* 0x0000001304907224 */ /* 0x040fe400078e0290 */
[----:B------:R-:W-:Y:S02]  /*1ae0*/  IMAD.MOV R21, RZ, RZ, -R21 ;  /* 0x000000ffff157224 */ /* 0x000fe400078e0a15 */
[C---:B------:R-:W-:Y:S01]  /*1af0*/  IMAD R19, R4.reuse, R23, R22 ;  /* 0x0000001704137224 */ /* 0x040fe200078e0216 */
[C---:B------:R-:W-:Y:S01]  /*1b00*/  ISETP.GT.U32.AND P0, PT, R4.reuse, R144, PT ;  /* 0x000000900400720c */ /* 0x040fe20003f04070 */
[C---:B------:R-:W-:Y:S01]  /*1b10*/  IMAD R146, R4.reuse, R21, R146 ;  /* 0x0000001504927224 */ /* 0x040fe200078e0292 */
[----:B------:R-:W-:Y:S01]  /*1b20*/  IABS R22, R27 ;  /* 0x0000001b00167213 */ /* 0x000fe20000000000 */
[----:B------:R-:W-:Y:S01]  /*1b30*/  @!P1 IMAD.MOV R17, RZ, RZ, -R17 ;  /* 0x000000ffff119224 */ /* 0x000fe200078e0a11 */
[----:B------:R-:W-:Y:S01]  /*1b40*/  ISETP.GT.U32.AND P1, PT, R4, R19, PT ;  /* 0x000000130400720c */ /* 0x000fe20003f24070 */
[----:B------:R-:W-:Y:S01]  /*1b50*/  @!P6 IMAD.IADD R18, R18, 0x1, -R4 ;  /* 0x000000011212e824 */ /* 0x000fe200078e0a04 */
[----:B------:R-:W-:Y:S01]  /*1b60*/  ISETP.GT.U32.AND P6, PT, R4, R146, PT ;  /* 0x000000920400720c */ /* 0x000fe20003fc4070 */
[----:B------:R-:W-:-:S04]  /*1b70*/  IMAD.HI.U32 R20, R7, R22, RZ ;  /* 0x0000001607147227 */ /* 0x000fc800078e00ff */
[----:B------:R-:W-:Y:S02]  /*1b80*/  IMAD.MOV R23, RZ, RZ, -R20 ;  /* 0x000000ffff177224 */ /* 0x000fe400078e0a14 */
[----:B------:R-:W-:Y:S01]  /*1b90*/  @!P0 IMAD.IADD R144, R144, 0x1, -R4 ;  /* 0x0000000190908824 */ /* 0x000fe200078e0a04 */
[----:B------:R-:W-:Y:S01]  /*1ba0*/  ISETP.GE.AND P0, PT, R26, RZ, PT ;  /* 0x000000ff1a00720c */ /* 0x000fe20003f06270 */
[----:B------:R-:W-:Y:S01]  /*1bb0*/  IMAD.HI.U32 R21, R7, R145, RZ ;  /* 0x0000009107157227 */ /* 0x000fe200078e00ff */
[----:B------:R-:W-:-:S03]  /*1bc0*/  LOP3.LUT R26, R8, 0x60, RZ, 0xfc, !PT ;  /* 0x00000060081a7812 */ /* 0x000fc600078efcff */
[--C-:B------:R-:W-:Y:S01]  /*1bd0*/  @!P1 IMAD.IADD R19, R19, 0x1, -R4.reuse ;  /* 0x0000000113139824 */ /* 0x100fe200078e0a04 */
[----:B------:R-:W-:Y:S01]  /*1be0*/  ISETP.GT.U32.AND P1, PT, R4, R144, PT ;  /* 0x000000900400720c */ /* 0x000fe20003f24070 */
[----:B------:R-:W-:Y:S02]  /*1bf0*/  @!P6 IMAD.IADD R146, R146, 0x1, -R4 ;  /* 0x000000019292e824 */ /* 0x000fe400078e0a04 */
[C---:B------:R-:W-:Y:S01]  /*1c00*/  IMAD R20, R4.reuse, R23, R22 ;  /* 0x0000001704147224 */ /* 0x040fe200078e0216 */
[C---:B------:R-:W-:Y:S01]  /*1c10*/  ISETP.GT.U32.AND P6, PT, R4.reuse, R19, PT ;  /* 0x000000130400720c */ /* 0x040fe20003fc4070 */
[----:B------:R-:W-:Y:S01]  /*1c20*/  IMAD.MOV R21, RZ, RZ, -R21 ;  /* 0x000000ffff157224 */ /* 0x000fe200078e0a15 */
[----:B------:R-:W-:Y:S01]  /*1c30*/  IABS R23, R26 ;  /* 0x0000001a00177213 */ /* 0x000fe20000000000 */
[----:B------:R-:W-:Y:S01]  /*1c40*/  @!P5 IMAD.MOV R16, RZ, RZ, -R16 ;  /* 0x000000ffff10d224 */ /* 0x000fe200078e0a10 */
[C---:B------:R-:W-:Y:S01]  /*1c50*/  ISETP.GT.U32.AND P5, PT, R4.reuse, R136, PT ;  /* 0x000000880400720c */ /* 0x040fe20003fa4070 */
[----:B------:R-:W-:-:S02]  /*1c60*/  IMAD R145, R4, R21, R145 ;  /* 0x0000001504917224 */ /* 0x000fc400078e0291 */
[----:B------:R-:W-:-:S04]  /*1c70*/  IMAD.HI.U32 R21, R7, R23, RZ ;  /* 0x0000001707157227 */ /* 0x000fc800078e00ff */
[--C-:B------:R-:W-:Y:S01]  /*1c80*/  @!P1 IMAD.IADD R144, R144, 0x1, -R4.reuse ;  /* 0x0000000190909824 */ /* 0x100fe200078e0a04 */
[C---:B------:R-:W-:Y:S01]  /*1c90*/  ISETP.GT.U32.AND P1, PT, R4.reuse, R20, PT ;  /* 0x000000140400720c */ /* 0x040fe20003f24070 */
[----:B------:R-:W-:Y:S01]  /*1ca0*/  @!P6 IMAD.IADD R19, R19, 0x1, -R4 ;  /* 0x000000011313e824 */ /* 0x000fe200078e0a04 */
[----:B------:R-:W-:Y:S01]  /*1cb0*/  ISETP.GT.U32.AND P6, PT, R4, R145, PT ;  /* 0x000000910400720c */ /* 0x000fe20003fc4070 */
[----:B------:R-:W-:Y:S02]  /*1cc0*/  IMAD.MOV R21, RZ, RZ, -R21 ;  /* 0x000000ffff157224 */ /* 0x000fe400078e0a15 */
[----:B------:R-:W-:-:S04]  /*1cd0*/  IMAD.HI.U32 R22, R7, R150, RZ ;  /* 0x0000009607167227 */ /* 0x000fc800078e00ff */
[--C-:B------:R-:W-:Y:S01]  /*1ce0*/  @!P5 IMAD.IADD R136, R136, 0x1, -R4.reuse ;  /* 0x000000018888d824 */ /* 0x100fe200078e0a04 */
[----:B------:R-:W-:Y:S01]  /*1cf0*/  ISETP.GE.AND P5, PT, R24, RZ, PT ;  /* 0x000000ff1800720c */ /* 0x000fe20003fa6270 */
[----:B------:R-:W-:Y:S01]  /*1d00*/  IMAD R21, R4, R21, R23 ;  /* 0x0000001504157224 */ /* 0x000fe200078e0217 */
[----:B------:R-:W-:Y:S01]  /*1d10*/  IABS R24, R30 ;  /* 0x0000001e00187213 */ /* 0x000fe20000000000 */
[--C-:B------:R-:W-:Y:S01]  /*1d20*/  @!P1 IMAD.IADD R20, R20, 0x1, -R4.reuse ;  /* 0x0000000114149824 */ /* 0x100fe200078e0a04 */
[----:B------:R-:W-:Y:S01]  /*1d30*/  ISETP.GE.AND P1, PT, R28, RZ, PT ;  /* 0x000000ff1c00720c */ /* 0x000fe20003f26270 */
[----:B------:R-:W-:Y:S01]  /*1d40*/  @!P6 IMAD.IADD R145, R145, 0x1, -R4 ;  /* 0x000000019191e824 */ /* 0x000fe200078e0a04 */
[----:B------:R-:W-:Y:S01]  /*1d50*/  LOP3.LUT R28, R8, 0x74, RZ, 0xfc, !PT ;  /* 0x00000074081c7812 */ /* 0x000fe200078efcff */
[----:B------:R-:W-:Y:S01]  /*1d60*/  IMAD.MOV R23, RZ, RZ, -R22 ;  /* 0x000000ffff177224 */ /* 0x000fe200078e0a16 */
[C---:B------:R-:W-:Y:S01]  /*1d70*/  ISETP.GT.U32.AND P6, PT, R4.reuse, R20, PT ;  /* 0x000000140400720c */ /* 0x040fe20003fc4070 */
[----:B------:R-:W-:Y:S01]  /*1d80*/  @!P4 IMAD.MOV R18, RZ, RZ, -R18 ;  /* 0x000000ffff12c224 */ /* 0x000fe200078e0a12 */
[C---:B------:R-:W-:Y:S01]  /*1d90*/  ISETP.GT.U32.AND P4, PT, R4.reuse, R21, PT ;  /* 0x000000150400720c */ /* 0x040fe20003f84070 */
[C---:B------:R-:W-:Y:S01]  /*1da0*/  IMAD R150, R4.reuse, R23, R150 ;  /* 0x0000001704967224 */ /* 0x040fe200078e0296 */
[----:B------:R-:W-:Y:S01]  /*1db0*/  IABS R152, R28 ;  /* 0x0000001c00987213 */ /* 0x000fe20000000000 */
[----:B------:R-:W-:Y:S01]  /*1dc0*/  @!P2 IMAD.MOV R136, RZ, RZ, -R136 ;  /* 0x000000ffff88a224 */ /* 0x000fe200078e0a88 */
[C---:B------:R-:W-:Y:S01]  /*1dd0*/  ISETP.GT.U32.AND P2, PT, R4.reuse, R146, PT ;  /* 0x000000920400720c */ /* 0x040fe20003f44070 */
[----:B------:R-:W-:Y:S01]  /*1de0*/  @!P3 IMAD.MOV R144, RZ, RZ, -R144 ;  /* 0x000000ffff90b224 */ /* 0x000fe200078e0a90 */
[----:B------:R-:W-:Y:S01]  /*1df0*/  ISETP.GT.U32.AND P3, PT, R4, R145, PT ;  /* 0x000000910400720c */ /* 0x000fe20003f64070 */
[----:B------:R-:W-:Y:S01]  /*1e00*/  @!P5 IMAD.MOV R19, RZ, RZ, -R19 ;  /* 0x000000ffff13d224 */ /* 0x000fe200078e0a13 */
[----:B------:R-:W-:Y:S01]  /*1e10*/  ISETP.GE.AND P5, PT, R26, RZ, PT ;  /* 0x000000ff1a00720c */ /* 0x000fe20003fa6270 */
[----:B------:R-:W-:Y:S01]  /*1e20*/  IMAD.HI.U32 R22, R7, R24, RZ ;  /* 0x0000001807167227 */ /* 0x000fe200078e00ff */
[----:B------:R-:W-:-:S03]  /*1e30*/  LOP3.LUT R26, R8, 0x6c, RZ, 0xfc, !PT ;  /* 0x0000006c081a7812 */ /* 0x000fc600078efcff */
[--C-:B------:R-:W-:Y:S01]  /*1e40*/  @!P6 IMAD.IADD R20, R20, 0x1, -R4.reuse ;  /* 0x000000011414e824 */ /* 0x100fe200078e0a04 */
[----:B------:R-:W-:Y:S01]  /*1e50*/  ISETP.GT.U32.AND P6, PT, R4, R150, PT ;  /* 0x000000960400720c */ /* 0x000fe20003fc4070 */
[----:B------:R-:W-:Y:S01]  /*1e60*/  @!P4 IMAD.IADD R21, R21, 0x1, -R4 ;  /* 0x000000011515c824 */ /* 0x000fe200078e0a04 */
[----:B------:R-:W-:Y:S01]  /*1e70*/  IABS R151, R26 ;  /* 0x0000001a00977213 */ /* 0x000fe20000000000 */
[----:B------:R-:W-:Y:S01]  /*1e80*/  IMAD.MOV R23, RZ, RZ, -R22 ;  /* 0x000000ffff177224 */ /* 0x000fe200078e0a16 */
[----:B------:R-:W-:Y:S01]  /*1e90*/  ISETP.GE.AND P4, PT, R26, RZ, PT ;  /* 0x000000ff1a00720c */ /* 0x000fe20003f86270 */
[----:B------:R-:W-:Y:S01]  /*1ea0*/  @!P2 IMAD.IADD R146, R146, 0x1, -R4 ;  /* 0x000000019292a824 */ /* 0x000fe200078e0a04 */
[----:B------:R-:W-:Y:S01]  /*1eb0*/  ISETP.GE.AND P2, PT, R27, RZ, PT ;  /* 0x000000ff1b00720c */ /* 0x000fe20003f46270 */
[----:B------:R-:W-:Y:S01]  /*1ec0*/  IMAD R22, R4, R23, R24 ;  /* 0x0000001704167224 */ /* 0x000fe200078e0218 */
[----:B------:R-:W-:Y:S01]  /*1ed0*/  LOP3.LUT R26, R8, 0x70, RZ, 0xfc, !PT ;  /* 0x00000070081a7812 */ /* 0x000fe200078efcff */
[----:B------:R-:W-:-:S03]  /*1ee0*/  IMAD.HI.U32 R23, R7, R151, RZ ;  /* 0x0000009707177227 */ /* 0x000fc600078e00ff */
[----:B------:R-:W-:Y:S01]  /*1ef0*/  IABS R27, R26 ;  /* 0x0000001a001b7213 */ /* 0x000fe20000000000 */
[--C-:B------:R-:W-:Y:S01]  /*1f00*/  @!P6 IMAD.IADD R150, R150, 0x1, -R4.reuse ;  /* 0x000000019696e824 */ /* 0x100fe200078e0a04 */
[----:B------:R-:W-:Y:S01]  /*1f10*/  ISETP.GT.U32.AND P6, PT, R4, R21, PT ;  /* 0x000000150400720c */ /* 0x000fe20003fc4070 */
[----:B------:R-:W-:Y:S01]  /*1f20*/  @!P3 IMAD.IADD R145, R145, 0x1, -R4 ;  /* 0x000000019191b824 */ /* 0x000fe200078e0a04 */
[----:B------:R-:W-:Y:S01]  /*1f30*/  ISETP.GE.AND P3, PT, R30, RZ, PT ;  /* 0x000000ff1e00720c */ /* 0x000fe20003f66270 */
[----:B------:R-:W-:Y:S01]  /*1f40*/  IMAD.MOV R23, RZ, RZ, -R23 ;  /* 0x000000ffff177224 */ /* 0x000fe200078e0a17 */
[----:B------:R-:W-:Y:S01]  /*1f50*/  LOP3.LUT R30, R8, 0x78, RZ, 0xfc, !PT ;  /* 0x00000078081e7812 */ /* 0x000fe200078efcff */
[----:B------:R-:W-:Y:S01]  /*1f60*/  @!P1 IMAD.MOV R145, RZ, RZ, -R145 ;  /* 0x000000ffff919224 */ /* 0x000fe200078e0a91 */
[C---:B------:R-:W-:Y:S01]  /*1f70*/  ISETP.GT.U32.AND P1, PT, R4.reuse, R22, PT ;  /* 0x000000160400720c */ /* 0x040fe20003f24070 */
[C---:B------:R-:W-:Y:S01]  /*1f80*/  IMAD R151, R4.reuse, R23, R151 ;  /* 0x0000001704977224 */ /* 0x040fe200078e0297 */
[----:B------:R-:W-:Y:S01]  /*1f90*/  IABS R71, R30 ;  /* 0x0000001e00477213 */ /* 0x000fe20000000000 */
[----:B------:R-:W-:Y:S01]  /*1fa0*/  @!P2 IMAD.MOV R20, RZ, RZ, -R20 ;  /* 0x000000ffff14a224 */ /* 0x000fe200078e0a14 */
[C---:B------:R-:W-:Y:S01]  /*1fb0*/  ISETP.GT.U32.AND P2, PT, R4.reuse, R150, PT ;  /* 0x000000960400720c */ /* 0x040fe20003f44070 */
[----:B------:R-:W-:Y:S01]  /*1fc0*/  @!P0 IMAD.MOV R146, RZ, RZ, -R146 ;  /* 0x000000ffff928224 */ /* 0x000fe200078e0a92 */
[----:B------:R-:W-:Y:S01]  /*1fd0*/  ISETP.GE.AND P0, PT, R29, RZ, PT ;  /* 0x000000ff1d00720c */ /* 0x000fe20003f06270 */
[----:B------:R-:W-:Y:S01]  /*1fe0*/  @!P6 IMAD.IADD R21, R21, 0x1, -R4 ;  /* 0x000000011515e824 */ /* 0x000fe200078e0a04 */
[----:B------:R-:W-:Y:S01]  /*1ff0*/  ISETP.GT.U32.AND P6, PT, R4, R151, PT ;  /* 0x000000970400720c */ /* 0x000fe20003fc4070 */
[----:B------:R-:W-:-:S04]  /*2000*/  IMAD.HI.U32 R23, R7, R27, RZ ;  /* 0x0000001b07177227 */ /* 0x000fc800078e00ff */
[--C-:B------:R-:W-:Y:S01]  /*2010*/  @!P1 IMAD.IADD R22, R22, 0x1, -R4.reuse ;  /* 0x0000000116169824 */ /* 0x100fe200078e0a04 */
[----:B------:R-:W-:Y:S01]  /*2020*/  ISETP.GE.AND P1, PT, R28, RZ, PT ;  /* 0x000000ff1c00720c */ /* 0x000fe20003f26270 */
[----:B------:R-:W-:Y:S01]  /*2030*/  @!P5 IMAD.MOV R21, RZ, RZ, -R21 ;  /* 0x000000ffff15d224 */ /* 0x000fe200078e0a15 */
[----:B------:R-:W-:Y:S01]  /*2040*/  LOP3.LUT R28, R8, 0x7c, RZ, 0xfc, !PT ;  /* 0x0000007c081c7812 */ /* 0x000fe200078efcff */
[----:B------:R-:W-:Y:S01]  /*2050*/  IMAD.HI.U32 R24, R7, R152, RZ ;  /* 0x0000009807187227 */ /* 0x000fe200078e00ff */
[----:B------:R-:W-:Y:S02]  /*2060*/  ISETP.GT.U32.AND P5, PT, R4, R22, PT ;  /* 0x000000160400720c */ /* 0x000fe40003fa4070 */
[----:B------:R-:W-:Y:S01]  /*2070*/  IABS R153, R28 ;  /* 0x0000001c00997213 */ /* 0x000fe20000000000 */
[----:B------:R-:W-:Y:S02]  /*2080*/  IMAD.MOV R23, RZ, RZ, -R23 ;  /* 0x000000ffff177224 */ /* 0x000fe400078e0a17 */
[----:B------:R-:W-:-:S02]  /*2090*/  @!P6 IMAD.IADD R151, R151, 0x1, -R4 ;  /* 0x000000019797e824 */ /* 0x000fc400078e0a04 */
[----:B------:R-:W-:Y:S01]  /*20a0*/  @!P2 IMAD.IADD R150, R150, 0x1, -R4 ;  /* 0x000000019696a824 */ /* 0x000fe200078e0a04 */
[----:B------:R-:W-:Y:S01]  /*20b0*/  ISETP.GE.AND P2, PT, R26, RZ, PT ;  /* 0x000000ff1a00720c */ /* 0x000fe20003f46270 */
[----:B------:R-:W-:Y:S01]  /*20c0*/  IMAD.MOV R29, RZ, RZ, -R24 ;  /* 0x000000ffff1d7224 */ /* 0x000fe200078e0a18 */
[C---:B------:R-:W-:Y:S01]  /*20d0*/  ISETP.GT.U32.AND P6, PT, R4.reuse, R151, PT ;  /* 0x000000970400720c */ /* 0x040fe20003fc4070 */
[----:B------:R-:W-:Y:S02]  /*20e0*/  IMAD R23, R4, R23, R27 ;  /* 0x0000001704177224 */ /* 0x000fe400078e021b */
[----:B------:R-:W-:-:S04]  /*20f0*/  IMAD.HI.U32 R26, R7, R71, RZ ;  /* 0x00000047071a7227 */ /* 0x000fc800078e00ff */
[C---:B------:R-:W-:Y:S02]  /*2100*/  IMAD R152, R4.reuse, R29, R152 ;  /* 0x0000001d04987224 */ /* 0x040fe400078e0298 */
[----:B------:R-:W-:Y:S01]  /*2110*/  @!P0 IMAD.MOV R150, RZ, RZ, -R150 ;  /* 0x000000ffff968224 */ /* 0x000fe200078e0a96 */
[----:B------:R-:W-:Y:S01]  /*2120*/  ISETP.GT.U32.AND P0, PT, R4, R23, PT ;  /* 0x000000170400720c */ /* 0x000fe20003f04070 */
[----:B------:R-:W-:Y:S02]  /*2130*/  IMAD.MOV R26, RZ, RZ, -R26 ;  /* 0x000000ffff1a7224 */ /* 0x000fe400078e0a1a */
[--C-:B------:R-:W-:Y:S01]  /*2140*/  @!P5 IMAD.IADD R22, R22, 0x1, -R4.reuse ;  /* 0x000000011616d824 */ /* 0x100fe200078e0a04 */
[C---:B------:R-:W-:Y:S01]  /*2150*/  ISETP.GT.U32.AND P5, PT, R4.reuse, R152, PT ;  /* 0x000000980400720c */ /* 0x040fe20003fa4070 */
[----:B------:R-:W-:Y:S02]  /*2160*/  IMAD R71, R4, R26, R71 ;  /* 0x0000001a04477224 */ /* 0x000fe400078e0247 */
[----:B------:R-:W-:-:S02]  /*2170*/  @!P6 IMAD.IADD R151, R151, 0x1, -R4 ;  /* 0x000000019797e824 */ /* 0x000fc400078e0a04 */
[----:B------:R-:W-:Y:S01]  /*2180*/  IMAD.HI.U32 R24, R7, R153, RZ ;  /* 0x0000009907187227 */ /* 0x000fe200078e00ff */
[----:B------:R-:W-:-:S03]  /*2190*/  ISETP.GT.U32.AND P6, PT, R4, R71, PT ;  /* 0x000000470400720c */ /* 0x000fc60003fc4070 */
[----:B------:R-:W-:Y:S01]  /*21a0*/  @!P0 IMAD.IADD R23, R23, 0x1, -R4 ;  /* 0x0000000117178824 */ /* 0x000fe200078e0a04 */
[----:B------:R-:W-:Y:S01]  /*21b0*/  ISETP.GE.AND P0, PT, R30, RZ, PT ;  /* 0x000000ff1e00720c */ /* 0x000fe20003f06270 */
[----:B------:R-:W-:Y:S02]  /*21c0*/  IMAD.MOV R24, RZ, RZ, -R24 ;  /* 0x000000ffff187224 */ /* 0x000fe400078e0a18 */
[----:B------:R-:W-:Y:S01]  /*21d0*/  @!P5 IMAD.IADD R152, R152, 0x1, -R4 ;  /* 0x000000019898d824 */ /* 0x000fe200078e0a04 */
[----:B------:R-:W-:Y:S01]  /*21e0*/  ISETP.GT.U32.AND P5, PT, R4, R23, PT ;  /* 0x000000170400720c */ /* 0x000fe20003fa4070 */
[----:B------:R-:W-:-:S04]  /*21f0*/  IMAD.HI.U32 R26, R7, R70, RZ ;  /* 0x00000046071a7227 */ /* 0x000fc800078e00ff */
[----:B------:R-:W-:Y:S01]  /*2200*/  @!P6 IMAD.IADD R71, R71, 0x1, -R4 ;  /* 0x000000014747e824 */ /* 0x000fe200078e0a04 */
[C---:B------:R-:W-:Y:S01]  /*2210*/  ISETP.GT.U32.AND P6, PT, R4.reuse, R152, PT ;  /* 0x000000980400720c */ /* 0x040fe20003fc4070 */
[----:B------:R-:W-:Y:S02]  /*2220*/  IMAD R153, R4, R24, R153 ;  /* 0x0000001804997224 */ /* 0x000fe400078e0299 */
[----:B------:R-:W-:Y:S02]  /*2230*/  IMAD.MOV R27, RZ, RZ, -R26 ;  /* 0x000000ffff1b7224 */ /* 0x000fe400078e0a1a */
[----:B------:R-:W-:-:S04]  /*2240*/  IMAD.HI.U32 R24, R7, R154, RZ ;  /* 0x0000009a07187227 */ /* 0x000fc800078e00ff */
[----:B------:R-:W-:Y:S01]  /*2250*/  @!P5 IMAD.IADD R23, R23, 0x1, -R4 ;  /* 0x000000011717d824 */ /* 0x000fe200078e0a04 */
[C---:B------:R-:W-:Y:S01]  /*2260*/  ISETP.GT.U32.AND P5, PT, R4.reuse, R153, PT ;  /* 0x000000990400720c */ /* 0x040fe20003fa4070 */
[----:B------:R-:W-:Y:S02]  /*2270*/  IMAD R70, R4, R27, R70 ;  /* 0x0000001b04467224 */ /* 0x000fe400078e0246 */
[----:B------:R-:W-:Y:S02]  /*2280*/  IMAD.MOV R27, RZ, RZ, -R24 ;  /* 0x000000ffff1b7224 */ /* 0x000fe400078e0a18 */
[----:B------:R-:W-:Y:S01]  /*2290*/  @!P6 IMAD.IADD R152, R152, 0x1, -R4 ;  /* 0x000000019898e824 */ /* 0x000fe200078e0a04 */
[C---:B------:R-:W-:Y:S01]  /*22a0*/  ISETP.GT.U32.AND P6, PT, R4.reuse, R70, PT ;  /* 0x000000460400720c */ /* 0x040fe20003fc4070 */
[----:B------:R-:W-:Y:S01]  /*22b0*/  IMAD R154, R4, R27, R154 ;  /* 0x0000001b049a7224 */ /* 0x000fe200078e029a */
[----:B------:R-:W-:Y:S01]  /*22c0*/  LOP3.LUT R27, R8, 0x9c, RZ, 0xfc, !PT ;  /* 0x0000009c081b7812 */ /* 0x000fe200078efcff */
[----:B------:R-:W-:Y:S01]  /*22d0*/  @!P4 IMAD.MOV R151, RZ, RZ, -R151 ;  /* 0x000000ffff97c224 */ /* 0x000fe200078e0a97 */
[----:B------:R-:W-:Y:S01]  /*22e0*/  ISETP.GE.AND P4, PT, R28, RZ, PT ;  /* 0x000000ff1c00720c */ /* 0x000fe20003f86270 */
[----:B------:R-:W-:Y:S01]  /*22f0*/  @!P3 IMAD.MOV R22, RZ, RZ, -R22 ;  /* 0x000000ffff16b224 */ /* 0x000fe200078e0a16 */
[----:B------:R-:W-:Y:S01]  /*2300*/  LOP3.LUT R28, R8, 0x8c, RZ, 0xfc, !PT ;  /* 0x0000008c081c7812 */ /* 0x000fe200078efcff */
[----:B------:R-:W-:Y:S01]  /*2310*/  @!P5 IMAD.IADD R153, R153, 0x1, -R4 ;  /* 0x000000019999d824 */ /* 0x000fe200078e0a04 */
[C---:B------:R-:W-:Y:S01]  /*2320*/  ISETP.GT.U32.AND P5, PT, R4.reuse, R154, PT ;  /* 0x0000009a0400720c */ /* 0x040fe20003fa4070 */
[----:B------:R-:W-:Y:S01]  /*2330*/  IMAD.HI.U32 R26, R7, R80, RZ ;  /* 0x00000050071a7227 */ /* 0x000fe200078e00ff */
[----:B------:R-:W-:-:S02]  /*2340*/  ISETP.GT.U32.AND P3, PT, R4, R71, PT ;  /* 0x000000470400720c */ /* 0x000fc40003f64070 */
[----:B------:R-:W-:Y:S01]  /*2350*/  IABS R155, R28 ;  /* 0x0000001c009b7213 */ /* 0x000fe20000000000 */
[----:B------:R-:W-:Y:S02]  /*2360*/  @!P6 IMAD.IADD R70, R70, 0x1, -R4 ;  /* 0x000000014646e824 */ /* 0x000fe400078e0a04 */
[----:B------:R-:W-:Y:S01]  /*2370*/  IMAD.MOV R29, RZ, RZ, -R26 ;  /* 0x000000ffff1d7224 */ /* 0x000fe200078e0a1a */
[----:B------:R-:W-:Y:S01]  /*2380*/  LOP3.LUT R26, R8, 0x90, RZ, 0xfc, !PT ;  /* 0x00000090081a7812 */ /* 0x000fe200078efcff */
[----:B------:R-:W-:Y:S01]  /*2390*/  IMAD.HI.U32 R24, R7, R155, RZ ;  /* 0x0000009b07187227 */ /* 0x000fe200078e00ff */
[----:B------:R-:W-:Y:S02]  /*23a0*/  ISETP.GT.U32.AND P6, PT, R4, R70, PT ;  /* 0x000000460400720c */ /* 0x000fe40003fc4070 */
[----:B------:R-:W-:Y:S01]  /*23b0*/  IABS R83, R26 ;  /* 0x0000001a00537213 */ /* 0x000fe20000000000 */
[----:B------:R-:W-:Y:S02]  /*23c0*/  @!P5 IMAD.IADD R154, R154, 0x1, -R4 ;  /* 0x000000019a9ad824 */ /* 0x000fe400078e0a04 */
[----:B------:R-:W-:Y:S01]  /*23d0*/  IMAD R80, R4, R29, R80 ;  /* 0x0000001d04507224 */ /* 0x000fe200078e0250 */
[----:B------:R-:W-:Y:S01]  /*23e0*/  LOP3.LUT R29, R8, 0xa0, RZ, 0xfc, !PT ;  /* 0x000000a0081d7812 */ /* 0x000fe200078efcff */
[----:B------:R-:W-:Y:S01]  /*23f0*/  IMAD.MOV R24, RZ, RZ, -R24 ;  /* 0x000000ffff187224 */ /* 0x000fe200078e0a18 */
[C---:B------:R-:W-:Y:S01]  /*2400*/  ISETP.GT.U32.AND P5, PT, R4.reuse, R154, PT ;  /* 0x0000009a0400720c */ /* 0x040fe20003fa4070 */
[----:B------:R-:W-:Y:S01]  /*2410*/  @!P3 IMAD.IADD R71, R71, 0x1, -R4 ;  /* 0x000000014747b824 */ /* 0x000fe200078e0a04 */
[----:B------:R-:W-:Y:S01]  /*2420*/  ISETP.GE.AND P3, PT, R31, RZ, PT ;  /* 0x000000ff1f00720c */ /* 0x000fe20003f66270 */
[----:B------:R-:W-:Y:S01]  /*2430*/  @!P2 IMAD.MOV R23, RZ, RZ, -R23 ;  /* 0x000000ffff17a224 */ /* 0x000fe200078e0a17 */
[C---:B------:R-:W-:Y:S01]  /*2440*/  ISETP.GT.U32.AND P2, PT, R4.reuse, R153, PT ;  /* 0x000000990400720c */ /* 0x040fe20003f44070 */
[----:B------:R-:W-:Y:S01]  /*2450*/  @!P1 IMAD.MOV R152, RZ, RZ, -R152 ;  /* 0x000000ffff989224 */ /* 0x000fe200078e0a98 */
[C---:B------:R-:W-:Y:S01]  /*2460*/  ISETP.GT.U32.AND P1, PT, R4.reuse, R80, PT ;  /* 0x000000500400720c */ /* 0x040fe20003f24070 */
[----:B------:R-:W-:Y:S01]  /*2470*/  IMAD R155, R4, R24, R155 ;  /* 0x00000018049b7224 */ /* 0x000fe200078e029b */
[----:B------:R-:W-:Y:S01]  /*2480*/  IABS R34, R29 ;  /* 0x0000001d00227213 */ /* 0x000fe20000000000 */
[----:B------:R-:W-:Y:S01]  /*2490*/  @!P0 IMAD.MOV R71, RZ, RZ, -R71 ;  /* 0x000000ffff478224 */ /* 0x000fe200078e0a47 */
[----:B------:R-:W-:Y:S01]  /*24a0*/  ISETP.GE.AND P0, PT, R32, RZ, PT ;  /* 0x000000ff2000720c */ /* 0x000fe20003f06270 */
[----:B------:R-:W-:Y:S01]  /*24b0*/  IMAD.HI.U32 R24, R7, R83, RZ ;  /* 0x0000005307187227 */ /* 0x000fe200078e00ff */
[----:B------:R-:W-:-:S03]  /*24c0*/  IABS R32, R27 ;  /* 0x0000001b00207213 */ /* 0x000fc60000000000 */
[----:B------:R-:W-:Y:S01]  /*24d0*/  @!P6 IMAD.IADD R70, R70, 0x1, -R4 ;  /* 0x000000014646e824 */ /* 0x000fe200078e0a04 */
[----:B------:R-:W-:Y:S01]  /*24e0*/  ISETP.GT.U32.AND P6, PT, R4, R155, PT ;  /* 0x0000009b0400720c */ /* 0x000fe20003fc4070 */
[----:B------:R-:W-:Y:S02]  /*24f0*/  IMAD.MOV R24, RZ, RZ, -R24 ;  /* 0x000000ffff187224 */ /* 0x000fe400078e0a18 */
[--C-:B------:R-:W-:Y:S01]  /*2500*/  @!P5 IMAD.IADD R154, R154, 0x1, -R4.reuse ;  /* 0x000000019a9ad824 */ /* 0x100fe200078e0a04 */
[----:B------:R-:W-:Y:S01]  /*2510*/  ISETP.GE.AND P5, PT, R26, RZ, PT ;  /* 0x000000ff1a00720c */ /* 0x000fe20003fa6270 */
[----:B------:R-:W-:Y:S01]  /*2520*/  IMAD R83, R4, R24, R83 ;  /* 0x0000001804537224 */ /* 0x000fe200078e0253 */
[----:B------:R-:W-:Y:S01]  /*2530*/  LOP3.LUT R24, R8, 0x94, RZ, 0xfc, !PT ;  /* 0x0000009408187812 */ /* 0x000fe200078efcff */
[--C-:B------:R-:W-:Y:S01]  /*2540*/  @!P2 IMAD.IADD R153, R153, 0x1, -R4.reuse ;  /* 0x000000019999a824 */ /* 0x100fe200078e0a04 */
[----:B------:R-:W-:Y:S01]  /*2550*/  ISETP.GE.AND P2, PT, R33, RZ, PT ;  /* 0x000000ff2100720c */ /* 0x000fe20003f46270 */
[----:B------:R-:W-:Y:S01]  /*2560*/  @!P1 IMAD.IADD R80, R80, 0x1, -R4 ;  /* 0x0000000150509824 */ /* 0x000fe200078e0a04 */
[----:B------:R-:W-:Y:S01]  /*2570*/  LOP3.LUT R26, R8, 0x98, RZ, 0xfc, !PT ;  /* 0x00000098081a7812 */ /* 0x000fe200078efcff */
[----:B------:R-:W-:Y:S01]  /*2580*/  @!P0 IMAD.MOV R154, RZ, RZ, -R154 ;  /* 0x000000ffff9a8224 */ /* 0x000fe200078e0a9a */
[C---:B------:R-:W-:Y:S01]  /*2590*/  ISETP.GT.U32.AND P0, PT, R4.reuse, R83, PT ;  /* 0x000000530400720c */ /* 0x040fe20003f04070 */
[----:B------:R-:W-:Y:S01]  /*25a0*/  @!P4 IMAD.MOV R153, RZ, RZ, -R153 ;  /* 0x000000ffff99c224 */ /* 0x000fe200078e0a99 */
[----:B------:R-:W-:Y:S01]  /*25b0*/  ISETP.GT.U32.AND P4, PT, R4, R80, PT ;  /* 0x000000500400720c */ /* 0x000fe20003f84070 */
[----:B------:R-:W-:Y:S01]  /*25c0*/  @!P6 IMAD.IADD R155, R155, 0x1, -R4 ;  /* 0x000000019b9be824 */ /* 0x000fe200078e0a04 */
[----:B------:R-:W-:Y:S01]  /*25d0*/  ISETP.GE.AND P1, PT, R28, RZ, PT ;  /* 0x000000ff1c00720c */ /* 0x000fe20003f26270 */
[----:B------:R-:W-:Y:S01]  /*25e0*/  @!P3 IMAD.MOV R70, RZ, RZ, -R70 ;  /* 0x000000ffff46b224 */ /* 0x000fe200078e0a46 */
[----:B------:R-:W-:-:S02]  /*25f0*/  IABS R28, R24 ;  /* 0x00000018001c7213 */ /* 0x000fc40000000000 */
[----:B------:R-:W-:Y:S02]  /*2600*/  ISETP.GT.U32.AND P3, PT, R4, R155, PT ;  /* 0x0000009b0400720c */ /* 0x000fe40003f64070 */
[----:B------:R-:W-:Y:S02]  /*2610*/  IABS R30, R26 ;  /* 0x0000001a001e7213 */ /* 0x000fe40000000000 */
[----:B------:R-:W-:Y:S01]  /*2620*/  ISETP.GE.AND P6, PT, R24, RZ, PT ;  /* 0x000000ff1800720c */ /* 0x000fe20003fc6270 */
[--C-:B------:R-:W-:Y:S02]  /*2630*/  @!P0 IMAD.IADD R83, R83, 0x1, -R4.reuse ;  /* 0x0000000153538824 */ /* 0x100fe400078e0a04 */
[----:B------:R-:W-:Y:S01]  /*2640*/  @!P4 IMAD.IADD R80, R80, 0x1, -R4 ;  /* 0x000000015050c824 */ /* 0x000fe200078e0a04 */
[----:B------:R-:W-:Y:S01]  /*2650*/  ISETP.GE.AND P4, PT, R26, RZ, PT ;  /* 0x000000ff1a00720c */ /* 0x000fe20003f86270 */
[----:B------:R-:W-:Y:S01]  /*2660*/  IMAD.HI.U32 R24, R7, R28, RZ ;  /* 0x0000001c07187227 */ /* 0x000fe200078e00ff */
[----:B------:R-:W-:-:S03]  /*2670*/  ISETP.GT.U32.AND P0, PT, R4, R83, PT ;  /* 0x000000530400720c */ /* 0x000fc60003f04070 */
[----:B------:R-:W-:Y:S01]  /*2680*/  @!P2 IMAD.MOV R80, RZ, RZ, -R80 ;  /* 0x000000ffff50a224 */ /* 0x000fe200078e0a50 */
[----:B------:R-:W-:Y:S01]  /*2690*/  ISETP.GE.AND P2, PT, R27, RZ, PT ;  /* 0x000000ff1b00720c */ /* 0x000fe20003f46270 */
[----:B------:R-:W-:Y:S01]  /*26a0*/  @!P3 IMAD.IADD R155, R155, 0x1, -R4 ;  /* 0x000000019b9bb824 */ /* 0x000fe200078e0a04 */
[----:B------:R-:W-:Y:S01]  /*26b0*/  ISETP.GE.AND P3, PT, R29, RZ, PT ;  /* 0x000000ff1d00720c */ /* 0x000fe20003f66270 */
[----:B------:R-:W-:-:S04]  /*26c0*/  IMAD.HI.U32 R26, R7, R30, RZ ;  /* 0x0000001e071a7227 */ /* 0x000fc800078e00ff */
[----:B------:R-:W-:-:S04]  /*26d0*/  IMAD.HI.U32 R27, R7, R32, RZ ;  /* 0x00000020071b7227 */ /* 0x000fc800078e00ff */
[----:B------:R-:W-:Y:S02]  /*26e0*/  IMAD.MOV R29, RZ, RZ, -R24 ;  /* 0x000000ffff1d7224 */ /* 0x000fe400078e0a18 */
[----:B------:R-:W-:Y:S02]  /*26f0*/  IMAD.MOV R31, RZ, RZ, -R26 ;  /* 0x000000ffff1f7224 */ /* 0x000fe400078e0a1a */
[----:B------:R-:W-:Y:S02]  /*2700*/  IMAD.MOV R33, RZ, RZ, -R27 ;  /* 0x000000ffff217224 */ /* 0x000fe400078e0a1b */
[C---:B------:R-:W-:Y:S02]  /*2710*/  IMAD R27, R4.reuse, R29, R28 ;  /* 0x0000001d041b7224 */ /* 0x040fe400078e021c */
[----:B------:R-:W-:Y:S01]  /*2720*/  IMAD R29, R4, R31, R30 ;  /* 0x0000001f041d7224 */ /* 0x000fe200078e021e */
[----:B------:R-:W-:Y:S01]  /*2730*/  LOP3.LUT R30, R8, 0xa4, RZ, 0xfc, !PT ;  /* 0x000000a4081e7812 */ /* 0x000fe200078efcff */
[----:B------:R-:W-:Y:S01]  /*2740*/  @!P1 IMAD.MOV R155, RZ, RZ, -R155 ;  /* 0x000000ffff9b9224 */ /* 0x000fe200078e0a9b */
[C---:B------:R-:W-:Y:S01]  /*2750*/  ISETP.GT.U32.AND P1, PT, R4.reuse, R27, PT ;  /* 0x0000001b0400720c */ /* 0x040fe20003f24070 */
[----:B------:R-:W-:Y:S01]  /*2760*/  @!P0 IMAD.IADD R83, R83, 0x1, -R4 ;  /* 0x0000000153538824 */ /* 0x000fe200078e0a04 */
[C---:B------:R-:W-:Y:S01]  /*2770*/  ISETP.GT.U32.AND P0, PT, R4.reuse, R29, PT ;  /* 0x0000001d0400720c */ /* 0x040fe20003f04070 */
[----:B------:R-:W-:Y:S01]  /*2780*/  IMAD R31, R4, R33, R32 ;  /* 0x00000021041f7224 */ /* 0x000fe200078e0220 */
[----:B------:R-:W-:Y:S01]  /*2790*/  LOP3.LUT R32, R8, 0xa8, RZ, 0xfc, !PT ;  /* 0x000000a808207812 */ /* 0x000fe200078efcff */
[----:B------:R-:W-:-:S03]  /*27a0*/  IMAD.HI.U32 R24, R7, R34, RZ ;  /* 0x0000002207187227 */ /* 0x000fc600078e00ff */
[----:B------:R-:W-:Y:S01]  /*27b0*/  IABS R37, R32 ;  /* 0x0000002000257213 */ /* 0x000fe20000000000 */
[----:B------:R-:W-:Y:S01]  /*27c0*/  @!P5 IMAD.MOV R83, RZ, RZ, -R83 ;  /* 0x000000ffff53d224 */ /* 0x000fe200078e0a53 */
[C---:B------:R-:W-:Y:S01]  /*27d0*/  ISETP.GT.U32.AND P5, PT, R4.reuse, R31, PT ;  /* 0x0000001f0400720c */ /* 0x040fe20003fa4070 */
[----:B------:R-:W-:Y:S02]  /*27e0*/  IMAD.MOV R35, RZ, RZ, -R24 ;  /* 0x000000ffff237224 */ /* 0x000fe400078e0a18 */
[----:B------:R-:W-:Y:S02]  /*27f0*/  @!P1 IMAD.IADD R27, R27, 0x1, -R4 ;  /* 0x000000011b1b9824 */ /* 0x000fe400078e0a04 */
[C---:B------:R-:W-:Y:S01]  /*2800*/  IMAD R33, R4.reuse, R35, R34 ;  /* 0x0000002304217224 */ /* 0x040fe200078e0222 */
[----:B------:R-:W-:Y:S01]  /*2810*/  IABS R35, R30 ;  /* 0x0000001e00237213 */ /* 0x000fe20000000000 */
[----:B------:R-:W-:Y:S01]  /*2820*/  @!P0 IMAD.IADD R29, R29, 0x1, -R4 ;  /* 0x000000011d1d8824 */ /* 0x000fe200078e0a04 */
[----:B------:R-:W-:Y:S01]  /*2830*/  ISETP.GT.U32.AND P1, PT, R4, R27, PT ;  /* 0x0000001b0400720c */ /* 0x000fe20003f24070 */
[----:B------:R-:W-:Y:S01]  /*2840*/  IMAD.HI.U32 R26, R7, R37, RZ ;  /* 0x00000025071a7227 */ /* 0x000fe200078e00ff */
[----:B------:R-:W-:-:S02]  /*2850*/  LOP3.LUT R34, R8, 0xac, RZ, 0xfc, !PT ;  /* 0x000000ac08227812 */ /* 0x000fc400078efcff */
[----:B------:R-:W-:Y:S01]  /*2860*/  ISETP.GT.U32.AND P0, PT, R4, R29, PT ;  /* 0x0000001d0400720c */ /* 0x000fe20003f04070 */
[----:B------:R-:W-:Y:S01]  /*2870*/  IMAD.HI.U32 R24, R7, R35, RZ ;  /* 0x0000002307187227 */ /* 0x000fe200078e00ff */
[----:B------:R-:W-:-:S03]  /*2880*/  IABS R39, R34 ;  /* 0x0000002200277213 */ /* 0x000fc60000000000 */
[----:B------:R-:W-:Y:S02]  /*2890*/  @!P5 IMAD.IADD R31, R31, 0x1, -R4 ;  /* 0x000000011f1fd824 */ /* 0x000fe400078e0a04 */
[----:B------:R-:W-:Y:S02]  /*28a0*/  IMAD.MOV R24, RZ, RZ, -R24 ;  /* 0x000000ffff187224 */ /* 0x000fe400078e0a18 */
[----:B------:R-:W-:Y:S01]  /*28b0*/  @!P1 IMAD.IADD R27, R27, 0x1, -R4 ;  /* 0x000000011b1b9824 */ /* 0x000fe200078e0a04 */
[C---:B------:R-:W-:Y:S01]  /*28c0*/  ISETP.GT.U32.AND P5, PT, R4.reuse, R31, PT ;  /* 0x0000001f0400720c */ /* 0x040fe20003fa4070 */
[C---:B------:R-:W-:Y:S01]  /*28d0*/  IMAD R35, R4.reuse, R24, R35 ;  /* 0x0000001804237224 */ /* 0x040fe200078e0223 */
[C---:B------:R-:W-:Y:S01]  /*28e0*/  ISETP.GT.U32.AND P1, PT, R4.reuse, R33, PT ;  /* 0x000000210400720c */ /* 0x040fe20003f24070 */
[----:B------:R-:W-:Y:S02]  /*28f0*/  IMAD.MOV R26, RZ, RZ, -R26 ;  /* 0x000000ffff1a7224 */ /* 0x000fe400078e0a1a */
[----:B------:R-:W-:Y:S01]  /*2900*/  @!P0 IMAD.IADD R29, R29, 0x1, -R4 ;  /* 0x000000011d1d8824 */ /* 0x000fe200078e0a04 */
[C---:B------:R-:W-:Y:S01]  /*2910*/  ISETP.GT.U32.AND P0, PT, R4.reuse, R35, PT ;  /* 0x000000230400720c */ /* 0x040fe20003f04070 */
[----:B------:R-:W-:-:S02]  /*2920*/  IMAD R37, R4, R26, R37 ;  /* 0x0000001a04257224 */ /* 0x000fc400078e0225 */
[----:B------:R-:W-:-:S04]  /*2930*/  IMAD.HI.U32 R26, R7, R41, RZ ;  /* 0x00000029071a7227 */ /* 0x000fc800078e00ff */
[----:B------:R-:W-:Y:S01]  /*2940*/  @!P5 IMAD.IADD R31, R31, 0x1, -R4 ;  /* 0x000000011f1fd824 */ /* 0x000fe200078e0a04 */
[----:B------:R-:W-:Y:S01]  /*2950*/  ISETP.GT.U32.AND P5, PT, R4, R37, PT ;  /* 0x000000250400720c */ /* 0x000fe20003fa4070 */
[----:B------:R-:W-:Y:S02]  /*2960*/  IMAD.MOV R26, RZ, RZ, -R26 ;  /* 0x000000ffff1a7224 */ /* 0x000fe400078e0a1a */
[--C-:B------:R-:W-:Y:S01]  /*2970*/  @!P1 IMAD.IADD R33, R33, 0x1, -R4.reuse ;  /* 0x0000000121219824 */ /* 0x100fe200078e0a04 */
[----:B------:R-:W-:Y:S01]  /*2980*/  ISETP.GE.AND P1, PT, R30, RZ, PT ;  /* 0x000000ff1e00720c */ /* 0x000fe20003f26270 */
[----:B------:R-:W-:Y:S01]  /*2990*/  @!P0 IMAD.IADD R35, R35, 0x1, -R4 ;  /* 0x0000000123238824 */ /* 0x000fe200078e0a04 */
[----:B------:R-:W-:Y:S01]  /*29a0*/  LOP3.LUT R30, R8, 0xc0, RZ, 0xfc, !PT ;  /* 0x000000c0081e7812 */ /* 0x000fe200078efcff */
[----:B------:R-:W-:Y:S01]  /*29b0*/  IMAD R41, R4, R26, R41 ;  /* 0x0000001a04297224 */ /* 0x000fe200078e0229 */
[----:B------:R-:W-:Y:S01]  /*29c0*/  LOP3.LUT R26, R8, 0xb8, RZ, 0xfc, !PT ;  /* 0x000000b8081a7812 */ /* 0x000fe200078efcff */
[----:B------:R-:W-:Y:S01]  /*29d0*/  @!P6 IMAD.MOV R27, RZ, RZ, -R27 ;  /* 0x000000ffff1be224 */ /* 0x000fe200078e0a1b */
[----:B------:R-:W-:Y:S01]  /*29e0*/  ISETP.GT.U32.AND P6, PT, R4, R33, PT ;  /* 0x000000210400720c */ /* 0x000fe20003fc4070 */
[----:B------:R-:W-:Y:S01]  /*29f0*/  IMAD.HI.U32 R24, R7, R39, RZ ;  /* 0x0000002707187227 */ /* 0x000fe200078e00ff */
[----:B------:R-:W-:-:S02]  /*2a00*/  IABS R45, R26 ;  /* 0x0000001a002d7213 */ /* 0x000fc40000000000 */
[----:B------:R-:W-:Y:S01]  /*2a10*/  IABS R49, R30 ;  /* 0x0000001e00317213 */ /* 0x000fe20000000000 */
[----:B------:R-:W-:Y:S01]  /*2a20*/  @!P4 IMAD.MOV R29, RZ, RZ, -R29 ;  /* 0x000000ffff1dc224 */ /* 0x000fe200078e0a1d */
[C---:B------:R-:W-:Y:S01]  /*2a30*/  ISETP.GT.U32.AND P4, PT, R4.reuse, R35, PT ;  /* 0x000000230400720c */ /* 0x040fe20003f84070 */
[----:B------:R-:W-:Y:S01]  /*2a40*/  @!P2 IMAD.MOV R31, RZ, RZ, -R31 ;  /* 0x000000ffff1fa224 */ /* 0x000fe200078e0a1f */
[----:B------:R-:W-:Y:S01]  /*2a50*/  ISETP.GT.U32.AND P2, PT, R4, R41, PT ;  /* 0x000000290400720c */ /* 0x000fe20003f44070 */
[----:B------:R-:W-:Y:S01]  /*2a60*/  IMAD.MOV R24, RZ, RZ, -R24 ;  /* 0x000000ffff187224 */ /* 0x000fe200078e0a18 */
[----:B------:R-:W-:Y:S01]  /*2a70*/  ISETP.GE.AND P0, PT, R32, RZ, PT ;  /* 0x000000ff2000720c */ /* 0x000fe20003f06270 */
[----:B------:R-:W-:Y:S01]  /*2a80*/  @!P5 IMAD.IADD R37, R37, 0x1, -R4 ;  /* 0x000000012525d824 */ /* 0x000fe200078e0a04 */
[----:B------:R-:W-:Y:S01]  /*2a90*/  LOP3.LUT R32, R8, 0xc4, RZ, 0xfc, !PT ;  /* 0x000000c408207812 */ /* 0x000fe200078efcff */
[----:B------:R-:W-:-:S03]  /*2aa0*/  IMAD.HI.U32 R28, R7, R43, RZ ;  /* 0x0000002b071c7227 */ /* 0x000fc600078e00ff */
[C---:B------:R-:W-:Y:S01]  /*2ab0*/  ISETP.GT.U32.AND P5, PT, R4.reuse, R37, PT ;  /* 0x000000250400720c */ /* 0x040fe20003fa4070 */
[C---:B------:R-:W-:Y:S01]  /*2ac0*/  IMAD R39, R4.reuse, R24, R39 ;  /* 0x0000001804277224 */ /* 0x040fe200078e0227 */
[----:B------:R-:W-:Y:S01]  /*2ad0*/  IABS R51, R32 ;  /* 0x0000002000337213 */ /* 0x000fe20000000000 */
[----:B------:R-:W-:Y:S02]  /*2ae0*/  IMAD.MOV R28, RZ, RZ, -R28 ;  /* 0x000000ffff1c7224 */ /* 0x000fe400078e0a1c */
[--C-:B------:R-:W-:Y:S01]  /*2af0*/  @!P6 IMAD.IADD R33, R33, 0x1, -R4.reuse ;  /* 0x000000012121e824 */ /* 0x100fe200078e0a04 */
[C---:B------:R-:W-:Y:S01]  /*2b00*/  ISETP.GT.U32.AND P6, PT, R4.reuse, R39, PT ;  /* 0x000000270400720c */ /* 0x040fe20003fc4070 */
[----:B------:R-:W-:Y:S01]  /*2b10*/  IMAD R43, R4, R28, R43 ;  /* 0x0000001c042b7224 */ /* 0x000fe200078e022b */
[----:B------:R-:W-:Y:S01]  /*2b20*/  LOP3.LUT R28, R8, 0xbc, RZ, 0xfc, !PT ;  /* 0x000000bc081c7812 */ /* 0x000fe200078efcff */
[--C-:B------:R-:W-:Y:S01]  /*2b30*/  @!P4 IMAD.IADD R35, R35, 0x1, -R4.reuse ;  /* 0x000000012323c824 */ /* 0x100fe200078e0a04 */
[----:B------:R-:W-:Y:S01]  /*2b40*/  ISETP.GE.AND P4, PT, R34, RZ, PT ;  /* 0x000000ff2200720c */ /* 0x000fe20003f86270 */
[----:B------:R-:W-:Y:S01]  /*2b50*/  @!P2 IMAD.IADD R41, R41, 0x1, -R4 ;  /* 0x000000012929a824 */ /* 0x000fe200078e0a04 */
[----:B------:R-:W-:Y:S01]  /*2b60*/  IABS R47, R28 ;  /* 0x0000001c002f7213 */ /* 0x000fe20000000000 */
[----:B------:R-:W-:Y:S01]  /*2b70*/  IMAD.HI.U32 R24, R7, R45, RZ ;  /* 0x0000002d07187227 */ /* 0x000fe200078e00ff */
[----:B------:R-:W-:-:S03]  /*2b80*/  LOP3.LUT R34, R8, 0xd8, RZ, 0xfc, !PT ;  /* 0x000000d808227812 */ /* 0x000fc600078efcff */
[----:B------:R-:W-:Y:S01]  /*2b90*/  @!P1 IMAD.MOV R35, RZ, RZ, -R35 ;  /* 0x000000ffff239224 */ /* 0x000fe200078e0a23 */
[C---:B------:R-:W-:Y:S01]  /*2ba0*/  ISETP.GT.U32.AND P1, PT, R4.reuse, R41, PT ;  /* 0x000000290400720c */ /* 0x040fe20003f24070 */
[----:B------:R-:W-:Y:S01]  /*2bb0*/  IMAD.MOV R24, RZ, RZ, -R24 ;  /* 0x000000ffff187224 */ /* 0x000fe200078e0a18 */
[----:B------:R-:W-:Y:S01]  /*2bc0*/  IABS R61, R34 ;  /* 0x00000022003d7213 */ /* 0x000fe20000000000 */
[----:B------:R-:W-:Y:S01]  /*2bd0*/  @!P3 IMAD.MOV R33, RZ, RZ, -R33 ;  /* 0x000000ffff21b224 */ /* 0x000fe200078e0a21 */
[----:B------:R-:W-:Y:S01]  /*2be0*/  ISETP.GT.U32.AND P3, PT, R4, R43, PT ;  /* 0x0000002b0400720c */ /* 0x000fe20003f64070 */
[----:B------:R-:W-:Y:S01]  /*2bf0*/  @!P5 IMAD.IADD R37, R37, 0x1, -R4 ;  /* 0x000000012525d824 */ /* 0x000fe200078e0a04 */
[----:B------:R-:W-:Y:S01]  /*2c00*/  ISETP.GE.AND P5, PT, R36, RZ, PT ;  /* 0x000000ff2400720c */ /* 0x000fe20003fa6270 */
[----:B------:R-:W-:Y:S01]  /*2c10*/  IMAD R45, R4, R24, R45 ;  /* 0x00000018042d7224 */ /* 0x000fe200078e022d */
[----:B------:R-:W-:Y:S01]  /*2c20*/  LOP3.LUT R36, R8, 0xf0, RZ, 0xfc, !PT ;  /* 0x000000f008247812 */ /* 0x000fe200078efcff */
[----:B------:R-:W-:-:S03]  /*2c30*/  IMAD.HI.U32 R24, R7, R47, RZ ;  /* 0x0000002f07187227 */ /* 0x000fc600078e00ff */
[----:B------:R-:W-:Y:S01]  /*2c40*/  IABS R75, R36 ;  /* 0x00000024004b7213 */ /* 0x000fe20000000000 */
[----:B------:R-:W-:Y:S01]  /*2c50*/  @!P6 IMAD.IADD R39, R39, 0x1, -R4 ;  /* 0x000000012727e824 */ /* 0x000fe200078e0a04 */
[----:B------:R-:W-:Y:S01]  /*2c60*/  ISETP.GE.AND P6, PT, R38, RZ, PT ;  /* 0x000000ff2600720c */ /* 0x000fe20003fc6270 */
[----:B------:R-:W-:Y:S01]  /*2c70*/  IMAD.MOV R24, RZ, RZ, -R24 ;  /* 0x000000ffff187224 */ /* 0x000fe200078e0a18 */
[----:B------:R-:W-:Y:S01]  /*2c80*/  LOP3.LUT R38, R8, 0xf4, RZ, 0xfc, !PT ;  /* 0x000000f408267812 */ /* 0x000fe200078efcff */
[--C-:B------:R-:W-:Y:S01]  /*2c90*/  @!P1 IMAD.IADD R41, R41, 0x1, -R4.reuse ;  /* 0x0000000129299824 */ /* 0x100fe200078e0a04 */
[C---:B------:R-:W-:Y:S01]  /*2ca0*/  ISETP.GT.U32.AND P2, PT, R4.reuse, R39, PT ;  /* 0x000000270400720c */ /* 0x040fe20003f44070 */
[----:B------:R-:W-:Y:S01]  /*2cb0*/  IMAD R47, R4, R24, R47 ;  /* 0x00000018042f7224 */ /* 0x000fe200078e022f */
[----:B------:R-:W-:Y:S01]  /*2cc0*/  ISETP.GE.AND P1, PT, R28, RZ, PT ;  /* 0x000000ff1c00720c */ /* 0x000fe20003f26270 */
[----:B------:R-:W-:Y:S01]  /*2cd0*/  @!P3 IMAD.IADD R43, R43, 0x1, -R4 ;  /* 0x000000012b2bb824 */ /* 0x000fe200078e0a04 */
[----:B------:R-:W-:Y:S01]  /*2ce0*/  ISETP.GE.AND P3, PT, R26, RZ, PT ;  /* 0x000000ff1a00720c */ /* 0x000fe20003f66270 */
[----:B------:R-:W-:Y:S01]  /*2cf0*/  @!P5 IMAD.MOV R41, RZ, RZ, -R41 ;  /* 0x000000ffff29d224 */ /* 0x000fe200078e0a29 */
[----:B------:R-:W-:Y:S01]  /*2d00*/  ISETP.GT.U32.AND P5, PT, R4, R47, PT ;  /* 0x0000002f0400720c */ /* 0x000fe20003fa4070 */
[----:B------:R-:W-:Y:S01]  /*2d10*/  IMAD.HI.U32 R26, R7, R49, RZ ;  /* 0x00000031071a7227 */ /* 0x000fe200078e00ff */
[----:B------:R-:W-:-:S02]  /*2d20*/  LOP3.LUT R28, R8, 0xcc, RZ, 0xfc, !PT ;  /* 0x000000cc081c7812 */ /* 0x000fc400078efcff */
[----:B------:R-:W-:Y:S01]  /*2d30*/  IABS R77, R38 ;  /* 0x00000026004d7213 */ /* 0x000fe20000000000 */
[----:B------:R-:W-:Y:S01]  /*2d40*/  IMAD.MOV R26, RZ, RZ, -R26 ;  /* 0x000000ffff1a7224 */ /* 0x000fe200078e0a1a */
[----:B------:R-:W-:Y:S01]  /*2d50*/  IABS R55, R28 ;  /* 0x0000001c00377213 */ /* 0x000fe20000000000 */
[----:B------:R-:W-:Y:S01]  /*2d60*/  @!P2 IMAD.IADD R39, R39, 0x1, -R4 ;  /* 0x000000012727a824 */ /* 0x000fe200078e0a04 */
[C---:B------:R-:W-:Y:S01]  /*2d70*/  ISETP.GT.U32.AND P2, PT, R4.reuse, R45, PT ;  /* 0x0000002d0400720c */ /* 0x040fe20003f44070 */
[----:B------:R-:W-:Y:S01]  /*2d80*/  IMAD R49, R4, R26, R49 ;  /* 0x0000001a04317224 */ /* 0x000fe200078e0231 */
[----:B------:R-:W-:Y:S01]  /*2d90*/  LOP3.LUT R26, R8, 0xc8, RZ, 0xfc, !PT ;  /* 0x000000c8081a7812 */ /* 0x000fe200078efcff */
[----:B------:R-:W-:-:S03]  /*2da0*/  IMAD.HI.U32 R24, R7, R51, RZ ;  /* 0x0000003307187227 */ /* 0x000fc600078e00ff */
[----:B------:R-:W-:Y:S01]  /*2db0*/  IABS R53, R26 ;  /* 0x0000001a00357213 */ /* 0x000fe20000000000 */
[----:B------:R-:W-:Y:S02]  /*2dc0*/  @!P5 IMAD.IADD R47, R47, 0x1, -R4 ;  /* 0x000000012f2fd824 */ /* 0x000fe400078e0a04 */
[----:B------:R-:W-:Y:S02]  /*2dd0*/  IMAD.MOV R24, RZ, RZ, -R24 ;  /* 0x000000ffff187224 */ /* 0x000fe400078e0a18 */
[----:B------:R-:W-:Y:S01]  /*2de0*/  @!P0 IMAD.MOV R37, RZ, RZ, -R37 ;  /* 0x000000ffff258224 */ /* 0x000fe200078e0a25 */
[C---:B------:R-:W-:Y:S01]  /*2df0*/  ISETP.GT.U32.AND P5, PT, R4.reuse, R47, PT ;  /* 0x0000002f0400720c */ /* 0x040fe20003fa4070 */
[C---:B------:R-:W-:Y:S01]  /*2e00*/  IMAD R51, R4.reuse, R24, R51 ;  /* 0x0000001804337224 */ /* 0x040fe200078e0233 */
[----:B------:R-:W-:Y:S01]  /*2e10*/  ISETP.GT.U32.AND P0, PT, R4, R43, PT ;  /* 0x0000002b0400720c */ /* 0x000fe20003f04070 */
[----:B------:R-:W-:-:S04]  /*2e20*/  IMAD.HI.U32 R24, R7, R53, RZ ;  /* 0x0000003507187227 */ /* 0x000fc800078e00ff */
        /* <DEDUP_REMOVED lines=8> */
[--C-:B------:R-:W-:Y:S02]  /*2eb0*/  @!P5 IMAD.IADD R47, R47, 0x1, -R4.reuse ;  /* 0x000000012f2fd824 */ /* 0x100fe400078e0a04 */
[----:B------:R-:W-:Y:S01]  /*2ec0*/  @!P0 IMAD.IADD R43, R43, 0x1, -R4 ;  /* 0x000000012b2b8824 */ /* 0x000fe200078e0a04 */
[----:B------:R-:W-:Y:S01]  /*2ed0*/  ISETP.GT.U32.AND P5, PT, R4, R53, PT ;  /* 0x000000350400720c */ /* 0x000fe20003fa4070 */
[----:B------:R-:W-:Y:S01]  /*2ee0*/  IMAD.HI.U32 R24, R7, R55, RZ ;  /* 0x0000003707187227 */ /* 0x000fe200078e00ff */
[----:B------:R-:W-:-:S02]  /*2ef0*/  ISETP.GE.AND P0, PT, R30, RZ, PT ;  /* 0x000000ff1e00720c */ /* 0x000fc40003f06270 */
[----:B------:R-:W-:Y:S01]  /*2f00*/  LOP3.LUT R30, R8, 0xd0, RZ, 0xfc, !PT ;  /* 0x000000d0081e7812 */ /* 0x000fe200078efcff */
[----:B------:R-:W-:Y:S01]  /*2f10*/  @!P6 IMAD.MOV R43, RZ, RZ, -R43 ;  /* 0x000000ffff2be224 */ /* 0x000fe200078e0a2b */
[----:B------:R-:W-:Y:S01]  /*2f20*/  ISETP.GE.AND P6, PT, R26, RZ, PT ;  /* 0x000000ff1a00720c */ /* 0x000fe20003fc6270 */
[----:B------:R-:W-:Y:S01]  /*2f30*/  @!P4 IMAD.IADD R45, R45, 0x1, -R4 ;  /* 0x000000012d2dc824 */ /* 0x000fe200078e0a04 */
[----:B------:R-:W-:Y:S01]  /*2f40*/  IABS R57, R30 ;  /* 0x0000001e00397213 */ /* 0x000fe20000000000 */
[----:B------:R-:W-:Y:S01]  /*2f50*/  IMAD.MOV R24, RZ, RZ, -R24 ;  /* 0x000000ffff187224 */ /* 0x000fe200078e0a18 */
[C---:B------:R-:W-:Y:S01]  /*2f60*/  ISETP.GT.U32.AND P4, PT, R4.reuse, R49, PT ;  /* 0x000000310400720c */ /* 0x040fe20003f84070 */
[----:B------:R-:W-:Y:S01]  /*2f70*/  @!P3 IMAD.MOV R45, RZ, RZ, -R45 ;  /* 0x000000ffff2db224 */ /* 0x000fe200078e0a2d */
[----:B------:R-:W-:Y:S01]  /*2f80*/  ISETP.GT.U32.AND P3, PT, R4, R51, PT ;  /* 0x000000330400720c */ /* 0x000fe20003f64070 */
[----:B------:R-:W-:Y:S02]  /*2f90*/  @!P5 IMAD.IADD R53, R53, 0x1, -R4 ;  /* 0x000000013535d824 */ /* 0x000fe400078e0a04 */
[----:B------:R-:W-:-:S03]  /*2fa0*/  IMAD.HI.U32 R26, R7, R57, RZ ;  /* 0x00000039071a7227 */ /* 0x000fc600078e00ff */
[C---:B------:R-:W-:Y:S01]  /*2fb0*/  ISETP.GT.U32.AND P5, PT, R4.reuse, R53, PT ;  /* 0x000000350400720c */ /* 0x040fe20003fa4070 */
[----:B------:R-:W-:Y:S02]  /*2fc0*/  IMAD.MOV R26, RZ, RZ, -R26 ;  /* 0x000000ffff1a7224 */ /* 0x000fe400078e0a1a */
[C---:B------:R-:W-:Y:S02]  /*2fd0*/  IMAD R55, R4.reuse, R24, R55 ;  /* 0x0000001804377224 */ /* 0x040fe400078e0237 */
[----:B------:R-:W-:Y:S02]  /*2fe0*/  IMAD R57, R4, R26, R57 ;  /* 0x0000001a04397224 */ /* 0x000fe400078e0239 */
[----:B------:R-:W-:-:S04]  /*2ff0*/  IMAD.HI.U32 R26, R7, R61, RZ ;  /* 0x0000003d071a7227 */ /* 0x000fc800078e00ff */
[--C-:B------:R-:W-:Y:S02]  /*3000*/  @!P3 IMAD.IADD R51, R51, 0x1, -R4.reuse ;  /* 0x000000013333b824 */ /* 0x100fe400078e0a04 */
[----:B------:R-:W-:Y:S02]  /*3010*/  @!P4 IMAD.IADD R49, R49, 0x1, -R4 ;  /* 0x000000013131c824 */ /* 0x000fe400078e0a04 */
[----:B------:R-:W-:Y:S01]  /*3020*/  IMAD.MOV R26, RZ, RZ, -R26 ;  /* 0x000000ffff1a7224 */ /* 0x000fe200078e0a1a */
[C---:B------:R-:W-:Y:S01]  /*3030*/  ISETP.GT.U32.AND P3, PT, R4.reuse, R51, PT ;  /* 0x000000330400720c */ /* 0x040fe20003f64070 */
[----:B------:R-:W-:Y:S01]  /*3040*/  @!P5 IMAD.IADD R53, R53, 0x1, -R4 ;  /* 0x000000013535d824 */ /* 0x000fe200078e0a04 */
[C---:B------:R-:W-:Y:S01]  /*3050*/  ISETP.GT.U32.AND P4, PT, R4.reuse, R49, PT ;  /* 0x000000310400720c */ /* 0x040fe20003f84070 */
[----:B------:R-:W-:Y:S02]  /*3060*/  IMAD R61, R4, R26, R61 ;  /* 0x0000001a043d7224 */ /* 0x000fe400078e023d */
[----:B------:R-:W-:-:S04]  /*3070*/  IMAD.HI.U32 R24, R7, R59, RZ ;  /* 0x0000003b07187227 */ /* 0x000fc800078e00ff */
[----:B------:R-:W-:Y:S01]  /*3080*/  @!P6 IMAD.MOV R53, RZ, RZ, -R53 ;  /* 0x000000ffff35e224 */ /* 0x000fe200078e0a35 */
[C---:B------:R-:W-:Y:S01]  /*3090*/  ISETP.GT.U32.AND P6, PT, R4.reuse, R61, PT ;  /* 0x0000003d0400720c */ /* 0x040fe20003fc4070 */
[----:B------:R-:W-:Y:S02]  /*30a0*/  IMAD.MOV R24, RZ, RZ, -R24 ;  /* 0x000000ffff187224 */ /* 0x000fe400078e0a18 */
[--C-:B------:R-:W-:Y:S01]  /*30b0*/  @!P3 IMAD.IADD R51, R51, 0x1, -R4.reuse ;  /* 0x000000013333b824 */ /* 0x100fe200078e0a04 */
[C---:B------:R-:W-:Y:S01]  /*30c0*/  ISETP.GT.U32.AND P3, PT, R4.reuse, R57, PT ;  /* 0x000000390400720c */ /* 0x040fe20003f64070 */
[----:B------:R-:W-:Y:S02]  /*30d0*/  IMAD R59, R4, R24, R59 ;  /* 0x00000018043b7224 */ /* 0x000fe400078e023b */
[--C-:B------:R-:W-:Y:S01]  /*30e0*/  @!P4 IMAD.IADD R49, R49, 0x1, -R4.reuse ;  /* 0x000000013131c824 */ /* 0x100fe200078e0a04 */
[----:B------:R-:W-:Y:S01]  /*30f0*/  ISETP.GE.AND P4, PT, R28, RZ, PT ;  /* 0x000000ff1c00720c */ /* 0x000fe20003f86270 */
[----:B------:R-:W-:Y:S01]  /*3100*/  @!P1 IMAD.MOV R47, RZ, RZ, -R47 ;  /* 0x000000ffff2f9224 */ /* 0x000fe200078e0a2f */
[----:B------:R-:W-:Y:S01]  /*3110*/  ISETP.GT.U32.AND P5, PT, R4, R59, PT ;  /* 0x0000003b0400720c */ /* 0x000fe20003fa4070 */
[----:B------:R-:W-:Y:S01]  /*3120*/  @!P0 IMAD.MOV R49, RZ, RZ, -R49 ;  /* 0x000000ffff318224 */ /* 0x000fe200078e0a31 */
[----:B------:R-:W-:Y:S01]  /*3130*/  LOP3.LUT R28, R8, 0xdc, RZ, 0xfc, !PT ;  /* 0x000000dc081c7812 */ /* 0x000fe200078efcff */
[--C-:B------:R-:W-:Y:S01]  /*3140*/  @!P6 IMAD.IADD R61, R61, 0x1, -R4.reuse ;  /* 0x000000013d3de824 */ /* 0x100fe200078e0a04 */
[C---:B------:R-:W-:Y:S01]  /*3150*/  ISETP.GT.U32.AND P1, PT, R4.reuse, R55, PT ;  /* 0x000000370400720c */ /* 0x040fe20003f24070 */
[----:B------:R-:W-:Y:S01]  /*3160*/  @!P2 IMAD.MOV R51, RZ, RZ, -R51 ;  /* 0x000000ffff33a224 */ /* 0x000fe200078e0a33 */
[----:B------:R-:W-:Y:S01]  /*3170*/  IABS R63, R28 ;  /* 0x0000001c003f7213 */ /* 0x000fe20000000000 */
[----:B------:R-:W-:Y:S01]  /*3180*/  @!P3 IMAD.IADD R57, R57, 0x1, -R4 ;  /* 0x000000013939b824 */ /* 0x000fe200078e0a04 */
[----:B------:R-:W-:-:S02]  /*3190*/  ISETP.GT.U32.AND P6, PT, R4, R61, PT ;  /* 0x0000003d0400720c */ /* 0x000fc40003fc4070 */
[----:B------:R-:W-:Y:S01]  /*31a0*/  ISETP.GE.AND P0, PT, R30, RZ, PT ;  /* 0x000000ff1e00720c */ /* 0x000fe20003f06270 */
[----:B------:R-:W-:Y:S01]  /*31b0*/  IMAD.HI.U32 R24, R7, R63, RZ ;  /* 0x0000003f07187227 */ /* 0x000fe200078e00ff */
[----:B------:R-:W-:Y:S02]  /*31c0*/  LOP3.LUT R30, R8, 0xe0, RZ, 0xfc, !PT ;  /* 0x000000e0081e7812 */ /* 0x000fe400078efcff */
[----:B------:R-:W-:Y:S01]  /*31d0*/  ISETP.GT.U32.AND P3, PT, R4, R57, PT ;  /* 0x000000390400720c */ /* 0x000fe20003f64070 */
[----:B------:R-:W-:Y:S01]  /*31e0*/  @!P5 IMAD.IADD R59, R59, 0x1, -R4 ;  /* 0x000000013b3bd824 */ /* 0x000fe200078e0a04 */
[----:B------:R-:W-:Y:S01]  /*31f0*/  IABS R65, R30 ;  /* 0x0000001e00417213 */ /* 0x000fe20000000000 */
[----:B------:R-:W-:Y:S01]  /*3200*/  IMAD.MOV R24, RZ, RZ, -R24 ;  /* 0x000000ffff187224 */ /* 0x000fe200078e0a18 */
[----:B------:R-:W-:Y:S01]  /*3210*/  ISETP.GE.AND P2, PT, R32, RZ, PT ;  /* 0x000000ff2000720c */ /* 0x000fe20003f46270 */
[--C-:B------:R-:W-:Y:S01]  /*3220*/  @!P1 IMAD.IADD R55, R55, 0x1, -R4.reuse ;  /* 0x0000000137379824 */ /* 0x100fe200078e0a04 */
[C---:B------:R-:W-:Y:S01]  /*3230*/  ISETP.GT.U32.AND P5, PT, R4.reuse, R59, PT ;  /* 0x0000003b0400720c */ /* 0x040fe20003fa4070 */
[----:B------:R-:W-:Y:S01]  /*3240*/  IMAD R63, R4, R24, R63 ;  /* 0x00000018043f7224 */ /* 0x000fe200078e023f */
[----:B------:R-:W-:Y:S01]  /*3250*/  LOP3.LUT R32, R8, 0xe4, RZ, 0xfc, !PT ;  /* 0x000000e408207812 */ /* 0x000fe200078efcff */
[----:B------:R-:W-:Y:S01]  /*3260*/  @!P6 IMAD.IADD R61, R61, 0x1, -R4 ;  /* 0x000000013d3de824 */ /* 0x000fe200078e0a04 */
[C---:B------:R-:W-:Y:S01]  /*3270*/  ISETP.GT.U32.AND P1, PT, R4.reuse, R55, PT ;  /* 0x000000370400720c */ /* 0x040fe20003f24070 */
[----:B------:R-:W-:Y:S01]  /*3280*/  IMAD.HI.U32 R26, R7, R65, RZ ;  /* 0x00000041071a7227 */ /* 0x000fe200078e00ff */
[----:B------:R-:W-:-:S02]  /*3290*/  ISETP.GT.U32.AND P6, PT, R4, R63, PT ;  /* 0x0000003f0400720c */ /* 0x000fc40003fc4070 */
[----:B------:R-:W-:Y:S01]  /*32a0*/  IABS R67, R32 ;  /* 0x0000002000437213 */ /* 0x000fe20000000000 */
[----:B------:R-:W-:Y:S02]  /*32b0*/  IMAD.MOV R26, RZ, RZ, -R26 ;  /* 0x000000ffff1a7224 */ /* 0x000fe400078e0a1a */
[--C-:B------:R-:W-:Y:S01]  /*32c0*/  @!P3 IMAD.IADD R57, R57, 0x1, -R4.reuse ;  /* 0x000000013939b824 */ /* 0x100fe200078e0a04 */
[----:B------:R-:W-:Y:S01]  /*32d0*/  ISETP.GE.AND P3, PT, R28, RZ, PT ;  /* 0x000000ff1c00720c */ /* 0x000fe20003f66270 */
[----:B------:R-:W-:Y:S01]  /*32e0*/  @!P5 IMAD.IADD R59, R59, 0x1, -R4 ;  /* 0x000000013b3bd824 */ /* 0x000fe200078e0a04 */
[----:B------:R-:W-:Y:S01]  /*32f0*/  ISETP.GE.AND P5, PT, R30, RZ, PT ;  /* 0x000000ff1e00720c */ /* 0x000fe20003fa6270 */
[----:B------:R-:W-:Y:S01]  /*3300*/  IMAD.HI.U32 R28, R7, R67, RZ ;  /* 0x00000043071c7227 */ /* 0x000fe200078e00ff */
[----:B------:R-:W-:-:S03]  /*3310*/  LOP3.LUT R30, R8, 0xe8, RZ, 0xfc, !PT ;  /* 0x000000e8081e7812 */ /* 0x000fc600078efcff */
[C---:B------:R-:W-:Y:S01]  /*3320*/  IMAD R65, R4.reuse, R26, R65 ;  /* 0x0000001a04417224 */ /* 0x040fe200078e0241 */
[----:B------:R-:W-:Y:S01]  /*3330*/  IABS R69, R30 ;  /* 0x0000001e00457213 */ /* 0x000fe20000000000 */
[----:B------:R-:W-:Y:S02]  /*3340*/  IMAD.MOV R28, RZ, RZ, -R28 ;  /* 0x000000ffff1c7224 */ /* 0x000fe400078e0a1c */
[--C-:B------:R-:W-:Y:S01]  /*3350*/  @!P6 IMAD.IADD R63, R63, 0x1, -R4.reuse ;  /* 0x000000013f3fe824 */ /* 0x100fe200078e0a04 */
[----:B------:R-:W-:Y:S01]  /*3360*/  ISETP.GT.U32.AND P6, PT, R4, R65, PT ;  /* 0x000000410400720c */ /* 0x000fe20003fc4070 */
[----:B------:R-:W-:Y:S01]  /*3370*/  @!P1 IMAD.IADD R55, R55, 0x1, -R4 ;  /* 0x0000000137379824 */ /* 0x000fe200078e0a04 */
[----:B------:R-:W-:Y:S01]  /*3380*/  ISETP.GE.AND P1, PT, R34, RZ, PT ;  /* 0x000000ff2200720c */ /* 0x000fe20003f26270 */
[----:B------:R-:W-:Y:S01]  /*3390*/  IMAD R67, R4, R28, R67 ;  /* 0x0000001c04437224 */ /* 0x000fe200078e0243 */
[C---:B------:R-:W-:Y:S01]  /*33a0*/  LOP3.LUT R34, R8.reuse, 0xec, RZ, 0xfc, !PT ;  /* 0x000000ec08227812 */ /* 0x040fe200078efcff */
[----:B------:R-:W-:Y:S01]  /*33b0*/  IMAD.HI.U32 R26, R7, R75, RZ ;  /* 0x0000004b071a7227 */ /* 0x000fe200078e00ff */
[----:B------:R-:W-:-:S02]  /*33c0*/  LOP3.LUT R28, R8, 0xf8, RZ, 0xfc, !PT ;  /* 0x000000f8081c7812 */ /* 0x000fc400078efcff */
[----:B------:R-:W-:Y:S01]  /*33d0*/  IABS R73, R34 ;  /* 0x0000002200497213 */ /* 0x000fe20000000000 */
[----:B------:R-:W-:Y:S01]  /*33e0*/  IMAD.HI.U32 R8, R7, R69, RZ ;  /* 0x0000004507087227 */ /* 0x000fe200078e00ff */
[----:B------:R-:W-:-:S03]  /*33f0*/  IABS R79, R28 ;  /* 0x0000001c004f7213 */ /* 0x000fc60000000000 */
[----:B------:R-:W-:Y:S02]  /*3400*/  IMAD.MOV R8, RZ, RZ, -R8 ;  /* 0x000000ffff087224 */ /* 0x000fe400078e0a08 */
[----:B------:R-:W-:Y:S01]  /*3410*/  @!P6 IMAD.IADD R65, R65, 0x1, -R4 ;  /* 0x000000014141e824 */ /* 0x000fe200078e0a04 */
[C---:B------:R-:W-:Y:S01]  /*3420*/  ISETP.GT.U32.AND P6, PT, R4.reuse, R67, PT ;  /* 0x000000430400720c */ /* 0x040fe20003fc4070 */
[----:B------:R-:W-:Y:S02]  /*3430*/  IMAD R69, R4, R8, R69 ;  /* 0x0000000804457224 */ /* 0x000fe400078e0245 */
[----:B------:R-:W-:-:S04]  /*3440*/  IMAD.HI.U32 R24, R7, R73, RZ ;  /* 0x0000004907187227 */ /* 0x000fc800078e00ff */
[----:B------:R-:W-:-:S04]  /*3450*/  IMAD.HI.U32 R8, R7, R77, RZ ;  /* 0x0000004d07087227 */ /* 0x000fc800078e00ff */
[----:B------:R-:W-:-:S04]  /*3460*/  IMAD.HI.U32 R7, R7, R79, RZ ;  /* 0x0000004f07077227 */ /* 0x000fc800078e00ff */
[----:B------:R-:W-:Y:S02]  /*3470*/  IMAD.MOV R7, RZ, RZ, -R7 ;  /* 0x000000ffff077224 */ /* 0x000fe400078e0a07 */
[----:B------:R-:W-:Y:S01]  /*3480*/  @!P4 IMAD.MOV R55, RZ, RZ, -R55 ;  /* 0x000000ffff37c224 */ /* 0x000fe200078e0a37 */
[C---:B------:R-:W-:Y:S01]  /*3490*/  ISETP.GT.U32.AND P4, PT, R4.reuse, R63, PT ;  /* 0x0000003f0400720c */ /* 0x040fe20003f84070 */
[C---:B------:R-:W-:Y:S01]  /*34a0*/  IMAD R79, R4.reuse, R7, R79 ;  /* 0x00000007044f7224 */ /* 0x040fe200078e024f */
[----:B------:R-:W-:Y:S01]  /*34b0*/  LOP3.LUT R7, RZ, R25, RZ, 0x33, !PT ;  /* 0x00000019ff077212 */ /* 0x000fe200078e33ff */
[----:B------:R-:W-:Y:S01]  /*34c0*/  @!P0 IMAD.MOV R57, RZ, RZ, -R57 ;  /* 0x000000ffff398224 */ /* 0x000fe200078e0a39 */
[C---:B------:R-:W-:Y:S01]  /*34d0*/  ISETP.GT.U32.AND P0, PT, R4.reuse, R65, PT ;  /* 0x000000410400720c */ /* 0x040fe20003f04070 */
[----:B------:R-:W-:Y:S01]  /*34e0*/  @!P6 IMAD.IADD R67, R67, 0x1, -R4 ;  /* 0x000000014343e824 */ /* 0x000fe200078e0a04 */
[----:B------:R-:W-:Y:S01]  /*34f0*/  ISETP.GT.U32.AND P6, PT, R4, R79, PT ;  /* 0x0000004f0400720c */ /* 0x000fe20003fc4070 */
[----:B------:R-:W-:-:S02]  /*3500*/  IMAD.MOV R26, RZ, RZ, -R26 ;  /* 0x000000ffff1a7224 */ /* 0x000fc400078e0a1a */
[----:B------:R-:W-:Y:S02]  /*3510*/  IMAD.MOV R24, RZ, RZ, -R24 ;  /* 0x000000ffff187224 */ /* 0x000fe400078e0a18 */
[----:B------:R-:W-:Y:S02]  /*3520*/  IMAD.MOV R8, RZ, RZ, -R8 ;  /* 0x000000ffff087224 */ /* 0x000fe400078e0a08 */
[C---:B------:R-:W-:Y:S02]  /*3530*/  IMAD R75, R4.reuse, R26, R75 ;  /* 0x0000001a044b7224 */ /* 0x040fe400078e024b */
[C---:B------:R-:W-:Y:S02]  /*3540*/  IMAD R73, R4.reuse, R24, R73 ;  /* 0x0000001804497224 */ /* 0x040fe400078e0249 */
[C---:B------:R-:W-:Y:S02]  /*3550*/  IMAD R77, R4.reuse, R8, R77 ;  /* 0x00000008044d7224 */ /* 0x040fe400078e024d */
[--C-:B------:R-:W-:Y:S01]  /*3560*/  @!P4 IMAD.IADD R63, R63, 0x1, -R4.reuse ;  /* 0x000000013f3fc824 */ /* 0x100fe200078e0a04 */
[C---:B------:R-:W-:Y:S01]  /*3570*/  ISETP.GT.U32.AND P4, PT, R4.reuse, R75, PT ;  /* 0x0000004b0400720c */ /* 0x040fe20003f84070 */
[----:B------:R-:W-:Y:S01]  /*3580*/  @!P2 IMAD.MOV R59, RZ, RZ, -R59 ;  /* 0x000000ffff3ba224 */ /* 0x000fe200078e0a3b */
[C---:B------:R-:W-:Y:S01]  /*3590*/  ISETP.GT.U32.AND P2, PT, R4.reuse, R69, PT ;  /* 0x000000450400720c */ /* 0x040fe20003f44070 */
[----:B------:R-:W-:Y:S01]  /*35a0*/  @!P1 IMAD.MOV R61, RZ, RZ, -R61 ;  /* 0x000000ffff3d9224 */ /* 0x000fe200078e0a3d */
[C---:B------:R-:W-:Y:S01]  /*35b0*/  ISETP.GT.U32.AND P1, PT, R4.reuse, R73, PT ;  /* 0x000000490400720c */ /* 0x040fe20003f24070 */
[--C-:B------:R-:W-:Y:S01]  /*35c0*/  @!P0 IMAD.IADD R65, R65, 0x1, -R4.reuse ;  /* 0x0000000141418824 */ /* 0x100fe200078e0a04 */
[----:B------:R-:W-:Y:S01]  /*35d0*/  ISETP.GT.U32.AND P0, PT, R4, R77, PT ;  /* 0x0000004d0400720c */ /* 0x000fe20003f04070 */
[----:B------:R-:W-:-:S02]  /*35e0*/  @!P6 IMAD.IADD R79, R79, 0x1, -R4 ;  /* 0x000000014f4fe824 */ /* 0x000fc400078e0a04 */
[----:B------:R-:W-:Y:S02]  /*35f0*/  @!P5 IMAD.MOV R65, RZ, RZ, -R65 ;  /* 0x000000ffff41d224 */ /* 0x000fe400078e0a41 */
[----:B------:R-:W-:Y:S01]  /*3600*/  @!P3 IMAD.MOV R63, RZ, RZ, -R63 ;  /* 0x000000ffff3fb224 */ /* 0x000fe200078e0a3f */
[----:B------:R-:W-:Y:S01]  /*3610*/  ISETP.GT.U32.AND P5, PT, R4, R79, PT ;  /* 0x0000004f0400720c */ /* 0x000fe20003fa4070 */
[--C-:B------:R-:W-:Y:S02]  /*3620*/  @!P4 IMAD.IADD R75, R75, 0x1, -R4.reuse ;  /* 0x000000014b4bc824 */ /* 0x100fe400078e0a04 */
[--C-:B------:R-:W-:Y:S01]  /*3630*/  @!P2 IMAD.IADD R69, R69, 0x1, -R4.reuse ;  /* 0x000000014545a824 */ /* 0x100fe200078e0a04 */
[----:B------:R-:W-:Y:S01]  /*3640*/  ISETP.GE.AND P2, PT, R32, RZ, PT ;  /* 0x000000ff2000720c */ /* 0x000fe20003f46270 */
[--C-:B------:R-:W-:Y:S01]  /*3650*/  @!P1 IMAD.IADD R73, R73, 0x1, -R4.reuse ;  /* 0x0000000149499824 */ /* 0x100fe200078e0a04 */
[C---:B------:R-:W-:Y:S01]  /*3660*/  ISETP.GT.U32.AND P1, PT, R4.reuse, R67, PT ;  /* 0x000000430400720c */ /* 0x040fe20003f24070 */
[----:B------:R-:W-:Y:S01]  /*3670*/  @!P0 IMAD.IADD R77, R77, 0x1, -R4 ;  /* 0x000000014d4d8824 */ /* 0x000fe200078e0a04 */
[----:B------:R-:W-:-:S02]  /*3680*/  ISETP.GT.U32.AND P0, PT, R4, R75, PT ;  /* 0x0000004b0400720c */ /* 0x000fc40003f04070 */
[C---:B------:R-:W-:Y:S02]  /*3690*/  ISETP.GT.U32.AND P3, PT, R4.reuse, R69, PT ;  /* 0x000000450400720c */ /* 0x040fe40003f64070 */
[C---:B------:R-:W-:Y:S01]  /*36a0*/  ISETP.GT.U32.AND P4, PT, R4.reuse, R73, PT ;  /* 0x000000490400720c */ /* 0x040fe20003f84070 */
[--C-:B------:R-:W-:Y:S01]  /*36b0*/  @!P5 IMAD.IADD R79, R79, 0x1, -R4.reuse ;  /* 0x000000014f4fd824 */ /* 0x100fe200078e0a04 */
[----:B------:R-:W-:Y:S02]  /*36c0*/  ISETP.GT.U32.AND P6, PT, R4, R77, PT ;  /* 0x0000004d0400720c */ /* 0x000fe40003fc4070 */
[----:B------:R-:W-:Y:S01]  /*36d0*/  ISETP.NE.AND P5, PT, R25, RZ, PT ;  /* 0x000000ff1900720c */ /* 0x000fe20003fa5270 */
[C---:B------:R-:W-:Y:S02]  /*36e0*/  IMAD R25, R122.reuse, 0x2, R93 ;  /* 0x000000027a197824 */ /* 0x040fe400078e025d */
[--C-:B------:R-:W-:Y:S01]  /*36f0*/  @!P1 IMAD.IADD R67, R67, 0x1, -R4.reuse ;  /* 0x0000000143439824 */ /* 0x100fe200078e0a04 */
[----:B------:R-:W-:Y:S01]  /*3700*/  SEL R44, R7, R11, !P5 ;  /* 0x0000000b072c7207 */ /* 0x000fe20006800000 */
[----:B------:R-:W-:Y:S01]  /*3710*/  IMAD R95, R122, 0x2, R25 ;  /* 0x000000027a5f7824 */ /* 0x000fe200078e0219 */
[----:B------:R-:W-:Y:S01]  /*3720*/  ISETP.GE.AND P1, PT, R30, RZ, PT ;  /* 0x000000ff1e00720c */ /* 0x000fe20003f26270 */
[--C-:B------:R-:W-:Y:S01]  /*3730*/  @!P0 IMAD.IADD R75, R75, 0x1, -R4.reuse ;  /* 0x000000014b4b8824 */ /* 0x100fe200078e0a04 */
[----:B------:R-:W-:Y:S01]  /*3740*/  ISETP.GE.AND P0, PT, R38, RZ, PT ;  /* 0x000000ff2600720c */ /* 0x000fe20003f06270 */
[----:B------:R-:W-:Y:S01]  /*3750*/  IMAD R11, R122, 0x4, R95 ;  /* 0x000000047a0b7824 */ /* 0x000fe200078e025f */
[----:B------:R-:W-:Y:S01]  /*3760*/  SEL R60, R7, R19, !P5 ;  /* 0x00000013073c7207 */ /* 0x000fe20006800000 */
[--C-:B------:R-:W-:Y:S01]  /*3770*/  @!P3 IMAD.IADD R69, R69, 0x1, -R4.reuse ;  /* 0x000000014545b824 */ /* 0x100fe200078e0a04 */
[----:B------:R-:W-:Y:S01]  /*3780*/  ISETP.GE.AND P3, PT, R34, RZ, PT ;  /* 0x000000ff2200720c */ /* 0x000fe20003f66270 */
[--C-:B------:R-:W-:Y:S01]  /*3790*/  @!P4 IMAD.IADD R73, R73, 0x1, -R4.reuse ;  /* 0x000000014949c824 */ /* 0x100fe200078e0a04 */
[----:B------:R-:W-:Y:S01]  /*37a0*/  ISETP.GE.AND P4, PT, R36, RZ, PT ;  /* 0x000000ff2400720c */ /* 0x000fe20003f86270 */
[----:B------:R-:W-:Y:S01]  /*37b0*/  @!P6 IMAD.IADD R77, R77, 0x1, -R4 ;  /* 0x000000014d4de824 */ /* 0x000fe200078e0a04 */
[----:B------:R-:W-:Y:S01]  /*37c0*/  ISETP.GE.AND P6, PT, R28, RZ, PT ;  /* 0x000000ff1c00720c */ /* 0x000fe20003fc6270 */
[C---:B------:R-:W-:Y:S01]  /*37d0*/  IMAD R19, R122.reuse, 0x2, R11 ;  /* 0x000000027a137824 */ /* 0x040fe200078e020b */
[----:B------:R-:W-:Y:S01]  /*37e0*/  LOP3.LUT R4, R3, 0x1f, RZ, 0xc0, !PT ;  /* 0x0000001f03047812 */ /* 0x000fe200078ec0ff */
[----:B------:R-:W-:Y:S01]  /*37f0*/  @!P1 IMAD.MOV R69, RZ, RZ, -R69 ;  /* 0x000000ffff459224 */ /* 0x000fe200078e0a45 */
[C---:B------:R-:W-:Y:S01]  /*3800*/  SEL R156, R7.reuse, R27, !P5 ;  /* 0x0000001b079c7207 */ /* 0x040fe20006800000 */
[----:B------:R-:W-:Y:S01]  /*3810*/  IMAD R27, R122, 0x2, R19 ;  /* 0x000000027a1b7824 */ /* 0x000fe200078e0213 */
[C---:B------:R-:W-:Y:S01]  /*3820*/  SEL R158, R7.reuse, R35, !P5 ;  /* 0x00000023079e7207 */ /* 0x040fe20006800000 */
[----:B------:R-:W-:Y:S01]  /*3830*/  IMAD R187, R4, R123, RZ ;  /* 0x0000007b04bb7224 */ /* 0x000fe200078e02ff */
[C---:B------:R-:W-:Y:S01]  /*3840*/  SEL R48, R7.reuse, R13, !P5 ;  /* 0x0000000d07307207 */ /* 0x040fe20006800000 */
[C---:B------:R-:W-:Y:S01]  /*3850*/  IMAD R35, R122.reuse, 0x2, R27 ;  /* 0x000000027a237824 */ /* 0x040fe200078e021b */
[----:B------:R-:W-:Y:S01]  /*3860*/  SEL R64, R7, R21, !P5 ;  /* 0x0000001507407207 */ /* 0x000fe20006800000 */
[----:B------:R-:W-:Y:S01]  /*3870*/  @!P0 IMAD.MOV R77, RZ, RZ, -R77 ;  /* 0x000000ffff4d8224 */ /* 0x000fe200078e0a4d */
[----:B---3--:R-:W-:Y:S01]  /*3880*/  IADD3 R36, P0, PT, R5, UR8, RZ ;  /* 0x0000000805247c10 */ /* 0x008fe2000ff1e0ff */
[----:B------:R-:W-:Y:S01]  /*3890*/  @!P2 IMAD.MOV R67, RZ, RZ, -R67 ;  /* 0x000000ffff43a224 */ /* 0x000fe200078e0a43 */
[----:B------:R-:W-:Y:S01]  /*38a0*/  IADD3 R180, P1, PT, R187, UR10, RZ ;  /* 0x0000000abbb47c10 */ /* 0x000fe2000ff3e0ff */
[----:B------:R-:W-:Y:S01]  /*38b0*/  @!P3 IMAD.MOV R73, RZ, RZ, -R73 ;  /* 0x000000ffff49b224 */ /* 0x000fe200078e0a49 */
[C---:B------:R-:W-:Y:S01]  /*38c0*/  SEL R157, R7.reuse, R31, !P5 ;  /* 0x0000001f079d7207 */ /* 0x040fe20006800000 */
[----:B------:R-:W-:Y:S01]  /*38d0*/  @!P4 IMAD.MOV R75, RZ, RZ, -R75 ;  /* 0x000000ffff4bc224 */ /* 0x000fe200078e0a4b */
[C---:B------:R-:W-:Y:S01]  /*38e0*/  SEL R94, R7.reuse, R37, !P5 ;  /* 0x00000025075e7207 */ /* 0x040fe20006800000 */
[----:B------:R-:W-:Y:S01]  /*38f0*/  @!P6 IMAD.MOV R79, RZ, RZ, -R79 ;  /* 0x000000ffff4fe224 */ /* 0x000fe200078e0a4f */
[----:B------:R-:W-:Y:S01]  /*3900*/  SEL R159, R7, R39, !P5 ;  /* 0x00000027079f7207 */ /* 0x000fe20006800000 */
[----:B------:R-:W-:Y:S01]  /*3910*/  IMAD R13, R122, 0x2, R35 ;  /* 0x000000027a0d7824 */ /* 0x000fe200078e0223 */
[----:B------:R-:W-:Y:S01]  /*3920*/  LEA.HI.X.SX32 R38, R5, UR9, 0x1, P0 ;  /* 0x0000000905267c11 */ /* 0x000fe200080f0eff */
[-C--:B------:R-:W-:Y:S01]  /*3930*/  IMAD R31, R135, R122.reuse, RZ ;  /* 0x0000007a871f7224 */ /* 0x080fe200078e02ff */
[----:B------:R-:W-:Y:S01]  /*3940*/  LEA.HI.X.SX32 R187, R187, UR11, 0x1, P1 ;  /* 0x0000000bbbbb7c11 */ /* 0x000fe200088f0eff */
[----:B------:R-:W-:Y:S01]  /*3950*/  IMAD R37, R137, R122, RZ ;  /* 0x0000007a89257224 */ /* 0x000fe200078e02ff */
[C---:B------:R-:W-:Y:S01]  /*3960*/  SEL R40, R7.reuse, R9, !P5 ;  /* 0x0000000907287207 */ /* 0x040fe20006800000 */
[----:B0-----:R-:W-:Y:S01]  /*3970*/  VIADD R5, R190, 0x1f ;  /* 0x0000001fbe057836 */ /* 0x001fe20000000000 */
[C---:B------:R-:W-:Y:S01]  /*3980*/  SEL R117, R7.reuse, R117, !P5 ;  /* 0x0000007507757207 */ /* 0x040fe20006800000 */
[----:B------:R-:W-:Y:S01]  /*3990*/  IMAD R21, R122, 0x2, R13 ;  /* 0x000000027a157824 */ /* 0x000fe200078e020d */
[----:B------:R-:W-:-:S02]  /*39a0*/  SEL R42, R7, R10, !P5 ;  /* 0x0000000a072a7207 */ /* 0x000fc40006800000 */
[C---:B------:R-:W-:Y:S02]  /*39b0*/  SEL R116, R7.reuse, R116, !P5 ;  /* 0x0000007407747207 */ /* 0x040fe40006800000 */
[C---:B------:R-:W-:Y:S02]  /*39c0*/  SEL R121, R7.reuse, R121, !P5 ;  /* 0x0000007907797207 */ /* 0x040fe40006800000 */
[C---:B------:R-:W-:Y:S02]  /*39d0*/  SEL R46, R7.reuse, R12, !P5 ;  /* 0x0000000c072e7207 */ /* 0x040fe40006800000 */
[C---:B------:R-:W-:Y:S02]  /*39e0*/  SEL R120, R7.reuse, R120, !P5 ;  /* 0x0000007807787207 */ /* 0x040fe40006800000 */
[C---:B------:R-:W-:Y:S02]  /*39f0*/  SEL R127, R7.reuse, R127, !P5 ;  /* 0x0000007f077f7207 */ /* 0x040fe40006800000 */
        /* <DEDUP_REMOVED lines=46> */
[----:B------:R-:W-:Y:S02]  /*3ce0*/  SEL R39, R7, R6, !P5 ;  /* 0x0000000607277207 */ /* 0x000fe40006800000 */
[----:B------:R-:W-:Y:S01]  /*3cf0*/  ISETP.NE.U32.AND P1, PT, R132, RZ, PT ;  /* 0x000000ff8400720c */ /* 0x000fe20003f25070 */
[----:B------:R-:W-:-:S12]  /*3d00*/  BRA.U UP0, `(.L_x_5) ;  /* 0x0000000100187547 */ /* 0x000fd8000b800000 */
[----:B------:R-:W-:Y:S01]  /*3d10*/  ELECT P0, URZ, PT ;  /* 0x0000000000ff782f */ /* 0x000fe20003800000 */
[----:B------:R-:W-:Y:S01]  /*3d20*/  IMAD.MOV.U32 R6, RZ, RZ, 0x1 ;  /* 0x00000001ff067424 */ /* 0x000fe200078e00ff */
[----:B------:R-:W-:Y:S01]  /*3d30*/  UMOV UR4, 0x40 ;  /* 0x0000004000047882 */ /* 0x000fe20000000000 */
[----:B------:R-:W-:Y:S01]  /*3d40*/  UVIRTCOUNT.DEALLOC.SMPOOL 0x80 ;  /* 0x000000800000784c */ /* 0x000fe20000000000 */
[----:B------:R-:W-:-:S09]  /*3d50*/  ULEA UR4, UR5, UR4, 0x18 ;  /* 0x0000000405047291 */ /* 0x000fd2000f8ec0ff */
[----:B------:R0:W-:Y:S03]  /*3d60*/  @P0 STS.U8 [UR4], R6 ;  /* 0x00000006ff000988 */ /* 0x0001e60008000004 */
.L_x_5:
[-C--:B0-----:R-:W-:Y:S01]  /*3d70*/  IADD3 R6, P3, PT, R81, R36.reuse, RZ ;  /* 0x0000002451067210 */ /* 0x081fe20007f7e0ff */
[----:B------:R-:W-:Y:S01]  /*3d80*/  IMAD R29, R122, 0x2, R21 ;  /* 0x000000027a1d7824 */ /* 0x000fe200078e0215 */
[-C--:B------:R-:W-:Y:S01]  /*3d90*/  IADD3 R10, P0, PT, R11, R36.reuse, RZ ;  /* 0x000000240b0a7210 */ /* 0x080fe20007f1e0ff */
[----:B------:R-:W-:Y:S01]  /*3da0*/  IMAD R40, R40, UR7, RZ ;  /* 0x0000000728287c24 */ /* 0x000fe2000f8e02ff */
[-C--:B------:R-:W-:Y:S01]  /*3db0*/  IADD3 R12, P2, PT, R13, R36.reuse, RZ ;  /* 0x000000240d0c7210 */ /* 0x080fe20007f5e0ff */
[----:B------:R-:W-:Y:S01]  /*3dc0*/  IMAD R41, R39, UR7, RZ ;  /* 0x0000000727297c24 */ /* 0x000fe2000f8e02ff */
[-C--:B------:R-:W-:Y:S01]  /*3dd0*/  IADD3 R14, P4, PT, R85, R36.reuse, RZ ;  /* 0x00000024550e7210 */ /* 0x080fe20007f9e0ff */
[----:B------:R-:W-:Y:S01]  /*3de0*/  STTM.16dp32bit_t0_t15.x128 tmem[UR12], RZ ;  /* 0x000000ff000079ed */ /* 0x000fe20008b8000c */
[----:B------:R-:W-:Y:S01]  /*3df0*/  STTM.16dp32bit_t16_t31.x128 tmem[UR12+0x80], RZ ;  /* 0x000080ff000079ed */ /* 0x000fe20008ba000c */
[----:B------:R-:W-:Y:S01]  /*3e00*/  IADD3 R16, P5, PT, R25, R36, RZ ;  /* 0x0000002419107210 */ /* 0x000fe20007fbe0ff */
[----:B------:R-:W0:Y:S01]  /*3e10*/  FENCE.VIEW.ASYNC.T ;  /* 0x00000000000073c6 */ /* 0x000e220000000200 */
[-C--:B------:R-:W-:Y:S01]  /*3e20*/  LEA.HI.X.SX32 R7, R81, R38.reuse, 0x1, P3 ;  /* 0x0000002651077211 */ /* 0x080fe200018f0eff */
[----:B------:R-:W-:Y:S01]  /*3e30*/  IMAD R43, R42, UR7, RZ ;  /* 0x000000072a2b7c24 */ /* 0x000fe2000f8e02ff */
[-C--:B------:R-:W-:Y:S01]  /*3e40*/  LEA.HI.X.SX32 R11, R11, R38.reuse, 0x1, P0 ;  /* 0x000000260b0b7211 */ /* 0x080fe200000f0eff */
[----:B0-----:R-:W-:Y:S01]  /*3e50*/  VOTEU.ALL UP1, P1 ;  /* 0x0000000000ff7886 */ /* 0x001fe20000820000 */
[-C--:B------:R-:W-:Y:S01]  /*3e60*/  LEA.HI.X.SX32 R13, R13, R38.reuse, 0x1, P2 ;  /* 0x000000260d0d7211 */ /* 0x080fe200010f0eff */
[----:B------:R-:W-:Y:S01]  /*3e70*/  UMOV UR4, 0x1 ;  /* 0x0000000100047882 */ /* 0x000fe20000000000 */
[----:B------:R-:W-:Y:S01]  /*3e80*/  LEA.HI.X.SX32 R15, R85, R38, 0x1, P4 ;  /* 0x00000026550f7211 */ /* 0x000fe200020f0eff */
[----:B------:R-:W-:Y:S01]  /*3e90*/  UIADD3 UR10, UPT, UPT, UR15, 0x5000, URZ ;  /* 0x000050000f0a7890 */ /* 0x000fe2000fffe0ff */
[-C--:B------:R-:W-:Y:S01]  /*3ea0*/  IADD3 R18, P3, PT, R19, R36.reuse, RZ ;  /* 0x0000002413127210 */ /* 0x080fe20007f7e0ff */
[----:B------:R-:W-:Y:S01]  /*3eb0*/  VOTEU.ALL UP2, P1 ;  /* 0x0000000000ff7886 */ /* 0x000fe20000840000 */
[----:B------:R-:W-:-:S02]  /*3ec0*/  IADD3 R20, P0, PT, R21, R36, RZ ;  /* 0x0000002415147210 */ /* 0x000fc40007f1e0ff */
[-C--:B------:R-:W-:Y:S02]  /*3ed0*/  IADD3 R22, P2, PT, R87, R36.reuse, RZ ;  /* 0x0000002457167210 */ /* 0x080fe40007f5e0ff */
[-C--:B------:R-:W-:Y:S02]  /*3ee0*/  IADD3 R24, P4, PT, R95, R36.reuse, RZ ;  /* 0x000000245f187210 */ /* 0x080fe40007f9e0ff */
[----:B------:R-:W-:Y:S01]  /*3ef0*/  IADD3 R8, P6, PT, R93, R36, RZ ;  /* 0x000000245d087210 */ /* 0x000fe20007fde0ff */
[----:B------:R-:W-:Y:S01]  /*3f00*/  IMAD R47, R46, UR7, RZ ;  /* 0x000000072e2f7c24 */ /* 0x000fe2000f8e02ff */
[----:B------:R-:W-:Y:S01]  /*3f10*/  LEA.HI.X.SX32 R17, R25, R38, 0x1, P5 ;  /* 0x0000002619117211 */ /* 0x000fe200028f0eff */
[----:B------:R-:W-:Y:S01]  /*3f20*/  IMAD R51, R50, UR7, RZ ;  /* 0x0000000732337c24 */ /* 0x000fe2000f8e02ff */
[----:B------:R-:W-:Y:S01]  /*3f30*/  IADD3 R26, P5, PT, R27, R36, RZ ;  /* 0x000000241b1a7210 */ /* 0x000fe20007fbe0ff */
[----:B------:R-:W-:Y:S01]  /*3f40*/  IMAD R45, R44, UR7, RZ ;  /* 0x000000072c2d7c24 */ /* 0x000fe2000f8e02ff */
[-C--:B------:R-:W-:Y:S01]  /*3f50*/  LEA.HI.X.SX32 R19, R19, R38.reuse, 0x1, P3 ;  /* 0x0000002613137211 */ /* 0x080fe200018f0eff */
[----:B------:R-:W-:Y:S01]  /*3f60*/  IMAD R55, R54, UR7, RZ ;  /* 0x0000000736377c24 */ /* 0x000fe2000f8e02ff */
[-C--:B------:R-:W-:Y:S01]  /*3f70*/  LEA.HI.X.SX32 R21, R21, R38.reuse, 0x1, P0 ;  /* 0x0000002615157211 */ /* 0x080fe200000f0eff */
[----:B------:R-:W-:Y:S01]  /*3f80*/  IMAD R49, R48, UR7, RZ ;  /* 0x0000000730317c24 */ /* 0x000fe2000f8e02ff */
[-C--:B------:R-:W-:Y:S01]  /*3f90*/  LEA.HI.X.SX32 R23, R87, R38.reuse, 0x1, P2 ;  /* 0x0000002657177211 */ /* 0x080fe200010f0eff */
[----:B------:R-:W-:Y:S01]  /*3fa0*/  IMAD R59, R58, UR7, RZ ;  /* 0x000000073a3b7c24 */ /* 0x000fe2000f8e02ff */
[----:B------:R-:W-:Y:S01]  /*3fb0*/  LEA.HI.X.SX32 R25, R95, R38, 0x1, P4 ;  /* 0x000000265f197211 */ /* 0x000fe200020f0eff */
[----:B------:R-:W-:Y:S01]  /*3fc0*/  UMOV UR13, UR10 ;  /* 0x0000000a000d7c82 */ /* 0x000fe20008000000 */
[----:B------:R-:W-:-:S02]  /*3fd0*/  IADD3 R28, P3, PT, R29, R36, RZ ;  /* 0x000000241d1c7210 */ /* 0x000fc40007f7e0ff */
[-C--:B------:R-:W-:Y:S02]  /*3fe0*/  IADD3 R30, P0, PT, R31, R36.reuse, RZ ;  /* 0x000000241f1e7210 */ /* 0x080fe40007f1e0ff */
[-C--:B------:R-:W-:Y:S02]  /*3ff0*/  IADD3 R32, P2, PT, R91, R36.reuse, RZ ;  /* 0x000000245b207210 */ /* 0x080fe40007f5e0ff */
[----:B------:R-:W-:Y:S02]  /*4000*/  IADD3 R34, P4, PT, R35, R36, RZ ;  /* 0x0000002423227210 */ /* 0x000fe40007f9e0ff */
[----:B------:R-:W-:Y:S02]  /*4010*/  LEA.HI.X.SX32 R27, R27, R38, 0x1, P5 ;  /* 0x000000261b1b7211 */ /* 0x000fe400028f0eff */
[----:B------:R-:W-:Y:S02]  /*4020*/  IADD3 R36, P5, PT, R37, R36, RZ ;  /* 0x0000002425247210 */ /* 0x000fe40007fbe0ff */
[----:B------:R-:W-:-:S02]  /*4030*/  LEA.HI.X.SX32 R9, R93, R38, 0x1, P6 ;  /* 0x000000265d097211 */ /* 0x000fc400030f0eff */
[-C--:B------:R-:W-:Y:S02]  /*4040*/  LEA.HI.X.SX32 R29, R29, R38.reuse, 0x1, P3 ;  /* 0x000000261d1d7211 */ /* 0x080fe400018f0eff */
[-C--:B------:R-:W-:Y:S02]  /*4050*/  LEA.HI.X.SX32 R31, R31, R38.reuse, 0x1, P0 ;  /* 0x000000261f1f7211 */ /* 0x080fe400000f0eff */
[-C--:B------:R-:W-:Y:S02]  /*4060*/  LEA.HI.X.SX32 R33, R91, R38.reuse, 0x1, P2 ;  /* 0x000000265b217211 */ /* 0x080fe400010f0eff */
[-C--:B------:R-:W-:Y:S02]  /*4070*/  LEA.HI.X.SX32 R35, R35, R38.reuse, 0x1, P4 ;  /* 0x0000002623237211 */ /* 0x080fe400020f0eff */
[----:B------:R-:W-:Y:S02]  /*4080*/  LEA.HI.X.SX32 R37, R37, R38, 0x1, P5 ;  /* 0x0000002625257211 */ /* 0x000fe400028f0eff */
[----:B------:R-:W-:Y:S01]  /*4090*/  IADD3 R38, P3, PT, R40, R180, RZ ;  /* 0x000000b428267210 */ /* 0x000fe20007f7e0ff */
[----:B------:R-:W-:-:S04]  /*40a0*/  @!UP1 UIADD3 UR8, UPT, UPT, -UR4, 0x100000, URZ ;  /* 0x0010000004089890 */ /* 0x000fc8000fffe1ff */
[----:B------:R-:W-:Y:S02]  /*40b0*/  @!UP1 USHF.L.U32 UR9, UR8, 0xb, URZ ;  /* 0x0000000b08099899 */ /* 0x000fe400080006ff */
[----:B------:R-:W-:Y:S01]  /*40c0*/  @!UP1 USHF.L.U32 UR8, UR8, 0x1, URZ ;  /* 0x0000000108089899 */ /* 0x000fe200080006ff */
[----:B------:R-:W-:Y:S01]  /*40d0*/  BAR.SYNC.DEFER_BLOCKING 0x0 ;  /* 0x0000000000007b1d */ /* 0x000fe20000010000 */
[-C--:B------:R-:W-:Y:S02]  /*40e0*/  LEA.HI.X.SX32 R39, R40, R187.reuse, 0x1, P3 ;  /* 0x000000bb28277211 */ /* 0x080fe400018f0eff */
[----:B------:R-:W-:Y:S01]  /*40f0*/  IADD3 R40, P4, PT, R41, R180, RZ ;  /* 0x000000b429287210 */ /* 0x000fe20007f9e0ff */
[----:B------:R-:W-:Y:S01]  /*4100*/  IMAD R53, R52, UR7, RZ ;  /* 0x0000000734357c24 */ /* 0x000fe2000f8e02ff */
[----:B------:R-:W-:Y:S02]  /*4110*/  ISETP.GT.AND P0, PT, R5, 0x1f, PT ;  /* 0x0000001f0500780c */ /* 0x000fe40003f04270 */
[----:B------:R-:W-:-:S02]  /*4120*/  LEA.HI.X.SX32 R41, R41, R187, 0x1, P4 ;  /* 0x000000bb29297211 */ /* 0x000fc400020f0eff */
[-C--:B------:R-:W-:Y:S02]  /*4130*/  IADD3 R46, P4, PT, R47, R180.reuse, RZ ;  /* 0x000000b42f2e7210 */ /* 0x080fe40007f9e0ff */
[-C--:B------:R-:W-:Y:S02]  /*4140*/  IADD3 R42, P3, PT, R43, R180.reuse, RZ ;  /* 0x000000b42b2a7210 */ /* 0x080fe40007f7e0ff */
[-C--:B------:R-:W-:Y:S02]  /*4150*/  LEA.HI.X.SX32 R47, R47, R187.reuse, 0x1, P4 ;  /* 0x000000bb2f2f7211 */ /* 0x080fe400020f0eff */
[-C--:B------:R-:W-:Y:S02]  /*4160*/  IADD3 R50, P4, PT, R51, R180.reuse, RZ ;  /* 0x000000b433327210 */ /* 0x080fe40007f9e0ff */
[----:B------:R-:W-:Y:S02]  /*4170*/  LEA.HI.X.SX32 R43, R43, R187, 0x1, P3 ;  /* 0x000000bb2b2b7211 */ /* 0x000fe400018f0eff */
[----:B------:R-:W-:-:S02]  /*4180*/  IADD3 R44, P3, PT, R45, R180, RZ ;  /* 0x000000b42d2c7210 */ /* 0x000fc40007f7e0ff */
[-C--:B------:R-:W-:Y:S02]  /*4190*/  LEA.HI.X.SX32 R51, R51, R187.reuse, 0x1, P4 ;  /* 0x000000bb33337211 */ /* 0x080fe400020f0eff */
[-C--:B------:R-:W-:Y:S01]  /*41a0*/  IADD3 R54, P4, PT, R55, R180.reuse, RZ ;  /* 0x000000b437367210 */ /* 0x080fe20007f9e0ff */
[----:B------:R-:W-:Y:S01]  /*41b0*/  IMAD R63, R62, UR7, RZ ;  /* 0x000000073e3f7c24 */ /* 0x000fe2000f8e02ff */
[-C--:B------:R-:W-:Y:S01]  /*41c0*/  LEA.HI.X.SX32 R45, R45, R187.reuse, 0x1, P3 ;  /* 0x000000bb2d2d7211 */ /* 0x080fe200018f0eff */
[----:B------:R-:W0:Y:S02]  /*41d0*/  FENCE.VIEW.ASYNC.S ;  /* 0x00000000000073c6 */ /* 0x000e240000000000 */
[----:B0-----:R0:W1:Y:S01]  /*41e0*/  @!UP2 SYNCS.EXCH.64 URZ, [UR13], UR8 ;  /* 0x000000080dffa5b2 */ /* 0x0010620008000100 */
[----:B------:R-:W-:Y:S02]  /*41f0*/  IADD3 R48, P3, PT, R49, R180, RZ ;  /* 0x000000b431307210 */ /* 0x000fe40007f7e0ff */
[----:B------:R-:W-:-:S02]  /*4200*/  LEA.HI.X.SX32 R55, R55, R187, 0x1, P4 ;  /* 0x000000bb37377211 */ /* 0x000fc400020f0eff */
[-C--:B------:R-:W-:Y:S01]  /*4210*/  IADD3 R58, P4, PT, R59, R180.reuse, RZ ;  /* 0x000000b43b3a7210 */ /* 0x080fe20007f9e0ff */
[----:B------:R-:W-:Y:S01]  /*4220*/  IMAD R57, R56, UR7, RZ ;  /* 0x0000000738397c24 */ /* 0x000fe2000f8e02ff */
[-C--:B------:R-:W-:Y:S01]  /*4230*/  LEA.HI.X.SX32 R49, R49, R187.reuse, 0x1, P3 ;  /* 0x000000bb31317211 */ /* 0x080fe200018f0eff */
[----:B------:R-:W-:Y:S01]  /*4240*/  IMAD R67, R66, UR7, RZ ;  /* 0x0000000742437c24 */ /* 0x000fe2000f8e02ff */
[-C--:B------:R-:W-:Y:S02]  /*4250*/  IADD3 R52, P3, PT, R53, R180.reuse, RZ ;  /* 0x000000b435347210 */ /* 0x080fe40007f7e0ff */
[-C--:B------:R-:W-:Y:S02]  /*4260*/  LEA.HI.X.SX32 R59, R59, R187.reuse, 0x1, P4 ;  /* 0x000000bb3b3b7211 */ /* 0x080fe400020f0eff */
[-C--:B------:R-:W-:Y:S01]  /*4270*/  IADD3 R62, P4, PT, R63, R180.reuse, RZ ;  /* 0x000000b43f3e7210 */ /* 0x080fe20007f9e0ff */
[----:B------:R-:W-:Y:S01]  /*4280*/  IMAD R61, R60, UR7, RZ ;  /* 0x000000073c3d7c24 */ /* 0x000fe2000f8e02ff */
[----:B------:R-:W-:Y:S01]  /*4290*/  LEA.HI.X.SX32 R53, R53, R187, 0x1, P3 ;  /* 0x000000bb35357211 */ /* 0x000fe200018f0eff */
[----:B------:R-:W-:Y:S01]  /*42a0*/  IMAD R73, R71, UR7, RZ ;  /* 0x0000000747497c24 */ /* 0x000fe2000f8e02ff */
[----:B------:R-:W-:-:S02]  /*42b0*/  IADD3 R56, P3, PT, R57, R180, RZ ;  /* 0x000000b439387210 */ /* 0x000fc40007f7e0ff */
[-C--:B------:R-:W-:Y:S02]  /*42c0*/  LEA.HI.X.SX32 R63, R63, R187.reuse, 0x1, P4 ;  /* 0x000000bb3f3f7211 */ /* 0x080fe400020f0eff */
[----:B------:R-:W-:Y:S02]  /*42d0*/  IADD3 R66, P4, PT, R67, R180, RZ ;  /* 0x000000b443427210 */ /* 0x000fe40007f9e0ff */
[----:B------:R-:W-:Y:S01]  /*42e0*/  ISETP.LT.AND P2, PT, R4, R190, P0 ;  /* 0x000000be0400720c */ /* 0x000fe20000741270 */
[----:B------:R-:W-:Y:S01]  /*42f0*/  IMAD R65, R64, UR7, RZ ;  /* 0x0000000740417c24 */ /* 0x000fe2000f8e02ff */
[-C--:B------:R-:W-:Y:S01]  /*4300*/  LEA.HI.X.SX32 R57, R57, R187.reuse, 0x1, P3 ;  /* 0x000000bb39397211 */ /* 0x080fe200018f0eff */
[----:B------:R-:W-:Y:S01]  /*4310*/  IMAD R75, R70, UR7, RZ ;  /* 0x00000007464b7c24 */ /* 0x000fe2000f8e02ff */
[----:B------:R-:W-:Y:S02]  /*4320*/  IADD3 R60, P3, PT, R61, R180, RZ ;  /* 0x000000b43d3c7210 */ /* 0x000fe40007f7e0ff */
[----:B------:R-:W-:-:S02]  /*4330*/  LEA.HI.X.SX32 R67, R67, R187, 0x1, P4 ;  /* 0x000000bb43437211 */ /* 0x000fc400020f0eff */
[-C--:B------:R-:W-:Y:S02]  /*4340*/  IADD3 R70, P4, PT, R73, R180.reuse, RZ ;  /* 0x000000b449467210 */ /* 0x080fe40007f9e0ff */
[----:B------:R-:W-:Y:S01]  /*4350*/  LOP3.LUT R71, R133, 0x8, RZ, 0xfc, !PT ;  /* 0x0000000885477812 */ /* 0x000fe200078efcff */
[----:B------:R-:W-:Y:S01]  /*4360*/  IMAD R69, R68, UR7, RZ ;  /* 0x0000000744457c24 */ /* 0x000fe2000f8e02ff */
[-C--:B------:R-:W-:Y:S02]  /*4370*/  LEA.HI.X.SX32 R61, R61, R187.reuse, 0x1, P3 ;  /* 0x000000bb3d3d7211 */ /* 0x080fe400018f0eff */
[-C--:B------:R-:W-:Y:S02]  /*4380*/  IADD3 R64, P3, PT, R65, R180.reuse, RZ ;  /* 0x000000b441407210 */ /* 0x080fe40007f7e0ff */
[----:B------:R-:W-:Y:S02]  /*4390*/  LEA.HI.X.SX32 R73, R73, R187, 0x1, P4 ;  /* 0x000000bb49497211 */ /* 0x000fe400020f0eff */
[----:B------:R-:W-:-:S02]  /*43a0*/  IADD3 R72, P5, PT, R75, R180, RZ ;  /* 0x000000b44b487210 */ /* 0x000fc40007fbe0ff */
[----:B------:R-:W-:Y:S02]  /*43b0*/  ISETP.LT.AND P4, PT, R71, R190, P0 ;  /* 0x000000be4700720c */ /* 0x000fe40000781270 */
[----:B------:R-:W-:Y:S01]  /*43c0*/  LOP3.LUT R74, R133, 0x10, RZ, 0xfc, !PT ;  /* 0x00000010854a7812 */ /* 0x000fe200078efcff */
[----:B------:R-:W-:Y:S01]  /*43d0*/  @P2 IMAD.MOV.U32 R78, RZ, RZ, R70 ;  /* 0x000000ffff4e2224 */ /* 0x000fe200078e0046 */
[-C--:B------:R-:W-:Y:S01]  /*43e0*/  LEA.HI.X.SX32 R65, R65, R187.reuse, 0x1, P3 ;  /* 0x000000bb41417211 */ /* 0x080fe200018f0eff */
[----:B------:R-:W-:Y:S01]  /*43f0*/  @P2 IMAD.MOV.U32 R79, RZ, RZ, R73 ;  /* 0x000000ffff4f2224 */ /* 0x000fe200078e0049 */
[----:B------:R-:W-:Y:S01]  /*4400*/  PRMT R213, RZ, 0x7610, R213 ;  /* 0x00007610ffd57816 */ /* 0x000fe200000000d5 */
[----:B-1----:R-:W-:Y:S01]  /*4410*/  BAR.SYNC.DEFER_BLOCKING 0x0 ;  /* 0x0000000000007b1d */ /* 0x002fe20000010000 */
[----:B------:R-:W-:Y:S02]  /*4420*/  IADD3 R68, P3, PT, R69, R180, RZ ;  /* 0x000000b445447210 */ /* 0x000fe40007f7e0ff */
[----:B------:R-:W-:-:S02]  /*4430*/  LEA.HI.X.SX32 R75, R75, R187, 0x1, P5 ;  /* 0x000000bb4b4b7211 */ /* 0x000fc400028f0eff */
[-C--:B------:R-:W-:Y:S02]  /*4440*/  ISETP.LT.AND P5, PT, R74, R190.reuse, P0 ;  /* 0x000000be4a00720c */ /* 0x080fe400007a1270 */
[----:B------:R-:W-:Y:S02]  /*4450*/  LEA.HI.X.SX32 R69, R69, R187, 0x1, P3 ;  /* 0x000000bb45457211 */ /* 0x000fe400018f0eff */
[----:B------:R-:W-:Y:S02]  /*4460*/  PRMT R218, RZ, 0x7610, R218 ;  /* 0x00007610ffda7816 */ /* 0x000fe400000000da */
[C---:B------:R-:W-:Y:S02]  /*4470*/  ISETP.LT.AND P3, PT, R133.reuse, R190, P0 ;  /* 0x000000be8500720c */ /* 0x040fe40000761270 */
[----:B------:R-:W-:Y:S02]  /*4480*/  PRMT R215, RZ, 0x7610, R215 ;  /* 0x00007610ffd77816 */ /* 0x000fe400000000d7 */
[----:B------:R-:W-:-:S02]  /*4490*/  LOP3.LUT R76, R133, 0x18, RZ, 0xfc, !PT ;  /* 0x00000018854c7812 */ /* 0x000fc400078efcff */
[----:B------:R-:W-:Y:S02]  /*44a0*/  PRMT R220, RZ, 0x7610, R220 ;  /* 0x00007610ffdc7816 */ /* 0x000fe400000000dc */
[----:B------:R-:W-:Y:S01]  /*44b0*/  PRMT R252, RZ, 0x7610, R252 ;  /* 0x00007610fffc7816 */ /* 0x000fe200000000fc */
[----:B------:R1:W2:Y:S01]  /*44c0*/  @P2 LDG.E.U8 R213, desc[UR16][R78.64] ;  /* 0x000000104ed52981 */ /* 0x0002a2000c1e1100 */
[----:B------:R-:W-:-:S03]  /*44d0*/  PRMT R182, RZ, 0x7610, R182 ;  /* 0x00007610ffb67816 */ /* 0x000fc600000000b6 */
[----:B------:R-:W3:Y:S01]  /*44e0*/  @P4 LDG.E.U8 R218, desc[UR16][R8.64] ;  /* 0x0000001008da4981 */ /* 0x000ee2000c1e1100 */
[----:B------:R-:W-:Y:S02]  /*44f0*/  ISETP.LT.AND P4, PT, R76, R190, P0 ;  /* 0x000000be4c00720c */ /* 0x000fe40000781270 */
[----:B------:R-:W-:Y:S01]  /*4500*/  LOP3.LUT R77, R133, 0x2, RZ, 0xfc, !PT ;  /* 0x00000002854d7812 */ /* 0x000fe200078efcff */
[----:B------:R-:W4:Y:S01]  /*4510*/  @P5 LDG.E.U8 R220, desc[UR16][R10.64] ;  /* 0x000000100adc5981 */ /* 0x000f22000c1e1100 */
[----:B-1----:R-:W-:Y:S02]  /*4520*/  @P2 IMAD.MOV.U32 R78, RZ, RZ, R72 ;  /* 0x000000ffff4e2224 */ /* 0x002fe400078e0048 */
[----:B------:R-:W-:Y:S01]  /*4530*/  @P2 IMAD.MOV.U32 R79, RZ, RZ, R75 ;  /* 0x000000ffff4f2224 */ /* 0x000fe200078e004b */
[----:B------:R-:W5:Y:S04]  /*4540*/  @P3 LDG.E.U8 R182, desc[UR16][R6.64] ;  /* 0x0000001006b63981 */ /* 0x000f68000c1e1100 */
[----:B------:R1:W2:Y:S01]  /*4550*/  @P2 LDG.E.U8 R215, desc[UR16][R78.64] ;  /* 0x000000104ed72981 */ /* 0x0002a2000c1e1100 */
[----:B------:R-:W-:-:S02]  /*4560*/  PRMT R222, RZ, 0x7610, R222 ;  /* 0x00007610ffde7816 */ /* 0x000fc400000000de */
[----:B------:R-:W-:Y:S02]  /*4570*/  ISETP.LT.AND P3, PT, R77, R190, P0 ;  /* 0x000000be4d00720c */ /* 0x000fe40000761270 */
[----:B------:R-:W-:Y:S01]  /*4580*/  PRMT R224, RZ, 0x7610, R224 ;  /* 0x00007610ffe07816 */ /* 0x000fe200000000e0 */
[----:B------:R-:W-:Y:S01]  /*4590*/  IMAD R87, R83, UR7, RZ ;  /* 0x0000000753577c24 */ /* 0x000fe2000f8e02ff */
[----:B------:R-:W2:Y:S01]  /*45a0*/  @P4 LDG.E.U8 R222, desc[UR16][R12.64] ;  /* 0x000000100cde4981 */ /* 0x000ea2000c1e1100 */
[C---:B-1----:R-:W-:Y:S02]  /*45b0*/  LOP3.LUT R78, R133.reuse, 0xa, RZ, 0xfc, !PT ;  /* 0x0000000a854e7812 */ /* 0x042fe400078efcff */
[----:B------:R-:W-:Y:S02]  /*45c0*/  PRMT R184, RZ, 0x7610, R184 ;  /* 0x00007610ffb87816 */ /* 0x000fe400000000b8 */
[----:B------:R-:W-:Y:S02]  /*45d0*/  LOP3.LUT R82, R133, 0x1a, RZ, 0xfc, !PT ;  /* 0x0000001a85527812 */ /* 0x000fe400078efcff */
[----:B------:R-:W-:-:S02]  /*45e0*/  PRMT R226, RZ, 0x7610, R226 ;  /* 0x00007610ffe27816 */ /* 0x000fc400000000e2 */
[----:B------:R-:W-:Y:S01]  /*45f0*/  PRMT R219, RZ, 0x7610, R219 ;  /* 0x00007610ffdb7816 */ /* 0x000fe200000000db */
[----:B------:R-:W2:Y:S01]  /*4600*/  @P3 LDG.E.U8 R184, desc[UR16][R14.64] ;  /* 0x000000100eb83981 */ /* 0x000ea2000c1e1100 */
[----:B------:R-:W-:Y:S02]  /*4610*/  ISETP.LT.AND P5, PT, R78, R190, P0 ;  /* 0x000000be4e00720c */ /* 0x000fe400007a1270 */
[C---:B------:R-:W-:Y:S01]  /*4620*/  LOP3.LUT R79, R133.reuse, 0x12, RZ, 0xfc, !PT ;  /* 0x00000012854f7812 */ /* 0x040fe200078efcff */
[----:B------:R-:W-:Y:S01]  /*4630*/  IMAD R81, R80, UR7, RZ ;  /* 0x0000000750517c24 */ /* 0x000fe2000f8e02ff */
[----:B------:R-:W-:Y:S02]  /*4640*/  LOP3.LUT R85, R133, 0xc, RZ, 0xfc, !PT ;  /* 0x0000000c85557812 */ /* 0x000fe400078efcff */
[----:B------:R-:W-:Y:S02]  /*4650*/  PRMT R228, RZ, 0x7610, R228 ;  /* 0x00007610ffe47816 */ /* 0x000fe400000000e4 */
[----:B------:R-:W-:-:S02]  /*4660*/  PRMT R230, RZ, 0x7610, R230 ;  /* 0x00007610ffe67816 */ /* 0x000fc400000000e6 */
[----:B------:R-:W-:Y:S02]  /*4670*/  LOP3.LUT R88, R133, 0x1c, RZ, 0xfc, !PT ;  /* 0x0000001c85587812 */ /* 0x000fe400078efcff */
[----:B------:R-:W-:Y:S01]  /*4680*/  PRMT R186, RZ, 0x7610, R186 ;  /* 0x00007610ffba7816 */ /* 0x000fe200000000ba */
[----:B------:R-:W2:Y:S01]  /*4690*/  @P5 LDG.E.U8 R224, desc[UR16][R16.64] ;  /* 0x0000001010e05981 */ /* 0x000ea2000c1e1100 */
[----:B------:R-:W-:Y:S02]  /*46a0*/  ISETP.LT.AND P4, PT, R79, R190, P0 ;  /* 0x000000be4f00720c */ /* 0x000fe40000781270 */
[----:B------:R-:W-:Y:S01]  /*46b0*/  IADD3 R84, P5, PT, R87, R180, RZ ;  /* 0x000000b457547210 */ /* 0x000fe20007fbe0ff */
[----:B------:R-:W-:Y:S01]  /*46c0*/  IMAD R89, R89, UR7, RZ ;  /* 0x0000000759597c24 */ /* 0x000fe2000f8e02ff */
[----:B------:R-:W-:Y:S01]  /*46d0*/  ISETP.LT.AND P3, PT, R82, R190, P0 ;  /* 0x000000be5200720c */ /* 0x000fe20000761270 */
[----:B------:R-:W2:Y:S01]  /*46e0*/  @P2 LDG.E.U8 R252, desc[UR16][R38.64] ;  /* 0x0000001026fc2981 */ /* 0x000ea2000c1e1100 */
[----:B------:R-:W-:Y:S01]  /*46f0*/  LEA.HI.X.SX32 R87, R87, R187, 0x1, P5 ;  /* 0x000000bb57577211 */ /* 0x000fe200028f0eff */
[----:B------:R-:W-:Y:S01]  /*4700*/  @P2 IMAD.MOV.U32 R86, RZ, RZ, R84 ;  /* 0x000000ffff562224 */ /* 0x000fe200078e0054 */
[----:B------:R-:W-:-:S02]  /*4710*/  IADD3 R80, P6, PT, R81, R180, RZ ;  /* 0x000000b451507210 */ /* 0x000fc40007fde0ff */
[----:B------:R-:W-:Y:S02]  /*4720*/  LOP3.LUT R83, R133, 0x4, RZ, 0xfc, !PT ;  /* 0x0000000485537812 */ /* 0x000fe400078efcff */
[----:B------:R1:W2:Y:S01]  /*4730*/  @P2 LDG.E.U8 R219, desc[UR16][R86.64] ;  /* 0x0000001056db2981 */ /* 0x0002a2000c1e1100 */
[----:B------:R-:W-:Y:S02]  /*4740*/  PRMT R250, RZ, 0x7610, R250 ;  /* 0x00007610fffa7816 */ /* 0x000fe400000000fa */
[----:B------:R-:W-:Y:S01]  /*4750*/  PRMT R191, RZ, 0x7610, R191 ;  /* 0x00007610ffbf7816 */ /* 0x000fe200000000bf */
[----:B------:R-:W2:Y:S01]  /*4760*/  @P4 LDG.E.U8 R226, desc[UR16][R18.64] ;  /* 0x0000001012e24981 */ /* 0x000ea2000c1e1100 */
[----:B------:R-:W-:Y:S02]  /*4770*/  ISETP.LT.AND P4, PT, R85, R190, P0 ;  /* 0x000000be5500720c */ /* 0x000fe40000781270 */
[----:B------:R-:W-:Y:S01]  /*4780*/  LEA.HI.X.SX32 R81, R81, R187, 0x1, P6 ;  /* 0x000000bb51517211 */ /* 0x000fe200030f0eff */
[----:B------:R-:W2:Y:S01]  /*4790*/  @P3 LDG.E.U8 R228, desc[UR16][R20.64] ;  /* 0x0000001014e43981 */ /* 0x000ea2000c1e1100 */
[----:B-1----:R-:W-:-:S02]  /*47a0*/  LOP3.LUT R86, R133, 0x14, RZ, 0xfc, !PT ;  /* 0x0000001485567812 */ /* 0x002fc400078efcff */
[-C--:B------:R-:W-:Y:S01]  /*47b0*/  ISETP.LT.AND P6, PT, R83, R190.reuse, P0 ;  /* 0x000000be5300720c */ /* 0x080fe200007c1270 */
[----:B------:R-:W2:Y:S01]  /*47c0*/  @P2 LDG.E.U8 R250, desc[UR16][R42.64] ;  /* 0x000000102afa2981 */ /* 0x000ea2000c1e1100 */
[-C--:B------:R-:W-:Y:S02]  /*47d0*/  ISETP.LT.AND P5, PT, R86, R190.reuse, P0 ;  /* 0x000000be5600720c */ /* 0x080fe400007a1270 */
[-C--:B------:R-:W-:Y:S02]  /*47e0*/  ISETP.LT.AND P3, PT, R88, R190.reuse, P0 ;  /* 0x000000be5800720c */ /* 0x080fe40000761270 */
[----:B------:R-:W-:Y:S01]  /*47f0*/  PRMT R232, RZ, 0x7610, R232 ;  /* 0x00007610ffe87816 */ /* 0x000fe200000000e8 */
[----:B------:R-:W2:Y:S01]  /*4800*/  @P4 LDG.E.U8 R230, desc[UR16][R24.64] ;  /* 0x0000001018e64981 */ /* 0x000ea2000c1e1100 */
[----:B------:R-:W-:Y:S02]  /*4810*/  ISETP.LT.AND P4, PT, R135, R190, P0 ;  /* 0x000000be8700720c */ /* 0x000fe40000781270 */
[----:B------:R-:W-:-:S02]  /*4820*/  PRMT R234, RZ, 0x7610, R234 ;  /* 0x00007610ffea7816 */ /* 0x000fc400000000ea */
[----:B------:R-:W-:Y:S01]  /*4830*/  PRMT R236, RZ, 0x7610, R236 ;  /* 0x00007610ffec7816 */ /* 0x000fe200000000ec */
[----:B------:R-:W2:Y:S01]  /*4840*/  @P6 LDG.E.U8 R186, desc[UR16][R22.64] ;  /* 0x0000001016ba6981 */ /* 0x000ea2000c1e1100 */
[----:B------:R-:W-:-:S03]  /*4850*/  IADD3 R90, P6, PT, R89, R180, RZ ;  /* 0x000000b4595a7210 */ /* 0x000fc60007fde0ff */
[----:B------:R-:W2:Y:S01]  /*4860*/  @P5 LDG.E.U8 R232, desc[UR16][R26.64] ;  /* 0x000000101ae85981 */ /* 0x000ea2000c1e1100 */
[-C--:B------:R-:W-:Y:S02]  /*4870*/  ISETP.LT.AND P5, PT, R137, R190.reuse, P0 ;  /* 0x000000be8900720c */ /* 0x080fe400007a1270 */
[----:B------:R-:W-:Y:S01]  /*4880*/  LEA.HI.X.SX32 R91, R89, R187, 0x1, P6 ;  /* 0x000000bb595b7211 */ /* 0x000fe200030f0eff */
[----:B------:R-:W2:Y:S01]  /*4890*/  @P3 LDG.E.U8 R234, desc[UR16][R28.64] ;  /* 0x000000101cea3981 */ /* 0x000ea2000c1e1100 */
[----:B------:R-:W-:Y:S02]  /*48a0*/  LOP3.LUT R89, R133, 0x6, RZ, 0xfc, !PT ;  /* 0x0000000685597812 */ /* 0x000fe400078efcff */
[----:B------:R-:W-:Y:S01]  /*48b0*/  PRMT R238, RZ, 0x7610, R238 ;  /* 0x00007610ffee7816 */ /* 0x000fe200000000ee */
[----:B------:R-:W2:Y:S01]  /*48c0*/  @P4 LDG.E.U8 R236, desc[UR16][R30.64] ;  /* 0x000000101eec4981 */ /* 0x000ea2000c1e1100 */
[----:B------:R-:W-:Y:S02]  /*48d0*/  ISETP.LT.AND P3, PT, R89, R190, P0 ;  /* 0x000000be5900720c */ /* 0x000fe40000761270 */
[----:B------:R-:W-:-:S02]  /*48e0*/  LOP3.LUT R93, R133, 0x16, RZ, 0xfc, !PT ;  /* 0x00000016855d7812 */ /* 0x000fc400078efcff */
[----:B------:R-:W-:Y:S01]  /*48f0*/  PRMT R240, RZ, 0x7610, R240 ;  /* 0x00007610fff07816 */ /* 0x000fe200000000f0 */
[----:B------:R-:W2:Y:S01]  /*4900*/  @P5 LDG.E.U8 R238, desc[UR16][R36.64] ;  /* 0x0000001024ee5981 */ /* 0x000ea2000c1e1100 */
[----:B------:R-:W-:Y:S02]  /*4910*/  ISETP.LT.AND P0, PT, R93, R190, P0 ;  /* 0x000000be5d00720c */ /* 0x000fe40000701270 */
[----:B------:R-:W-:Y:S01]  /*4920*/  PRMT R244, RZ, 0x7610, R244 ;  /* 0x00007610fff47816 */ /* 0x000fe200000000f4 */
[----:B------:R-:W-:Y:S02]  /*4930*/  IMAD R95, R92, UR7, RZ ;  /* 0x000000075c5f7c24 */ /* 0x000fe4000f8e02ff */
[----:B------:R-:W-:Y:S01]  /*4940*/  IMAD R97, R94, UR7, RZ ;  /* 0x000000075e617c24 */ /* 0x000fe2000f8e02ff */
[----:B------:R-:W-:Y:S01]  /*4950*/  PRMT R225, RZ, 0x7610, R225 ;  /* 0x00007610ffe17816 */ /* 0x000fe200000000e1 */
[----:B------:R-:W2:Y:S01]  /*4960*/  @P3 LDG.E.U8 R240, desc[UR16][R32.64] ;  /* 0x0000001020f03981 */ /* 0x000ea2000c1e1100 */
[----:B------:R-:W-:Y:S01]  /*4970*/  IMAD R103, R96, UR7, RZ ;  /* 0x0000000760677c24 */ /* 0x000fe2000f8e02ff */
[----:B------:R-:W-:Y:S01]  /*4980*/  PRMT R223, RZ, 0x7610, R223 ;  /* 0x00007610ffdf7816 */ /* 0x000fe200000000df */
[----:B------:R-:W-:Y:S01]  /*4990*/  IMAD R102, R102, UR7, RZ ;  /* 0x0000000766667c24 */ /* 0x000fe2000f8e02ff */
[----:B------:R-:W-:Y:S01]  /*49a0*/  PRMT R227, RZ, 0x7610, R227 ;  /* 0x00007610ffe37816 */ /* 0x000fe200000000e3 */
[----:B------:R-:W-:Y:S01]  /*49b0*/  IMAD R105, R100, UR7, RZ ;  /* 0x0000000764697c24 */ /* 0x000fe2000f8e02ff */
[----:B------:R-:W2:Y:S01]  /*49c0*/  @P0 LDG.E.U8 R244, desc[UR16][R34.64] ;  /* 0x0000001022f40981 */ /* 0x000ea2000c1e1100 */
[C---:B------:R-:W-:Y:S01]  /*49d0*/  IADD3 R92, P4, PT, R95.reuse, R180, RZ ;  /* 0x000000b45f5c7210 */ /* 0x040fe20007f9e0ff */
[----:B------:R-:W-:Y:S01]  /*49e0*/  IMAD R114, R104, UR7, RZ ;  /* 0x0000000768727c24 */ /* 0x000fe2000f8e02ff */
[----:B------:R-:W-:Y:S01]  /*49f0*/  PRMT R229, RZ, 0x7610, R229 ;  /* 0x00007610ffe57816 */ /* 0x000fe200000000e5 */
[----:B------:R-:W-:Y:S01]  /*4a00*/  IMAD R115, R110, UR7, RZ ;  /* 0x000000076e737c24 */ /* 0x000fe2000f8e02ff */
[----:B------:R-:W-:-:S02]  /*4a10*/  LEA.HI.X.SX32 R95, R95, R187, 0x1, P4 ;  /* 0x000000bb5f5f7211 */ /* 0x000fc400020f0eff */
[----:B------:R-:W-:Y:S01]  /*4a20*/  PRMT R231, RZ, 0x7610, R231 ;  /* 0x00007610ffe77816 */ /* 0x000fe200000000e7 */
[----:B------:R-:W-:Y:S01]  /*4a30*/  IMAD R118, R109, UR7, RZ ;  /* 0x000000076d767c24 */ /* 0x000fe2000f8e02ff */
[CC--:B------:R-:W-:Y:S02]  /*4a40*/  IADD3 R94, P4, PT, R97.reuse, R180.reuse, RZ ;  /* 0x000000b4615e7210 */ /* 0x0c0fe40007f9e0ff */
[----:B------:R-:W-:Y:S01]  /*4a50*/  PRMT R233, RZ, 0x7610, R233 ;  /* 0x00007610ffe97816 */ /* 0x000fe200000000e9 */
[----:B------:R-:W-:Y:S01]  /*4a60*/  IMAD R119, R108, UR7, RZ ;  /* 0x000000076c777c24 */ /* 0x000fe2000f8e02ff */
[----:B------:R-:W-:Y:S01]  /*4a70*/  LEA.HI.X.SX32 R97, R97, R187, 0x1, P4 ;  /* 0x000000bb61617211 */ /* 0x000fe200020f0eff */
[----:B------:R-:W-:Y:S01]  /*4a80*/  @P2 IMAD.MOV.U32 R96, RZ, RZ, R94 ;  /* 0x000000ffff602224 */ /* 0x000fe200078e005e */
[----:B------:R-:W-:Y:S01]  /*4a90*/  PRMT R235, RZ, 0x7610, R235 ;  /* 0x00007610ffeb7816 */ /* 0x000fe200000000eb */
[----:B------:R-:W-:Y:S02]  /*4aa0*/  @P2 IMAD.MOV.U32 R98, RZ, RZ, R92 ;  /* 0x000000ffff622224 */ /* 0x000fe400078e005c */
[----:B------:R-:W-:Y:S01]  /*4ab0*/  IMAD R124, R113, UR7, RZ ;  /* 0x00000007717c7c24 */ /* 0x000fe2000f8e02ff */
[----:B------:R1:W2:Y:S01]  /*4ac0*/  @P2 LDG.E.U8 R225, desc[UR16][R96.64] ;  /* 0x0000001060e12981 */ /* 0x0002a2000c1e1100 */
[----:B------:R-:W-:Y:S01]  /*4ad0*/  @P2 IMAD.MOV.U32 R99, RZ, RZ, R95 ;  /* 0x000000ffff632224 */ /* 0x000fe200078e005f */
[----:B------:R-:W-:Y:S01]  /*4ae0*/  PRMT R237, RZ, 0x7610, R237 ;  /* 0x00007610ffed7816 */ /* 0x000fe200000000ed */
[----:B------:R-:W-:Y:S01]  /*4af0*/  IMAD R125, R112, UR7, RZ ;  /* 0x00000007707d7c24 */ /* 0x000fe2000f8e02ff */
[----:B------:R-:W-:Y:S01]  /*4b00*/  PRMT R239, RZ, 0x7610, R239 ;  /* 0x00007610ffef7816 */ /* 0x000fe200000000ef */
[----:B------:R-:W-:Y:S01]  /*4b10*/  IMAD R128, R117, UR7, RZ ;  /* 0x0000000775807c24 */ /* 0x000fe2000f8e02ff */
[----:B------:R0:W2:Y:S01]  /*4b20*/  @P2 LDG.E.U8 R223, desc[UR16][R98.64] ;  /* 0x0000001062df2981 */ /* 0x0000a2000c1e1100 */
[----:B-1----:R-:W-:-:S02]  /*4b30*/  IADD3 R96, P3, PT, R103, R180, RZ ;  /* 0x000000b467607210 */ /* 0x002fc40007f7e0ff */
[----:B------:R-:W-:Y:S01]  /*4b40*/  PRMT R241, RZ, 0x7610, R241 ;  /* 0x00007610fff17816 */ /* 0x000fe200000000f1 */
[----:B------:R-:W-:Y:S01]  /*4b50*/  IMAD R129, R116, UR7, RZ ;  /* 0x0000000774817c24 */ /* 0x000fe2000f8e02ff */
[----:B------:R-:W-:Y:S01]  /*4b60*/  PRMT R243, RZ, 0x7610, R243 ;  /* 0x00007610fff37816 */ /* 0x000fe200000000f3 */
[----:B------:R-:W-:Y:S01]  /*4b70*/  IMAD R134, R121, UR7, RZ ;  /* 0x0000000779867c24 */ /* 0x000fe2000f8e02ff */
[-C--:B0-----:R-:W-:Y:S01]  /*4b80*/  LEA.HI.X.SX32 R99, R103, R187.reuse, 0x1, P3 ;  /* 0x000000bb67637211 */ /* 0x081fe200018f0eff */
[----:B------:R-:W-:Y:S01]  /*4b90*/  IMAD R103, R101, UR7, RZ ;  /* 0x0000000765677c24 */ /* 0x000fe2000f8e02ff */
[CC--:B------:R-:W-:Y:S01]  /*4ba0*/  IADD3 R98, P0, PT, R102.reuse, R180.reuse, RZ ;  /* 0x000000b466627210 */ /* 0x0c0fe20007f1e0ff */
[----:B------:R-:W-:Y:S01]  /*4bb0*/  @P2 IMAD.MOV.U32 R106, RZ, RZ, R96 ;  /* 0x000000ffff6a2224 */ /* 0x000fe200078e0060 */
[----:B------:R-:W-:Y:S01]  /*4bc0*/  PRMT R245, RZ, 0x7610, R245 ;  /* 0x00007610fff57816 */ /* 0x000fe200000000f5 */
[----:B------:R-:W-:Y:S01]  /*4bd0*/  @P2 IMAD.MOV.U32 R107, RZ, RZ, R99 ;  /* 0x000000ffff6b2224 */ /* 0x000fe200078e0063 */
[----:B------:R-:W-:Y:S01]  /*4be0*/  LEA.HI.X.SX32 R101, R102, R187, 0x1, P0 ;  /* 0x000000bb66657211 */ /* 0x000fe200000f0eff */
[----:B------:R-:W-:Y:S01]  /*4bf0*/  IMAD R138, R120, UR7, RZ ;  /* 0x00000007788a7c24 */ /* 0x000fe2000f8e02ff */
[----:B------:R-:W-:-:S02]  /*4c00*/  IADD3 R100, P0, PT, R103, R180, RZ ;  /* 0x000000b467647210 */ /* 0x000fc40007f1e0ff */
[----:B------:R-:W-:Y:S01]  /*4c10*/  PRMT R247, RZ, 0x7610, R247 ;  /* 0x00007610fff77816 */ /* 0x000fe200000000f7 */
[----:B------:R0:W2:Y:S01]  /*4c20*/  @P2 LDG.E.U8 R227, desc[UR16][R106.64] ;  /* 0x000000106ae32981 */ /* 0x0000a2000c1e1100 */
[----:B------:R-:W-:Y:S02]  /*4c30*/  LEA.HI.X.SX32 R103, R103, R187, 0x1, P0 ;  /* 0x000000bb67677211 */ /* 0x000fe400000f0eff */
[-C--:B------:R-:W-:Y:S02]  /*4c40*/  IADD3 R102, P3, PT, R105, R180.reuse, RZ ;  /* 0x000000b469667210 */ /* 0x080fe40007f7e0ff */
[----:B------:R-:W-:Y:S01]  /*4c50*/  PRMT R249, RZ, 0x7610, R249 ;  /* 0x00007610fff97816 */ /* 0x000fe200000000f9 */
[----:B------:R-:W-:Y:S01]  /*4c60*/  IMAD R140, R126, UR7, RZ ;  /* 0x000000077e8c7c24 */ /* 0x000fe2000f8e02ff */
[----:B------:R-:W-:Y:S02]  /*4c70*/  IADD3 R104, P0, PT, R114, R180, RZ ;  /* 0x000000b472687210 */ /* 0x000fe40007f1e0ff */
[----:B------:R-:W-:Y:S01]  /*4c80*/  PRMT R251, RZ, 0x7610, R251 ;  /* 0x00007610fffb7816 */ /* 0x000fe200000000fb */
[----:B0-----:R-:W-:-:S02]  /*4c90*/  @P2 IMAD.MOV.U32 R106, RZ, RZ, R98 ;  /* 0x000000ffff6a2224 */ /* 0x001fc400078e0062 */
[----:B------:R-:W-:Y:S01]  /*4ca0*/  IMAD R141, R131, UR7, RZ ;  /* 0x00000007838d7c24 */ /* 0x000fe2000f8e02ff */
[----:B------:R-:W-:Y:S01]  /*4cb0*/  PRMT R194, RZ, 0x7610, R194 ;  /* 0x00007610ffc27816 */ /* 0x000fe200000000c2 */
[----:B------:R-:W-:Y:S01]  /*4cc0*/  @P2 IMAD.MOV.U32 R107, RZ, RZ, R101 ;  /* 0x000000ffff6b2224 */ /* 0x000fe200078e0065 */
[----:B------:R-:W-:Y:S01]  /*4cd0*/  LEA.HI.X.SX32 R105, R105, R187, 0x1, P3 ;  /* 0x000000bb69697211 */ /* 0x000fe200018f0eff */
[----:B------:R-:W-:Y:S01]  /*4ce0*/  @P2 IMAD.MOV.U32 R110, RZ, RZ, R100 ;  /* 0x000000ffff6e2224 */ /* 0x000fe200078e0064 */
[----:B------:R-:W-:Y:S01]  /*4cf0*/  PRMT R192, RZ, 0x7610, R192 ;  /* 0x00007610ffc07816 */ /* 0x000fe200000000c0 */
[----:B------:R-:W-:Y:S01]  /*4d00*/  @P2 IMAD.MOV.U32 R111, RZ, RZ, R103 ;  /* 0x000000ffff6f2224 */ /* 0x000fe200078e0067 */
[----:B------:R0:W2:Y:S04]  /*4d10*/  @P2 LDG.E.U8 R229, desc[UR16][R106.64] ;  /* 0x000000106ae52981 */ /* 0x0000a8000c1e1100 */
[----:B------:R1:W2:Y:S01]  /*4d20*/  @P2 LDG.E.U8 R231, desc[UR16][R110.64] ;  /* 0x000000106ee72981 */ /* 0x0002a2000c1e1100 */
[----:B------:R-:W-:Y:S01]  /*4d30*/  IMAD R147, R136, UR7, RZ ;  /* 0x0000000788937c24 */ /* 0x000fe2000f8e02ff */
[----:B------:R-:W-:-:S02]  /*4d40*/  PRMT R196, RZ, 0x7610, R196 ;  /* 0x00007610ffc47816 */ /* 0x000fc400000000c4 */
[----:B------:R-:W-:Y:S01]  /*4d50*/  PRMT R198, RZ, 0x7610, R198 ;  /* 0x00007610ffc67816 */ /* 0x000fe200000000c6 */
[----:B------:R-:W-:Y:S01]  /*4d60*/  IMAD R144, R144, UR7, RZ ;  /* 0x0000000790907c24 */ /* 0x000fe2000f8e02ff */
[CC--:B0-----:R-:W-:Y:S02]  /*4d70*/  IADD3 R106, P3, PT, R115.reuse, R180.reuse, RZ ;  /* 0x000000b4736a7210 */ /* 0x0c1fe40007f7e0ff */
[----:B------:R-:W-:Y:S02]  /*4d80*/  PRMT R200, RZ, 0x7610, R200 ;  /* 0x00007610ffc87816 */ /* 0x000fe400000000c8 */
[----:B------:R-:W-:Y:S01]  /*4d90*/  PRMT R202, RZ, 0x7610, R202 ;  /* 0x00007610ffca7816 */ /* 0x000fe200000000ca */
[----:B------:R-:W-:Y:S01]  /*4da0*/  IMAD R146, R146, UR7, RZ ;  /* 0x0000000792927c24 */ /* 0x000fe2000f8e02ff */
[-C--:B------:R-:W-:Y:S01]  /*4db0*/  LEA.HI.X.SX32 R107, R114, R187.reuse, 0x1, P0 ;  /* 0x000000bb726b7211 */ /* 0x080fe200000f0eff */
[----:B-1----:R-:W-:Y:S01]  /*4dc0*/  @P2 IMAD.MOV.U32 R110, RZ, RZ, R102 ;  /* 0x000000ffff6e2224 */ /* 0x002fe200078e0066 */
[----:B------:R-:W-:Y:S01]  /*4dd0*/  LEA.HI.X.SX32 R109, R115, R187, 0x1, P3 ;  /* 0x000000bb736d7211 */ /* 0x000fe200018f0eff */
[----:B------:R-:W-:Y:S01]  /*4de0*/  @P2 IMAD.MOV.U32 R111, RZ, RZ, R105 ;  /* 0x000000ffff6f2224 */ /* 0x000fe200078e0069 */
[----:B------:R-:W-:Y:S01]  /*4df0*/  IADD3 R108, P0, PT, R118, R180, RZ ;  /* 0x000000b4766c7210 */ /* 0x000fe20007f1e0ff */
[----:B------:R-:W-:-:S02]  /*4e00*/  @P2 IMAD.MOV.U32 R114, RZ, RZ, R104 ;  /* 0x000000ffff722224 */ /* 0x000fc400078e0068 */
        /* <DEDUP_REMOVED lines=8> */
[----:B0-----:R-:W-:Y:S02]  /*4e90*/  IADD3 R110, P3, PT, R119, R180, RZ ;  /* 0x000000b4776e7210 */ /* 0x001fe40007f7e0ff */
[----:B------:R-:W-:Y:S01]  /*4ea0*/  PRMT R208, RZ, 0x7610, R208 ;  /* 0x00007610ffd07816 */ /* 0x000fe200000000d0 */
[----:B------:R-:W-:Y:S01]  /*4eb0*/  IMAD R189, R151, UR7, RZ ;  /* 0x0000000797bd7c24 */ /* 0x000fe2000f8e02ff */
[----:B------:R-:W-:Y:S01]  /*4ec0*/  LEA.HI.X.SX32 R111, R118, R187, 0x1, P0 ;  /* 0x000000bb766f7211 */ /* 0x000fe200000f0eff */
[----:B------:R-:W-:-:S02]  /*4ed0*/  IMAD R210, R152, UR7, RZ ;  /* 0x0000000798d27c24 */ /* 0x000fc4000f8e02ff */
[----:B------:R-:W-:Y:S02]  /*4ee0*/  IMAD R172, R155, UR7, RZ ;  /* 0x000000079bac7c24 */ /* 0x000fe4000f8e02ff */
[----:B------:R-:W-:Y:S02]  /*4ef0*/  IMAD R174, R156, UR7, RZ ;  /* 0x000000079cae7c24 */ /* 0x000fe4000f8e02ff */
[----:B------:R-:W-:Y:S02]  /*4f00*/  IMAD R176, R157, UR7, RZ ;  /* 0x000000079db07c24 */ /* 0x000fe4000f8e02ff */
[----:B------:R-:W-:Y:S02]  /*4f10*/  IMAD R170, R159, UR7, RZ ;  /* 0x000000079faa7c24 */ /* 0x000fe4000f8e02ff */
[----:B------:R-:W-:Y:S02]  /*4f20*/  IMAD R212, R153, UR7, RZ ;  /* 0x0000000799d47c24 */ /* 0x000fe4000f8e02ff */
        /* <DEDUP_REMOVED lines=9> */
[----:B------:R-:W-:Y:S01]  /*4fc0*/  IMAD R188, R168, UR7, RZ ;  /* 0x00000007a8bc7c24 */ /* 0x000fe2000f8e02ff */
[----:B------:R-:W-:-:S04]  /*4fd0*/  @!UP1 UIADD3 UR4, UPT, UPT, -UR4, 0x100000, URZ ;  /* 0x0010000004049890 */ /* 0x000fc8000fffe1ff */
[----:B------:R-:W-:Y:S02]  /*4fe0*/  @!UP1 USHF.L.U32 UR5, UR4, 0xb, URZ ;  /* 0x0000000b04059899 */ /* 0x000fe400080006ff */
[----:B------:R-:W-:Y:S01]  /*4ff0*/  @!UP1 USHF.L.U32 UR4, UR4, 0x1, URZ ;  /* 0x0000000104049899 */ /* 0x000fe200080006ff */
[----:B-1----:R-:W-:Y:S01]  /*5000*/  @P2 IMAD.MOV.U32 R114, RZ, RZ, R106 ;  /* 0x000000ffff722224 */ /* 0x002fe200078e006a */
[----:B------:R-:W-:Y:S01]  /*5010*/  PRMT R214, RZ, 0x7610, R214 ;  /* 0x00007610ffd67816 */ /* 0x000fe200000000d6 */
[----:B------:R-:W-:Y:S01]  /*5020*/  @P2 IMAD.MOV.U32 R115, RZ, RZ, R109 ;  /* 0x000000ffff732224 */ /* 0x000fe200078e006d */
[----:B------:R-:W-:Y:S01]  /*5030*/  IADD3 R112, P0, PT, R124, R180, RZ ;  /* 0x000000b47c707210 */ /* 0x000fe20007f1e0ff */
[----:B------:R-:W-:Y:S01]  /*5040*/  @P2 IMAD.MOV.U32 R118, RZ, RZ, R108 ;  /* 0x000000ffff762224 */ /* 0x000fe200078e006c */
[----:B------:R-:W-:Y:S01]  /*5050*/  LEA.HI.X.SX32 R113, R119, R187, 0x1, P3 ;  /* 0x000000bb77717211 */ /* 0x000fe200018f0eff */
[----:B------:R-:W-:Y:S01]  /*5060*/  @P2 IMAD.MOV.U32 R119, RZ, RZ, R111 ;  /* 0x000000ffff772224 */ /* 0x000fe200078e006f */
[----:B------:R0:W2:Y:S04]  /*5070*/  @P2 LDG.E.U8 R237, desc[UR16][R114.64] ;  /* 0x0000001072ed2981 */ /* 0x0000a8000c1e1100 */
[----:B------:R1:W2:Y:S01]  /*5080*/  @P2 LDG.E.U8 R239, desc[UR16][R118.64] ;  /* 0x0000001076ef2981 */ /* 0x0002a2000c1e1100 */
[----:B------:R-:W-:-:S02]  /*5090*/  PRMT R216, RZ, 0x7610, R216 ;  /* 0x00007610ffd87816 */ /* 0x000fc400000000d8 */
[----:B------:R-:W-:Y:S01]  /*50a0*/  PRMT R248, RZ, 0x7610, R248 ;  /* 0x00007610fff87816 */ /* 0x000fe200000000f8 */
[----:B------:R-:W2:Y:S01]  /*50b0*/  @P2 LDG.E.U8 R191, desc[UR16][R40.64] ;  /* 0x0000001028bf2981 */ /* 0x000ea2000c1e1100 */
[CC--:B0-----:R-:W-:Y:S02]  /*50c0*/  IADD3 R114, P3, PT, R125.reuse, R180.reuse, RZ ;  /* 0x000000b47d727210 */ /* 0x0c1fe40007f7e0ff */
[-C--:B------:R-:W-:Y:S01]  /*50d0*/  LEA.HI.X.SX32 R115, R124, R187.reuse, 0x1, P0 ;  /* 0x000000bb7c737211 */ /* 0x080fe200000f0eff */
[----:B------:R-:W-:Y:S01]  /*50e0*/  @P2 IMAD.MOV.U32 R124, RZ, RZ, R112 ;  /* 0x000000ffff7c2224 */ /* 0x000fe200078e0070 */
[-C--:B------:R-:W-:Y:S01]  /*50f0*/  LEA.HI.X.SX32 R117, R125, R187.reuse, 0x1, P3 ;  /* 0x000000bb7d757211 */ /* 0x080fe200018f0eff */
[----:B-1----:R-:W-:Y:S02]  /*5100*/  @P2 IMAD.MOV.U32 R118, RZ, RZ, R110 ;  /* 0x000000ffff762224 */ /* 0x002fe400078e006e */
[----:B------:R-:W-:Y:S01]  /*5110*/  @P2 IMAD.MOV.U32 R119, RZ, RZ, R113 ;  /* 0x000000ffff772224 */ /* 0x000fe200078e0071 */
[-C--:B------:R-:W-:Y:S01]  /*5120*/  IADD3 R116, P0, PT, R128, R180.reuse, RZ ;  /* 0x000000b480747210 */ /* 0x080fe20007f1e0ff */
[----:B------:R-:W-:Y:S01]  /*5130*/  @P2 IMAD.MOV.U32 R125, RZ, RZ, R115 ;  /* 0x000000ffff7d2224 */ /* 0x000fe200078e0073 */
[CC--:B------:R-:W-:Y:S01]  /*5140*/  IADD3 R150, P5, PT, R212.reuse, R180.reuse, RZ ;  /* 0x000000b4d4967210 */ /* 0x0c0fe20007fbe0ff */
[----:B------:R-:W-:Y:S01]  /*5150*/  VOTEU.ALL UP1, P1 ;  /* 0x0000000000ff7886 */ /* 0x000fe20000820000 */
[----:B------:R0:W2:Y:S04]  /*5160*/  @P2 LDG.E.U8 R241, desc[UR16][R118.64] ;  /* 0x0000001076f12981 */ /* 0x0000a8000c1e1100 */
[----:B------:R1:W2:Y:S01]  /*5170*/  @P2 LDG.E.U8 R243, desc[UR16][R124.64] ;  /* 0x000000107cf32981 */ /* 0x0002a2000c1e1100 */
[----:B------:R-:W-:Y:S01]  /*5180*/  LEA.HI.X.SX32 R157, R212, R187, 0x1, P5 ;  /* 0x000000bbd49d7211 */ /* 0x000fe200028f0eff */
[----:B------:R0:W2:Y:S01]  /*5190*/  @!UP1 SYNCS.EXCH.64 URZ, [UR15+0x5008], UR4 ;  /* 0x005008040fff95b2 */ /* 0x0000a20008000100 */
[----:B------:R-:W-:Y:S01]  /*51a0*/  PRMT R246, RZ, 0x7610, R246 ;  /* 0x00007610fff67816 */ /* 0x000fe200000000f6 */
[----:B------:R-:W2:Y:S01]  /*51b0*/  @P2 LDG.E.U8 R248, desc[UR16][R44.64] ;  /* 0x000000102cf82981 */ /* 0x000ea2000c1e1100 */
[----:B0-----:R-:W-:-:S02]  /*51c0*/  IADD3 R118, P3, PT, R129, R180, RZ ;  /* 0x000000b481767210 */ /* 0x001fc40007f7e0ff */
[-C--:B------:R-:W-:Y:S02]  /*51d0*/  LEA.HI.X.SX32 R119, R128, R187.reuse, 0x1, P0 ;  /* 0x000000bb80777211 */ /* 0x080fe400000f0eff */
[----:B------:R-:W2:Y:S01]  /*51e0*/  @P2 LDG.E.U8 R246, desc[UR16][R46.64] ;  /* 0x000000102ef62981 */ /* 0x000ea2000c1e1100 */
[----:B-1----:R-:W-:Y:S02]  /*51f0*/  @P2 IMAD.MOV.U32 R124, RZ, RZ, R114 ;  /* 0x000000ffff7c2224 */ /* 0x002fe400078e0072 */
[----:B------:R-:W-:Y:S01]  /*5200*/  @P2 IMAD.MOV.U32 R125, RZ, RZ, R117 ;  /* 0x000000ffff7d2224 */ /* 0x000fe200078e0075 */
[CC--:B------:R-:W-:Y:S01]  /*5210*/  IADD3 R120, P0, PT, R134.reuse, R180.reuse, RZ ;  /* 0x000000b486787210 */ /* 0x0c0fe20007f1e0ff */
[----:B------:R-:W-:Y:S01]  /*5220*/  @P2 IMAD.MOV.U32 R128, RZ, RZ, R116 ;  /* 0x000000ffff802224 */ /* 0x000fe200078e0074 */
[-C--:B------:R-:W-:Y:S01]  /*5230*/  LEA.HI.X.SX32 R121, R129, R187.reuse, 0x1, P3 ;  /* 0x000000bb81797211 */ /* 0x080fe200018f0eff */
[----:B------:R-:W-:Y:S01]  /*5240*/  @P2 IMAD.MOV.U32 R129, RZ, RZ, R119 ;  /* 0x000000ffff812224 */ /* 0x000fe200078e0077 */
[----:B------:R0:W2:Y:S04]  /*5250*/  @P2 LDG.E.U8 R245, desc[UR16][R124.64] ;  /* 0x000000107cf52981 */ /* 0x0000a8000c1e1100 */
[----:B------:R1:W2:Y:S01]  /*5260*/  @P2 LDG.E.U8 R247, desc[UR16][R128.64] ;  /* 0x0000001080f72981 */ /* 0x0002a2000c1e1100 */
[----:B0-----:R-:W-:Y:S01]  /*5270*/  LEA.HI.X.SX32 R125, R134, R187, 0x1, P0 ;  /* 0x000000bb867d7211 */ /* 0x001fe200000f0eff */
[----:B------:R-:W-:Y:S01]  /*5280*/  IMAD R134, R127, UR7, RZ ;  /* 0x000000077f867c24 */ /* 0x000fe2000f8e02ff */
[----:B------:R-:W-:Y:S01]  /*5290*/  IADD3 R124, P3, PT, R138, R180, RZ ;  /* 0x000000b48a7c7210 */ /* 0x000fe20007f7e0ff */
[----:B-1----:R-:W-:-:S02]  /*52a0*/  @P2 IMAD.MOV.U32 R128, RZ, RZ, R118 ;  /* 0x000000ffff802224 */ /* 0x002fc400078e0076 */
[----:B------:R-:W-:Y:S01]  /*52b0*/  @P2 IMAD.MOV.U32 R129, RZ, RZ, R121 ;  /* 0x000000ffff812224 */ /* 0x000fe200078e0079 */
[----:B------:R-:W-:Y:S01]  /*52c0*/  IADD3 R126, P0, PT, R134, R180, RZ ;  /* 0x000000b4867e7210 */ /* 0x000fe20007f1e0ff */
[----:B------:R-:W-:Y:S01]  /*52d0*/  @P2 IMAD.MOV.U32 R139, RZ, RZ, R125 ;  /* 0x000000ffff8b2224 */ /* 0x000fe200078e007d */
[----:B------:R-:W-:Y:S01]  /*52e0*/  LEA.HI.X.SX32 R127, R138, R187, 0x1, P3 ;  /* 0x000000bb8a7f7211 */ /* 0x000fe200018f0eff */
[----:B------:R-:W-:Y:S01]  /*52f0*/  @P2 IMAD.MOV.U32 R138, RZ, RZ, R120 ;  /* 0x000000ffff8a2224 */ /* 0x000fe200078e0078 */
[----:B------:R0:W2:Y:S01]  /*5300*/  @P2 LDG.E.U8 R249, desc[UR16][R128.64] ;  /* 0x0000001080f92981 */ /* 0x0000a2000c1e1100 */
[----:B------:R-:W-:-:S03]  /*5310*/  @P2 IMAD.MOV.U32 R142, RZ, RZ, R126 ;  /* 0x000000ffff8e2224 */ /* 0x000fc600078e007e */
[----:B------:R1:W2:Y:S01]  /*5320*/  @P2 LDG.E.U8 R251, desc[UR16][R138.64] ;  /* 0x000000108afb2981 */ /* 0x0002a2000c1e1100 */
[----:B0-----:R-:W-:Y:S02]  /*5330*/  LEA.HI.X.SX32 R129, R134, R187, 0x1, P0 ;  /* 0x000000bb86817211 */ /* 0x001fe400000f0eff */
[----:B------:R-:W-:Y:S01]  /*5340*/  IADD3 R128, P3, PT, R140, R180, RZ ;  /* 0x000000b48c807210 */ /* 0x000fe20007f7e0ff */
[----:B-1----:R-:W-:-:S03]  /*5350*/  @P2 IMAD.MOV.U32 R138, RZ, RZ, R124 ;  /* 0x000000ffff8a2224 */ /* 0x002fc600078e007c */
[----:B------:R-:W-:Y:S01]  /*5360*/  LEA.HI.X.SX32 R131, R140, R187, 0x1, P3 ;  /* 0x000000bb8c837211 */ /* 0x000fe200018f0eff */
[----:B------:R-:W-:Y:S02]  /*5370*/  @P2 IMAD.MOV.U32 R143, RZ, RZ, R129 ;  /* 0x000000ffff8f2224 */ /* 0x000fe400078e0081 */
[----:B------:R-:W-:Y:S02]  /*5380*/  @P2 IMAD.MOV.U32 R139, RZ, RZ, R127 ;  /* 0x000000ffff8b2224 */ /* 0x000fe400078e007f */
[----:B------:R-:W-:Y:S01]  /*5390*/  IMAD R140, R130, UR7, RZ ;  /* 0x00000007828c7c24 */ /* 0x000fe2000f8e02ff */
[-C--:B------:R-:W-:Y:S01]  /*53a0*/  IADD3 R130, P0, PT, R141, R180.reuse, RZ ;  /* 0x000000b48d827210 */ /* 0x080fe20007f1e0ff */
[----:B------:R0:W2:Y:S04]  /*53b0*/  @P2 LDG.E.U8 R194, desc[UR16][R142.64] ;  /* 0x000000108ec22981 */ /* 0x0000a8000c1e1100 */
[----:B------:R1:W2:Y:S01]  /*53c0*/  @P2 LDG.E.U8 R192, desc[UR16][R138.64] ;  /* 0x000000108ac02981 */ /* 0x0002a2000c1e1100 */
[----:B------:R-:W-:Y:S01]  /*53d0*/  IADD3 R134, P3, PT, R140, R180, RZ ;  /* 0x000000b48c867210 */ /* 0x000fe20007f7e0ff */
[----:B0-----:R-:W-:-:S02]  /*53e0*/  @P2 IMAD.MOV.U32 R142, RZ, RZ, R128 ;  /* 0x000000ffff8e2224 */ /* 0x001fc400078e0080 */
[----:B------:R-:W-:Y:S01]  /*53f0*/  @P2 IMAD.MOV.U32 R143, RZ, RZ, R131 ;  /* 0x000000ffff8f2224 */ /* 0x000fe200078e0083 */
[-C--:B-1----:R-:W-:Y:S01]  /*5400*/  LEA.HI.X.SX32 R139, R141, R187.reuse, 0x1, P0 ;  /* 0x000000bb8d8b7211 */ /* 0x082fe200000f0eff */
[----:B------:R-:W-:Y:S01]  /*5410*/  @P2 IMAD.MOV.U32 R138, RZ, RZ, R130 ;  /* 0x000000ffff8a2224 */ /* 0x000fe200078e0082 */
[CC--:B------:R-:W-:Y:S02]  /*5420*/  IADD3 R136, P0, PT, R147.reuse, R180.reuse, RZ ;  /* 0x000000b493887210 */ /* 0x0c0fe40007f1e0ff */
[----:B------:R0:W2:Y:S01]  /*5430*/  @P2 LDG.E.U8 R196, desc[UR16][R142.64] ;  /* 0x000000108ec42981 */ /* 0x0000a2000c1e1100 */
[-C--:B------:R-:W-:Y:S01]  /*5440*/  LEA.HI.X.SX32 R141, R140, R187.reuse, 0x1, P3 ;  /* 0x000000bb8c8d7211 */ /* 0x080fe200018f0eff */
[----:B------:R-:W-:Y:S02]  /*5450*/  @P2 IMAD.MOV.U32 R140, RZ, RZ, R134 ;  /* 0x000000ffff8c2224 */ /* 0x000fe400078e0086 */
[----:B------:R1:W2:Y:S04]  /*5460*/  @P2 LDG.E.U8 R198, desc[UR16][R138.64] ;  /* 0x000000108ac62981 */ /* 0x0002a8000c1e1100 */
[----:B------:R3:W2:Y:S01]  /*5470*/  @P2 LDG.E.U8 R200, desc[UR16][R140.64] ;  /* 0x000000108cc82981 */ /* 0x0006a2000c1e1100 */
[----:B0-----:R-:W-:Y:S01]  /*5480*/  LEA.HI.X.SX32 R143, R147, R187, 0x1, P0 ;  /* 0x000000bb938f7211 */ /* 0x001fe200000f0eff */
[----:B------:R-:W-:Y:S01]  /*5490*/  @P2 IMAD.MOV.U32 R142, RZ, RZ, R136 ;  /* 0x000000ffff8e2224 */ /* 0x000fe200078e0088 */
[----:B-1----:R-:W-:-:S04]  /*54a0*/  IADD3 R138, P0, PT, R144, R180, RZ ;  /* 0x000000b4908a7210 */ /* 0x002fc80007f1e0ff */
[----:B------:R0:W2:Y:S01]  /*54b0*/  @P2 LDG.E.U8 R202, desc[UR16][R142.64] ;  /* 0x000000108eca2981 */ /* 0x0000a2000c1e1100 */
[-C--:B------:R-:W-:Y:S01]  /*54c0*/  LEA.HI.X.SX32 R145, R144, R187.reuse, 0x1, P0 ;  /* 0x000000bb90917211 */ /* 0x080fe200000f0eff */
[----:B------:R-:W-:Y:S01]  /*54d0*/  @P2 IMAD.MOV.U32 R144, RZ, RZ, R138 ;  /* 0x000000ffff902224 */ /* 0x000fe200078e008a */
[CC--:B---3--:R-:W-:Y:S02]  /*54e0*/  IADD3 R140, P3, PT, R146.reuse, R180.reuse, RZ ;  /* 0x000000b4928c7210 */ /* 0x0c8fe40007f7e0ff */
[C---:B0-----:R-:W-:Y:S02]  /*54f0*/  IADD3 R142, P4, PT, R149.reuse, R180, RZ ;  /* 0x000000b4958e7210 */ /* 0x041fe40007f9e0ff */
[----:B------:R0:W3:Y:S01]  /*5500*/  @P2 LDG.E.U8 R204, desc[UR16][R144.64] ;  /* 0x0000001090cc2981 */ /* 0x0000e2000c1e1100 */
[-C--:B------:R-:W-:Y:S01]  /*5510*/  LEA.HI.X.SX32 R147, R146, R187.reuse, 0x1, P3 ;  /* 0x000000bb92937211 */ /* 0x080fe200018f0eff */
[----:B------:R-:W-:Y:S01]  /*5520*/  @P2 IMAD.MOV.U32 R146, RZ, RZ, R140 ;  /* 0x000000ffff922224 */ /* 0x000fe200078e008c */
[----:B------:R-:W-:Y:S01]  /*5530*/  LEA.HI.X.SX32 R149, R149, R187, 0x1, P4 ;  /* 0x000000bb95957211 */ /* 0x000fe200020f0eff */
[----:B------:R-:W-:-:S03]  /*5540*/  @P2 IMAD.MOV.U32 R148, RZ, RZ, R142 ;  /* 0x000000ffff942224 */ /* 0x000fc600078e008e */
[----:B------:R1:W3:Y:S01]  /*5550*/  @P2 LDG.E.U8 R206, desc[UR16][R146.64] ;  /* 0x0000001092ce2981 */ /* 0x0002e2000c1e1100 */
[----:B0-----:R-:W-:-:S03]  /*5560*/  IADD3 R144, P0, PT, R178, R180, RZ ;  /* 0x000000b4b2907210 */ /* 0x001fc60007f1e0ff */
[----:B------:R0:W3:Y:S01]  /*5570*/  @P2 LDG.E.U8 R208, desc[UR16][R148.64] ;  /* 0x0000001094d02981 */ /* 0x0000e2000c1e1100 */
[-C--:B------:R-:W-:Y:S02]  /*5580*/  LEA.HI.X.SX32 R151, R178, R187.reuse, 0x1, P0 ;  /* 0x000000bbb2977211 */ /* 0x080fe400000f0eff */
[-C--:B------:R-:W-:Y:S02]  /*5590*/  IADD3 R152, P0, PT, R154, R180.reuse, RZ ;  /* 0x000000b49a987210 */ /* 0x080fe40007f1e0ff */
[CC--:B-1----:R-:W-:Y:S02]  /*55a0*/  IADD3 R146, P3, PT, R189.reuse, R180.reuse, RZ ;  /* 0x000000b4bd927210 */ /* 0x0c2fe40007f7e0ff */
[----:B0-----:R-:W-:Y:S02]  /*55b0*/  IADD3 R148, P4, PT, R210, R180, RZ ;  /* 0x000000b4d2947210 */ /* 0x001fe40007f9e0ff */
[-C--:B------:R-:W-:Y:S02]  /*55c0*/  LEA.HI.X.SX32 R159, R154, R187.reuse, 0x1, P0 ;  /* 0x000000bb9a9f7211 */ /* 0x080fe400000f0eff */
[----:B------:R-:W-:-:S02]  /*55d0*/  LEA.HI.X.SX32 R153, R189, R187, 0x1, P3 ;  /* 0x000000bbbd997211 */ /* 0x000fc400018f0eff */
[-C--:B------:R-:W-:Y:S02]  /*55e0*/  LEA.HI.X.SX32 R155, R210, R187.reuse, 0x1, P4 ;  /* 0x000000bbd29b7211 */ /* 0x080fe400020f0eff */
[-C--:B------:R-:W-:Y:S02]  /*55f0*/  IADD3 R154, P0, PT, R172, R180.reuse, RZ ;  /* 0x000000b4ac9a7210 */ /* 0x080fe40007f1e0ff */
[-C--:B------:R-:W-:Y:S02]  /*5600*/  IADD3 R156, P3, PT, R174, R180.reuse, RZ ;  /* 0x000000b4ae9c7210 */ /* 0x080fe40007f7e0ff */
[----:B------:R-:W-:Y:S02]  /*5610*/  IADD3 R158, P4, PT, R176, R180, RZ ;  /* 0x000000b4b09e7210 */ /* 0x000fe40007f9e0ff */
[-C--:B------:R-:W-:Y:S02]  /*5620*/  LEA.HI.X.SX32 R161, R172, R187.reuse, 0x1, P0 ;  /* 0x000000bbaca17211 */ /* 0x080fe400000f0eff */
[----:B------:R-:W-:-:S02]  /*5630*/  LEA.HI.X.SX32 R163, R174, R187, 0x1, P3 ;  /* 0x000000bbaea37211 */ /* 0x000fc400018f0eff */
[-C--:B------:R-:W-:Y:S02]  /*5640*/  LEA.HI.X.SX32 R165, R176, R187.reuse, 0x1, P4 ;  /* 0x000000bbb0a57211 */ /* 0x080fe400020f0eff */
[-C--:B------:R-:W-:Y:S02]  /*5650*/  IADD3 R160, P0, PT, R169, R180.reuse, RZ ;  /* 0x000000b4a9a07210 */ /* 0x080fe40007f1e0ff */
[CC--:B------:R-:W-:Y:S02]  /*5660*/  IADD3 R162, P3, PT, R170.reuse, R180.reuse, RZ ;  /* 0x000000b4aaa27210 */ /* 0x0c0fe40007f7e0ff */
[----:B------:R-:W-:Y:S02]  /*5670*/  IADD3 R164, P4, PT, R171, R180, RZ ;  /* 0x000000b4aba47210 */ /* 0x000fe40007f9e0ff */
        /* <DEDUP_REMOVED lines=8> */
[----:B------:R-:W-:Y:S02]  /*5700*/  LEA.HI.X.SX32 R177, R177, R187, 0x1, P4 ;  /* 0x000000bbb1b17211 */ /* 0x000fe400020f0eff */
[-C--:B------:R-:W-:Y:S02]  /*5710*/  IADD3 R172, P0, PT, R179, R180.reuse, RZ ;  /* 0x000000b4b3ac7210 */ /* 0x080fe40007f1e0ff */
[-C--:B------:R-:W-:Y:S02]  /*5720*/  IADD3 R174, P3, PT, R181, R180.reuse, RZ ;  /* 0x000000b4b5ae7210 */ /* 0x080fe40007f7e0ff */
[-C--:B------:R-:W-:Y:S02]  /*5730*/  IADD3 R176, P4, PT, R183, R180.reuse, RZ ;  /* 0x000000b4b7b07210 */ /* 0x080fe40007f9e0ff */
[-C--:B------:R-:W-:Y:S02]  /*5740*/  IADD3 R178, P5, PT, R185, R180.reuse, RZ ;  /* 0x000000b4b9b27210 */ /* 0x080fe40007fbe0ff */
[----:B------:R-:W-:-:S02]  /*5750*/  IADD3 R180, P6, PT, R188, R180, RZ ;  /* 0x000000b4bcb47210 */ /* 0x000fc40007fde0ff */
[-C--:B------:R-:W-:Y:S02]  /*5760*/  LEA.HI.X.SX32 R179, R179, R187.reuse, 0x1, P0 ;  /* 0x000000bbb3b37211 */ /* 0x080fe400000f0eff */
[-C--:B------:R-:W-:Y:S02]  /*5770*/  LEA.HI.X.SX32 R181, R181, R187.reuse, 0x1, P3 ;  /* 0x000000bbb5b57211 */ /* 0x080fe400018f0eff */
[-C--:B------:R-:W-:Y:S02]  /*5780*/  LEA.HI.X.SX32 R183, R183, R187.reuse, 0x1, P4 ;  /* 0x000000bbb7b77211 */ /* 0x080fe400020f0eff */
[-C--:B------:R-:W-:Y:S01]  /*5790*/  LEA.HI.X.SX32 R185, R185, R187.reuse, 0x1, P5 ;  /* 0x000000bbb9b97211 */ /* 0x080fe200028f0eff */
[----:B------:R-:W-:Y:S01]  /*57a0*/  @P2 IMAD.MOV.U32 R189, RZ, RZ, R151 ;  /* 0x000000ffffbd2224 */ /* 0x000fe200078e0097 */
[----:B------:R-:W-:Y:S01]  /*57b0*/  LEA.HI.X.SX32 R187, R188, R187, 0x1, P6 ;  /* 0x000000bbbcbb7211 */ /* 0x000fe200030f0eff */
[----:B------:R-:W-:Y:S01]  /*57c0*/  @P2 IMAD.MOV.U32 R188, RZ, RZ, R144 ;  /* 0x000000ffffbc2224 */ /* 0x000fe200078e0090 */
[----:B------:R-:W-:-:S02]  /*57d0*/  PRMT R210, RZ, 0x7610, R210 ;  /* 0x00007610ffd27816 */ /* 0x000fc400000000d2 */
[----:B------:R-:W-:-:S04]  /*57e0*/  PRMT R212, RZ, 0x7610, R212 ;  /* 0x00007610ffd47816 */ /* 0x000fc800000000d4 */
[----:B------:R0:W3:Y:S02]  /*57f0*/  @P2 LDG.E.U8 R210, desc[UR16][R188.64] ;  /* 0x00000010bcd22981 */ /* 0x0000e4000c1e1100 */
[----:B0-----:R-:W-:Y:S02]  /*5800*/  @P2 IMAD.MOV.U32 R188, RZ, RZ, R146 ;  /* 0x000000ffffbc2224 */ /* 0x001fe400078e0092 */
[----:B------:R-:W-:-:S05]  /*5810*/  @P2 IMAD.MOV.U32 R189, RZ, RZ, R153 ;  /* 0x000000ffffbd2224 */ /* 0x000fca00078e0099 */
[----:B------:R0:W3:Y:S02]  /*5820*/  @P2 LDG.E.U8 R212, desc[UR16][R188.64] ;  /* 0x00000010bcd42981 */ /* 0x0000e4000c1e1100 */
[----:B0-----:R-:W-:Y:S02]  /*5830*/  @P2 IMAD.MOV.U32 R188, RZ, RZ, R148 ;  /* 0x000000ffffbc2224 */ /* 0x001fe400078e0094 */
[----:B------:R-:W-:-:S05]  /*5840*/  @P2 IMAD.MOV.U32 R189, RZ, RZ, R155 ;  /* 0x000000ffffbd2224 */ /* 0x000fca00078e009b */
[----:B------:R0:W3:Y:S04]  /*5850*/  @P2 LDG.E.U8 R214, desc[UR16][R188.64] ;  /* 0x00000010bcd62981 */ /* 0x0000e8000c1e1100 */
[----:B------:R1:W-:Y:S01]  /*5860*/  STS.U8 [R132+UR15+0x4200], R218 ;  /* 0x004200da84007988 */ /* 0x0003e2000800000f */
[----:B0-----:R-:W-:Y:S02]  /*5870*/  @P2 IMAD.MOV.U32 R188, RZ, RZ, R150 ;  /* 0x000000ffffbc2224 */ /* 0x001fe400078e0096 */
[----:B------:R-:W-:Y:S01]  /*5880*/  @P2 IMAD.MOV.U32 R189, RZ, RZ, R157 ;  /* 0x000000ffffbd2224 */ /* 0x000fe200078e009d */
[----:B-1----:R-:W-:-:S04]  /*5890*/  PRMT R218, RZ, 0x7610, R218 ;  /* 0x00007610ffda7816 */ /* 0x002fc800000000da */
[----:B------:R0:W3:Y:S04]  /*58a0*/  @P2 LDG.E.U8 R216, desc[UR16][R188.64] ;  /* 0x00000010bcd82981 */ /* 0x0000e8000c1e1100 */
[----:B----4-:R1:W-:Y:S01]  /*58b0*/  STS.U8 [R132+UR15+0x4400], R220 ;  /* 0x004400dc84007988 */ /* 0x0103e2000800000f */
[----:B0-----:R-:W-:Y:S02]  /*58c0*/  @P2 IMAD.MOV.U32 R188, RZ, RZ, R152 ;  /* 0x000000ffffbc2224 */ /* 0x001fe400078e0098 */
[----:B------:R-:W-:Y:S01]  /*58d0*/  @P2 IMAD.MOV.U32 R189, RZ, RZ, R159 ;  /* 0x000000ffffbd2224 */ /* 0x000fe200078e009f */
[----:B-1----:R-:W-:-:S04]  /*58e0*/  PRMT R220, RZ, 0x7610, R220 ;  /* 0x00007610ffdc7816 */ /* 0x002fc800000000dc */
[----:B------:R0:W4:Y:S04]  /*58f0*/  @P2 LDG.E.U8 R218, desc[UR16][R188.64] ;  /* 0x00000010bcda2981 */ /* 0x000128000c1e1100 */
[----:B-----5:R1:W-:Y:S01]  /*5900*/  STS.U8 [R132+UR15+0x4000], R182 ;  /* 0x004000b684007988 */ /* 0x0203e2000800000f */
[----:B0-----:R-:W-:Y:S02]  /*5910*/  @P2 IMAD.MOV.U32 R188, RZ, RZ, R154 ;  /* 0x000000ffffbc2224 */ /* 0x001fe400078e009a */
[----:B------:R-:W-:Y:S01]  /*5920*/  @P2 IMAD.MOV.U32 R189, RZ, RZ, R161 ;  /* 0x000000ffffbd2224 */ /* 0x000fe200078e00a1 */
[----:B--2---:R0:W-:Y:S01]  /*5930*/  STS.U8 [R132+UR15+0x4600], R222 ;  /* 0x004600de84007988 */ /* 0x0041e2000800000f */
[----:B-1----:R-:W-:-:S03]  /*5940*/  LOP3.LUT R182, R132, 0x10, RZ, 0x3c, !PT ;  /* 0x0000001084b67812 */ /* 0x002fc600078e3cff */
[----:B------:R1:W2:Y:S01]  /*5950*/  @P2 LDG.E.U8 R220, desc[UR16][R188.64] ;  /* 0x00000010bcdc2981 */ /* 0x0002a2000c1e1100 */
[----:B0-----:R-:W-:Y:S01]  /*5960*/  PRMT R222, RZ, 0x7610, R222 ;  /* 0x00007610ffde7816 */ /* 0x001fe200000000de */
[----:B-1----:R-:W-:Y:S02]  /*5970*/  @P2 IMAD.MOV.U32 R188, RZ, RZ, R156 ;  /* 0x000000ffffbc2224 */ /* 0x002fe400078e009c */
[----:B------:R-:W-:Y:S01]  /*5980*/  @P2 IMAD.MOV.U32 R189, RZ, RZ, R163 ;  /* 0x000000ffffbd2224 */ /* 0x000fe200078e00a3 */
[----:B------:R0:W-:Y:S04]  /*5990*/  STS.U8 [R182+UR15+0x4280], R224 ;  /* 0x004280e0b6007988 */ /* 0x0001e8000800000f */
[----:B------:R1:W5:Y:S01]  /*59a0*/  @P2 LDG.E.U8 R222, desc[UR16][R188.64] ;  /* 0x00000010bcde2981 */ /* 0x000362000c1e1100 */
[----:B0-----:R-:W-:Y:S01]  /*59b0*/  PRMT R224, RZ, 0x7610, R224 ;  /* 0x00007610ffe07816 */ /* 0x001fe200000000e0 */
[----:B-1----:R-:W-:-:S02]  /*59c0*/  @P2 IMAD.MOV.U32 R188, RZ, RZ, R158 ;  /* 0x000000ffffbc2224 */ /* 0x002fc400078e009e */
[----:B------:R-:W-:Y:S01]  /*59d0*/  @P2 IMAD.MOV.U32 R189, RZ, RZ, R165 ;  /* 0x000000ffffbd2224 */ /* 0x000fe200078e00a5 */
[----:B------:R0:W-:Y:S04]  /*59e0*/  STS.U8 [R182+UR15+0x4480], R226 ;  /* 0x004480e2b6007988 */ /* 0x0001e8000800000f */
[----:B------:R1:W2:Y:S01]  /*59f0*/  @P2 LDG.E.U8 R224, desc[UR16][R188.64] ;  /* 0x00000010bce02981 */ /* 0x0002a2000c1e1100 */
[----:B0-----:R-:W-:Y:S01]  /*5a00*/  PRMT R226, RZ, 0x7610, R226 ;  /* 0x00007610ffe27816 */ /* 0x001fe200000000e2 */
[----:B-1----:R-:W-:Y:S02]  /*5a10*/  @P2 IMAD.MOV.U32 R188, RZ, RZ, R160 ;  /* 0x000000ffffbc2224 */ /* 0x002fe400078e00a0 */
[----:B------:R-:W-:Y:S01]  /*5a20*/  @P2 IMAD.MOV.U32 R189, RZ, RZ, R167 ;  /* 0x000000ffffbd2224 */ /* 0x000fe200078e00a7 */
[----:B------:R0:W-:Y:S04]  /*5a30*/  STS.U8 [R182+UR15+0x4080], R184 ;  /* 0x004080b8b6007988 */ /* 0x0001e8000800000f */
[----:B------:R1:W-:Y:S04]  /*5a40*/  STS.U8 [R182+UR15+0x4680], R228 ;  /* 0x004680e4b6007988 */ /* 0x0003e8000800000f */
[----:B------:R1:W2:Y:S01]  /*5a50*/  @P2 LDG.E.U8 R226, desc[UR16][R188.64] ;  /* 0x00000010bce22981 */ /* 0x0002a2000c1e1100 */
[----:B0-----:R-:W-:-:S02]  /*5a60*/  LOP3.LUT R184, R132, 0x20, RZ, 0x3c, !PT ;  /* 0x0000002084b87812 */ /* 0x001fc400078e3cff */
[----:B-1----:R-:W-:Y:S01]  /*5a70*/  PRMT R228, RZ, 0x7610, R228 ;  /* 0x00007610ffe47816 */ /* 0x002fe200000000e4 */
[----:B------:R-:W-:Y:S02]  /*5a80*/  @P2 IMAD.MOV.U32 R188, RZ, RZ, R162 ;  /* 0x000000ffffbc2224 */ /* 0x000fe400078e00a2 */
[----:B------:R-:W-:Y:S01]  /*5a90*/  @P2 IMAD.MOV.U32 R189, RZ, RZ, R169 ;  /* 0x000000ffffbd2224 */ /* 0x000fe200078e00a9 */
[----:B------:R0:W-:Y:S04]  /*5aa0*/  STS.U8 [R184+UR15+0x4300], R230 ;  /* 0x004300e6b8007988 */ /* 0x0001e8000800000f */
[----:B------:R1:W2:Y:S01]  /*5ab0*/  @P2 LDG.E.U8 R228, desc[UR16][R188.64] ;  /* 0x00000010bce42981 */ /* 0x0002a2000c1e1100 */
        /* <DEDUP_REMOVED lines=35> */
[----:B------:R0:W-:Y:S04]  /*5cf0*/  STS.U8 [R132+UR15], R252 ;  /* 0x000000fc84007988 */ /* 0x0001e8000800000f */
[----:B------:R1:W2:Y:S01]  /*5d00*/  @P2 LDG.E.U8 R244, desc[UR16][R188.64] ;  /* 0x00000010bcf42981 */ /* 0x0002a2000c1e1100 */
[----:B------:R-:W-:-:S02]  /*5d10*/  PRMT R242, RZ, 0x7610, R242 ;  /* 0x00007610fff27816 */ /* 0x000fc400000000f2 */
[----:B0-----:R-:W-:Y:S01]  /*5d20*/  PRMT R252, RZ, 0x7610, R252 ;  /* 0x00007610fffc7816 */ /* 0x001fe200000000fc */
[----:B------:R0:W-:Y:S01]  /*5d30*/  STS.U8 [R132+UR15+0x100], R250 ;  /* 0x000100fa84007988 */ /* 0x0001e2000800000f */
[----:B-1----:R-:W-:Y:S01]  /*5d40*/  @P2 IMAD.MOV.U32 R188, RZ, RZ, R178 ;  /* 0x000000ffffbc2224 */ /* 0x002fe200078e00b2 */
[----:B------:R-:W-:Y:S01]  /*5d50*/  PRMT R193, RZ, 0x7610, R193 ;  /* 0x00007610ffc17816 */ /* 0x000fe200000000c1 */
[----:B------:R-:W-:Y:S01]  /*5d60*/  @P2 IMAD.MOV.U32 R189, RZ, RZ, R185 ;  /* 0x000000ffffbd2224 */ /* 0x000fe200078e00b9 */
[----:B------:R-:W-:Y:S01]  /*5d70*/  PRMT R195, RZ, 0x7610, R195 ;  /* 0x00007610ffc37816 */ /* 0x000fe200000000c3 */
[----:B------:R-:W2:Y:S01]  /*5d80*/  @P2 LDG.E.U8 R242, desc[UR16][R48.64] ;  /* 0x0000001030f22981 */ /* 0x000ea2000c1e1100 */
[----:B------:R-:W-:Y:S02]  /*5d90*/  PRMT R197, RZ, 0x7610, R197 ;  /* 0x00007610ffc57816 */ /* 0x000fe400000000c5 */
[----:B------:R-:W-:Y:S01]  /*5da0*/  PRMT R199, RZ, 0x7610, R199 ;  /* 0x00007610ffc77816 */ /* 0x000fe200000000c7 */
[----:B------:R1:W3:Y:S01]  /*5db0*/  @P2 LDG.E.U8 R252, desc[UR16][R188.64] ;  /* 0x00000010bcfc2981 */ /* 0x0002e2000c1e1100 */
[----:B------:R-:W-:-:S02]  /*5dc0*/  PRMT R201, RZ, 0x7610, R201 ;  /* 0x00007610ffc97816 */ /* 0x000fc400000000c9 */
[----:B------:R-:W-:Y:S01]  /*5dd0*/  PRMT R203, RZ, 0x7610, R203 ;  /* 0x00007610ffcb7816 */ /* 0x000fe200000000cb */
[----:B------:R-:W3:Y:S01]  /*5de0*/  @P2 LDG.E.U8 R193, desc[UR16][R50.64] ;  /* 0x0000001032c12981 */ /* 0x000ee2000c1e1100 */
[----:B------:R-:W-:Y:S02]  /*5df0*/  PRMT R205, RZ, 0x7610, R205 ;  /* 0x00007610ffcd7816 */ /* 0x000fe400000000cd */
[----:B------:R-:W-:Y:S01]  /*5e00*/  PRMT R207, RZ, 0x7610, R207 ;  /* 0x00007610ffcf7816 */ /* 0x000fe200000000cf */
[----:B------:R-:W4:Y:S01]  /*5e10*/  @P2 LDG.E.U8 R195, desc[UR16][R52.64] ;  /* 0x0000001034c32981 */ /* 0x000f22000c1e1100 */
[----:B------:R-:W-:Y:S02]  /*5e20*/  PRMT R209, RZ, 0x7610, R209 ;  /* 0x00007610ffd17816 */ /* 0x000fe400000000d1 */
[----:B------:R-:W-:Y:S02]  /*5e30*/  PRMT R211, RZ, 0x7610, R211 ;  /* 0x00007610ffd37816 */ /* 0x000fe400000000d3 */
[----:B------:R-:W-:-:S02]  /*5e40*/  PRMT R217, RZ, 0x7610, R217 ;  /* 0x00007610ffd97816 */ /* 0x000fc400000000d9 */
[----:B------:R-:W-:Y:S01]  /*5e50*/  PRMT R221, RZ, 0x7610, R221 ;  /* 0x00007610ffdd7816 */ /* 0x000fe200000000dd */
[----:B-1----:R-:W-:Y:S01]  /*5e60*/  @P2 IMAD.MOV.U32 R188, RZ, RZ, R180 ;  /* 0x000000ffffbc2224 */ /* 0x002fe200078e00b4 */
[----:B0-----:R-:W-:Y:S01]  /*5e70*/  PRMT R250, RZ, 0x7610, R250 ;  /* 0x00007610fffa7816 */ /* 0x001fe200000000fa */
[----:B------:R-:W-:Y:S01]  /*5e80*/  @P2 IMAD.MOV.U32 R189, RZ, RZ, R187 ;  /* 0x000000ffffbd2224 */ /* 0x000fe200078e00bb */
[----:B------:R-:W5:Y:S04]  /*5e90*/  @P2 LDG.E.U8 R197, desc[UR16][R54.64] ;  /* 0x0000001036c52981 */ /* 0x000f68000c1e1100 */
        /* <DEDUP_REMOVED lines=10> */
[----:B------:R0:W-:Y:S04]  /*5f40*/  STS.U8 [R132+UR15+0x200], R248 ;  /* 0x000200f884007988 */ /* 0x0001e8000800000f */
        /* <DEDUP_REMOVED lines=15> */
[----:B------:R0:W-:Y:S01]  /*6040*/  STS.U8 [R132+UR15+0x1f00], R245 ;  /* 0x001f00f584007988 */ /* 0x0001e2000800000f */
[----:B------:R-:W-:-:S04]  /*6050*/  ISETP.NE.U32.AND P0, PT, RZ, UR6, PT ;  /* 0x00000006ff007c0c */ /* 0x000fc8000bf05070 */
[C---:B------:R-:W-:Y:S02]  /*6060*/  ISETP.LT.OR P2, PT, R5.reuse, 0x20, P0 ;  /* 0x000000200500780c */ /* 0x040fe40000741670 */
[----:B------:R-:W-:Y:S01]  /*6070*/  ISETP.GE.AND P3, PT, R5, 0x40, PT ;  /* 0x000000400500780c */ /* 0x000fe20003f66270 */
[----:B--2---:R0:W-:Y:S04]  /*6080*/  STS.U8 [R132+UR15+0x400], R242 ;  /* 0x000400f284007988 */ /* 0x0041e8000800000f */
[----:B---3--:R0:W-:Y:S04]  /*6090*/  STS.U8 [R132+UR15+0x500], R193 ;  /* 0x000500c184007988 */ /* 0x0081e8000800000f */
[----:B----4-:R0:W-:Y:S04]  /*60a0*/  STS.U8 [R132+UR15+0x600], R195 ;  /* 0x000600c384007988 */ /* 0x0101e8000800000f */
[----:B-----5:R0:W-:Y:S04]  /*60b0*/  STS.U8 [R132+UR15+0x700], R197 ;  /* 0x000700c584007988 */ /* 0x0201e8000800000f */
        /* <DEDUP_REMOVED lines=41> */
[----:B------:R1:W-:Y:S06]  /*6350*/  MEMBAR.ALL.CTA ;  /* 0x0000000000007992 */ /* 0x0003ec0000008000 */
[----:B-1----:R-:W1:Y:S02]  /*6360*/  FENCE.VIEW.ASYNC.S ;  /* 0x00000000000073c6 */ /* 0x002e640000000000 */
[----:B-1----:R-:W-:Y:S06]  /*6370*/  BAR.SYNC.DEFER_BLOCKING 0x0 ;  /* 0x0000000000007b1d */ /* 0x002fec0000010000 */
[----:B------:R-:W-:Y:S05]  /*6380*/  @P2 BRA `(.L_x_6) ;  /* 0x00000000003c2947 */ /* 0x000fea0003800000 */
[----:B------:R-:W-:Y:S02]  /*6390*/  UIADD3 UR4, UPT, UPT, UR15, 0x4000, URZ ;  /* 0x000040000f047890 */ /* 0x000fe4000fffe0ff */
[----:B------:R-:W-:Y:S02]  /*63a0*/  USHF.R.U32.HI UR8, URZ, 0x4, UR15 ;  /* 0x00000004ff087899 */ /* 0x000fe4000801160f */
[----:B------:R-:W-:Y:S02]  /*63b0*/  USHF.R.U32.HI UR4, URZ, 0x4, UR4 ;  /* 0x00000004ff047899 */ /* 0x000fe40008011604 */
[----:B------:R-:W-:Y:S02]  /*63c0*/  USGXT.U32 UR8, UR8, 0xe ;  /* 0x0000000e0808789a */ /* 0x000fe40008000000 */
[----:B------:R-:W-:Y:S01]  /*63d0*/  USGXT.U32 UR6, UR4, 0xe ;  /* 0x0000000e0406789a */ /* 0x000fe20008000000 */
[----:B------:R-:W-:Y:S02]  /*63e0*/  UMOV UR5, URZ ;  /* 0x000000ff00057c82 */ /* 0x000fe40008000000 */
[----:B------:R-:W-:Y:S01]  /*63f0*/  UMOV UR4, UR10 ;  /* 0x0000000a00047c82 */ /* 0x000fe20008000000 */
[----:B------:R-:W-:Y:S01]  /*6400*/  UMOV UR20, 0x0 ;  /* 0x0000000000147882 */ /* 0x000fe20000000000 */
[----:B------:R-:W-:Y:S01]  /*6410*/  UMOV UR21, 0x4408490 ;  /* 0x0440849000157882 */ /* 0x000fe20000000000 */
[----:B------:R-:W-:Y:S01]  /*6420*/  UMOV UR9, 0xc0004010 ;  /* 0xc000401000097882 */ /* 0x000fe20000000000 */
[----:B------:R-:W-:Y:S01]  /*6430*/  UMOV UR7, 0x80004020 ;  /* 0x8000402000077882 */ /* 0x000fe20000000000 */
[----:B------:R-:W-:Y:S01]  /*6440*/  UMOV UR4, UR4 ;  /* 0x0000000400047c82 */ /* 0x000fe20008000000 */
[----:B------:R1:W-:Y:S01]  /*6450*/  UTCQMMA gdesc[UR6], gdesc[UR8], tmem[UR18], tmem[UR20], idesc[UR21], !UPT ;  /* 0x00ff1408060075ea */ /* 0x0003e2000f800312 */
[----:B------:R1:W-:Y:S01]  /*6460*/  UTCBAR [UR4], URZ ;  /* 0x000000ff040073e9 */ /* 0x0003e200080000ff */
[----:B------:R-:W-:-:S02]  /*6470*/  NOP ;  /* 0x0000000000007918 */ /* 0x000fc40000000000 */
.L_x_6:
[----:B-1----:R-:W-:Y:S01]  /*6480*/  UMOV UR4, URZ ;  /* 0x000000ff00047c82 */ /* 0x002fe20008000000 */
[----:B------:R-:W-:Y:S05]  /*6490*/  @!P3 BRA `(.L_x_7) ;  /* 0x0000002000c0b947 */ /* 0x000fea0003800000 */
[----:B------:R-:W-:Y:S01]  /*64a0*/  SHF.R.S32.HI R188, RZ, 0x1f, R5 ;  /* 0x0000001fffbc7819 */ /* 0x000fe20000011405 */
[----:B------:R-:W-:Y:S01]  /*64b0*/  IMAD.SHL.U32 R189, R122, 0x20, RZ ;  /* 0x000000207abd7824 */ /* 0x000fe200078e00ff */
[----:B------:R-:W-:Y:S01]  /*64c0*/  UIADD3 UR5, UPT, UPT, UR15, 0x2000, URZ ;  /* 0x000020000f057890 */ /* 0x000fe2000fffe0ff */
[----:B0-----:R-:W-:Y:S01]  /*64d0*/  IMAD.SHL.U32 R191, R123, 0x20, RZ ;  /* 0x000000207bbf7824 */ /* 0x001fe200078e00ff */
[----:B------:R-:W-:Y:S01]  /*64e0*/  LEA.HI R188, R188, R5, RZ, 0x5 ;  /* 0x00000005bcbc7211 */ /* 0x000fe200078f28ff */
[----:B------:R-:W-:Y:S01]  /*64f0*/  UIADD3 UR4, UPT, UPT, UR15, 0x4800, URZ ;  /* 0x000048000f047890 */ /* 0x000fe2000fffe0ff */
[----:B------:R-:W-:Y:S01]  /*6500*/  IMAD.MOV.U32 R123, RZ, RZ, RZ ;  /* 0x000000ffff7b7224 */ /* 0x000fe200078e00ff */
[----:B------:R-:W-:Y:S01]  /*6510*/  USHF.R.U32.HI UR5, URZ, 0x4, UR5 ;  /* 0x00000004ff057899 */ /* 0x000fe20008011605 */
[----:B------:R-:W-:Y:S01]  /*6520*/  SHF.R.S32.HI R122, RZ, 0x5, R188 ;  /* 0x00000005ff7a7819 */ /* 0x000fe200000114bc */
[----:B------:R-:W-:Y:S01]  /*6530*/  USHF.R.U32.HI UR4, URZ, 0x4, UR4 ;  /* 0x00000004ff047899 */ /* 0x000fe20008011604 */
[----:B------:R-:W-:Y:S01]  /*6540*/  VIADD R188, R190, 0xffffffe0 ;  /* 0xffffffe0bebc7836 */ /* 0x000fe20000000000 */
[----:B------:R-:W-:Y:S01]  /*6550*/  SHF.R.S32.HI R190, RZ, 0x1f, R189 ;  /* 0x0000001fffbe7819 */ /* 0x000fe200000114bd */
[----:B------:R-:W-:Y:S01]  /*6560*/  UMOV UR13, UR10 ;  /* 0x0000000a000d7c82 */ /* 0x000fe20008000000 */
[----:B------:R-:W-:Y:S01]  /*6570*/  VIMNMX R122, PT, PT, R122, 0x2, !PT ;  /* 0x000000027a7a7848 */ /* 0x000fe20007fe0100 */
[----:B------:R-:W-:Y:S01]  /*6580*/  USGXT.U32 UR10, UR5, 0xe ;  /* 0x0000000e050a789a */ /* 0x000fe20008000000 */
[----:B------:R-:W-:Y:S01]  /*6590*/  SHF.R.S32.HI R192, RZ, 0x1f, R191 ;  /* 0x0000001fffc07819 */ /* 0x000fe200000114bf */
[----:B------:R-:W-:-:S02]  /*65a0*/  USGXT.U32 UR8, UR4, 0xe ;  /* 0x0000000e0408789a */ /* 0x000fc40008000000 */
[----:B------:R-:W-:Y:S01]  /*65b0*/  VIADD R193, R122, 0xffffffff ;  /* 0xffffffff7ac17836 */ /* 0x000fe20000000000 */
[----:B------:R-:W-:Y:S01]  /*65c0*/  UMOV UR14, 0x1 ;  /* 0x00000001000e7882 */ /* 0x000fe20000000000 */
[----:B------:R-:W-:-:S08]  /*65d0*/  UMOV UR5, URZ ;  /* 0x000000ff00057c82 */ /* 0x000fd00008000000 */
.L_x_10:
[----:B------:R-:W-:Y:S01]  /*65e0*/  IADD3 R180, P4, PT, R191, R180, RZ ;  /* 0x000000b4bfb47210 */ /* 0x000fe20007f9e0ff */
[----:B------:R-:W-:Y:S01]  /*65f0*/  IMAD.U32 R123, R123, -0x80000000, RZ ;  /* 0x800000007b7b7824 */ /* 0x000fe200078e00ff */
[C---:B------:R-:W-:Y:S02]  /*6600*/  IADD3 R40, P5, PT, R191.reuse, R40, RZ ;  /* 0x00000028bf287210 */ /* 0x040fe40007fbe0ff */
[C---:B------:R-:W-:Y:S01]  /*6610*/  IADD3 R114, P2, PT, R191.reuse, R114, RZ ;  /* 0x00000072bf727210 */ /* 0x040fe20007f5e0ff */
[C---:B------:R-:W-:Y:S01]  /*6620*/  IMAD.X R187, R192.reuse, 0x1, R187, P4 ;  /* 0x00000001c0bb7824 */ /* 0x040fe200020e06bb */
        /* <DEDUP_REMOVED lines=102> */
[----:B0-----:R-:W0:Y:S01]  /*6c90*/  SYNCS.PHASECHK.TRANS64.TRYWAIT P4, [UR13], R123 ;  /* 0x0000007bff0075a7 */ /* 0x001e22000808110d */
        /* <DEDUP_REMOVED lines=16> */
[----:B------:R-:W-:Y:S01]  /*6da0*/  IADD3 R42, P2, PT, R191, R42, RZ ;  /* 0x0000002abf2a7210 */ /* 0x000fe20007f5e0ff */
[C---:B------:R-:W-:Y:S01]  /*6db0*/  IMAD.X R125, R192.reuse, 0x1, R125, P3 ;  /* 0x00000001c07d7824 */ /* 0x040fe200018e067d */
[----:B------:R-:W-:Y:S01]  /*6dc0*/  IADD3 R28, P5, PT, R189, R28, RZ ;  /* 0x0000001cbd1c7210 */ /* 0x000fe20007fbe0ff */
[C---:B------:R-:W-:Y:S01]  /*6dd0*/  IMAD.X R45, R192.reuse, 0x1, R45, P6 ;  /* 0x00000001c02d7824 */ /* 0x040fe200030e062d */
[----:B------:R-:W-:Y:S01]  /*6de0*/  IADD3 R38, P3, PT, R191, R38, RZ ;  /* 0x00000026bf267210 */ /* 0x000fe20007f7e0ff */
[----:B------:R-:W-:Y:S01]  /*6df0*/  IMAD.X R43, R192, 0x1, R43, P2 ;  /* 0x00000001c02b7824 */ /* 0x000fe200010e062b */
[C---:B------:R-:W-:Y:S01]  /*6e00*/  IADD3 R36, P6, PT, R189.reuse, R36, RZ ;  /* 0x00000024bd247210 */ /* 0x040fe20007fde0ff */
[----:B------:R-:W-:Y:S01]  /*6e10*/  IMAD.X R29, R190, 0x1, R29, P5 ;  /* 0x00000001be1d7824 */ /* 0x000fe200028e061d */
[C---:B------:R-:W-:Y:S01]  /*6e20*/  IADD3 R20, P2, PT, R189.reuse, R20, RZ ;  /* 0x00000014bd147210 */ /* 0x040fe20007f5e0ff */
[----:B------:R-:W-:Y:S01]  /*6e30*/  IMAD.X R39, R192, 0x1, R39, P3 ;  /* 0x00000001c0277824 */ /* 0x000fe200018e0627 */
        /* <DEDUP_REMOVED lines=26> */
[-C--:B------:R-:W-:Y:S01]  /*6fe0*/  ISETP.GE.AND P3, PT, R133, R188.reuse, PT ;  /* 0x000000bc8500720c */ /* 0x080fe20003f66270 */
[C---:B------:R-:W-:Y:S01]  /*6ff0*/  IMAD.X R15, R190.reuse, 0x1, R15, P2 ;  /* 0x00000001be0f7824 */ /* 0x040fe200010e060f */
[----:B------:R-:W-:Y:S01]  /*7000*/  ISETP.GE.AND P6, PT, R71, R188, PT ;  /* 0x000000bc4700720c */ /* 0x000fe20003fc6270 */
[----:B------:R-:W-:Y:S01]  /*7010*/  IMAD.X R7, R190, 0x1, R7, P5 ;  /* 0x00000001be077824 */ /* 0x000fe200028e0607 */
[----:B------:R-:W-:Y:S01]  /*7020*/  PRMT R206, RZ, 0x7610, R206 ;  /* 0x00007610ffce7816 */ /* 0x000fe200000000ce */
[----:B0-----:R-:W-:Y:S10]  /*7030*/  @!P4 BRA `(.L_x_8) ;  /* 0x000000700090c947 */ /* 0x001ff40003800000 */
.L_x_16:
[----:B------:R-:W2:Y:S01]  /*7040*/  @!P3 LDG.E.U8 R206, desc[UR16][R6.64] ;  /* 0x0000001006ceb981 */ /* 0x000ea2000c1e1100 */
[-C--:B------:R-:W-:Y:S02]  /*7050*/  ISETP.GE.AND P3, PT, R74, R188.reuse, PT ;  /* 0x000000bc4a00720c */ /* 0x080fe40003f66270 */
[----:B------:R-:W-:Y:S02]  /*7060*/  PRMT R208, RZ, 0x7610, R208 ;  /* 0x00007610ffd07816 */ /* 0x000fe400000000d0 */
[-C--:B------:R-:W-:Y:S02]  /*7070*/  ISETP.GE.AND P4, PT, R76, R188.reuse, PT ;  /* 0x000000bc4c00720c */ /* 0x080fe40003f86270 */
[----:B------:R-:W-:Y:S02]  /*7080*/  PRMT R210, RZ, 0x7610, R210 ;  /* 0x00007610ffd27816 */ /* 0x000fe400000000d2 */
[----:B------:R-:W3:Y:S01]  /*7090*/  @!P6 LDG.E.U8 R208, desc[UR16][R8.64] ;  /* 0x0000001008d0e981 */ /* 0x000ee2000c1e1100 */
[----:B------:R-:W-:-:S02]  /*70a0*/  ISETP.GE.AND P2, PT, R77, R188, PT ;  /* 0x000000bc4d00720c */ /* 0x000fc40003f46270 */
[----:B------:R-:W-:Y:S02]  /*70b0*/  PRMT R212, RZ, 0x7610, R212 ;  /* 0x00007610ffd47816 */ /* 0x000fe400000000d4 */
[----:B------:R-:W4:Y:S01]  /*70c0*/  @!P3 LDG.E.U8 R210, desc[UR16][R10.64] ;  /* 0x000000100ad2b981 */ /* 0x000f22000c1e1100 */
[-C--:B------:R-:W-:Y:S02]  /*70d0*/  ISETP.GE.AND P3, PT, R78, R188.reuse, PT ;  /* 0x000000bc4e00720c */ /* 0x080fe40003f66270 */
[----:B------:R-:W-:Y:S01]  /*70e0*/  PRMT R214, RZ, 0x7610, R214 ;  /* 0x00007610ffd67816 */ /* 0x000fe200000000d6 */
[----:B------:R-:W5:Y:S01]  /*70f0*/  @!P4 LDG.E.U8 R212, desc[UR16][R12.64] ;  /* 0x000000100cd4c981 */ /* 0x000f62000c1e1100 */
[-C--:B------:R-:W-:Y:S02]  /*7100*/  ISETP.GE.AND P4, PT, R79, R188.reuse, PT ;  /* 0x000000bc4f00720c */ /* 0x080fe40003f86270 */
[----:B------:R-:W-:Y:S02]  /*7110*/  PRMT R216, RZ, 0x7610, R216 ;  /* 0x00007610ffd87816 */ /* 0x000fe400000000d8 */
[----:B------:R-:W2:Y:S01]  /*7120*/  @!P2 LDG.E.U8 R214, desc[UR16][R14.64] ;  /* 0x000000100ed6a981 */ /* 0x000ea2000c1e1100 */
[----:B------:R-:W-:-:S02]  /*7130*/  ISETP.GE.AND P5, PT, R82, R188, PT ;  /* 0x000000bc5200720c */ /* 0x000fc40003fa6270 */
[----:B------:R-:W-:Y:S02]  /*7140*/  PRMT R218, RZ, 0x7610, R218 ;  /* 0x00007610ffda7816 */ /* 0x000fe400000000da */
[----:B------:R-:W2:Y:S01]  /*7150*/  @!P3 LDG.E.U8 R216, desc[UR16][R16.64] ;  /* 0x0000001010d8b981 */ /* 0x000ea2000c1e1100 */
[-C--:B------:R-:W-:Y:S02]  /*7160*/  ISETP.GE.AND P2, PT, R83, R188.reuse, PT ;  /* 0x000000bc5300720c */ /* 0x080fe40003f46270 */
[----:B------:R-:W-:Y:S01]  /*7170*/  ISETP.GE.AND P3, PT, R85, R188, PT ;  /* 0x000000bc5500720c */ /* 0x000fe20003f66270 */
[----:B------:R-:W2:Y:S01]  /*7180*/  @!P4 LDG.E.U8 R218, desc[UR16][R18.64] ;  /* 0x0000001012dac981 */ /* 0x000ea2000c1e1100 */
[----:B------:R-:W-:Y:S02]  /*7190*/  PRMT R220, RZ, 0x7610, R220 ;  /* 0x00007610ffdc7816 */ /* 0x000fe400000000dc */
[----:B------:R-:W-:Y:S02]  /*71a0*/  PRMT R222, RZ, 0x7610, R222 ;  /* 0x00007610ffde7816 */ /* 0x000fe400000000de */
[----:B------:R-:W-:-:S02]  /*71b0*/  PRMT R224, RZ, 0x7610, R224 ;  /* 0x00007610ffe07816 */ /* 0x000fc400000000e0 */
[----:B------:R-:W2:Y:S04]  /*71c0*/  @!P5 LDG.E.U8 R220, desc[UR16][R20.64] ;  /* 0x0000001014dcd981 */ /* 0x000ea8000c1e1100 */
[----:B------:R-:W2:Y:S01]  /*71d0*/  @!P2 LDG.E.U8 R222, desc[UR16][R22.64] ;  /* 0x0000001016dea981 */ /* 0x000ea2000c1e1100 */
[-C--:B------:R-:W-:Y:S02]  /*71e0*/  ISETP.GE.AND P2, PT, R89, R188.reuse, PT ;  /* 0x000000bc5900720c */ /* 0x080fe40003f46270 */
[-C--:B------:R-:W-:Y:S01]  /*71f0*/  ISETP.GE.AND P4, PT, R86, R188.reuse, PT ;  /* 0x000000bc5600720c */ /* 0x080fe20003f86270 */
[----:B------:R-:W2:Y:S01]  /*7200*/  @!P3 LDG.E.U8 R224, desc[UR16][R24.64] ;  /* 0x0000001018e0b981 */ /* 0x000ea2000c1e1100 */
[----:B------:R-:W-:Y:S02]  /*7210*/  ISETP.GE.AND P3, PT, R135, R188, PT ;  /* 0x000000bc8700720c */ /* 0x000fe40003f66270 */
[----:B------:R-:W-:-:S02]  /*7220*/  PRMT R230, RZ, 0x7610, R230 ;  /* 0x00007610ffe67816 */ /* 0x000fc400000000e6 */
[----:B------:R-:W-:Y:S02]  /*7230*/  PRMT R232, RZ, 0x7610, R232 ;  /* 0x00007610ffe87816 */ /* 0x000fe400000000e8 */
[-C--:B------:R-:W-:Y:S02]  /*7240*/  ISETP.GE.AND P5, PT, R88, R188.reuse, PT ;  /* 0x000000bc5800720c */ /* 0x080fe40003fa6270 */
[----:B------:R-:W-:Y:S01]  /*7250*/  PRMT R226, RZ, 0x7610, R226 ;  /* 0x00007610ffe27816 */ /* 0x000fe200000000e2 */
[----:B------:R-:W2:Y:S01]  /*7260*/  @!P2 LDG.E.U8 R230, desc[UR16][R32.64] ;  /* 0x0000001020e6a981 */ /* 0x000ea2000c1e1100 */
[----:B------:R-:W-:-:S03]  /*7270*/  ISETP.GE.AND P2, PT, R93, R188, PT ;  /* 0x000000bc5d00720c */ /* 0x000fc60003f46270 */
[----:B------:R-:W2:Y:S01]  /*7280*/  @!P3 LDG.E.U8 R232, desc[UR16][R30.64] ;  /* 0x000000101ee8b981 */ /* 0x000ea2000c1e1100 */
[-C--:B------:R-:W-:Y:S02]  /*7290*/  ISETP.GE.AND P3, PT, R137, R188.reuse, PT ;  /* 0x000000bc8900720c */ /* 0x080fe40003f66270 */
[----:B------:R-:W-:Y:S01]  /*72a0*/  PRMT R228, RZ, 0x7610, R228 ;  /* 0x00007610ffe47816 */ /* 0x000fe200000000e4 */
[----:B------:R-:W2:Y:S01]  /*72b0*/  @!P4 LDG.E.U8 R226, desc[UR16][R26.64] ;  /* 0x000000101ae2c981 */ /* 0x000ea2000c1e1100 */
[----:B------:R-:W-:Y:S02]  /*72c0*/  PRMT R234, RZ, 0x7610, R234 ;  /* 0x00007610ffea7816 */ /* 0x000fe400000000ea */
[----:B------:R-:W-:Y:S02]  /*72d0*/  PRMT R236, RZ, 0x7610, R236 ;  /* 0x00007610ffec7816 */ /* 0x000fe400000000ec */
[----:B------:R-:W2:Y:S04]  /*72e0*/  @!P5 LDG.E.U8 R228, desc[UR16][R28.64] ;  /* 0x000000101ce4d981 */ /* 0x000ea8000c1e1100 */
[----:B------:R-:W2:Y:S04]  /*72f0*/  @!P2 LDG.E.U8 R234, desc[UR16][R34.64] ;  /* 0x0000001022eaa981 */ /* 0x000ea8000c1e1100 */
[----:B------:R-:W2:Y:S01]  /*7300*/  @!P3 LDG.E.U8 R236, desc[UR16][R36.64] ;  /* 0x0000001024ecb981 */ /* 0x000ea2000c1e1100 */
[----:B------:R-:W-:Y:S01]  /*7310*/  BAR.SYNC.DEFER_BLOCKING 0x0 ;  /* 0x0000000000007b1d */ /* 0x000fe20000010000 */
[----:B------:R-:W-:-:S02]  /*7320*/  ISETP.GE.AND P4, PT, R4, R188, PT ;  /* 0x000000bc0400720c */ /* 0x000fc40003f86270 */
[----:B------:R-:W-:Y:S02]  /*7330*/  PRMT R238, RZ, 0x7610, R238 ;  /* 0x00007610ffee7816 */ /* 0x000fe400000000ee */
[----:B------:R-:W-:Y:S02]  /*7340*/  PRMT R240, RZ, 0x7610, R240 ;  /* 0x00007610fff07816 */ /* 0x000fe400000000f0 */
[----:B------:R-:W-:Y:S02]  /*7350*/  PRMT R244, RZ, 0x7610, R244 ;  /* 0x00007610fff47816 */ /* 0x000fe400000000f4 */
[----:B------:R-:W-:Y:S02]  /*7360*/  PRMT R252, RZ, 0x7610, R252 ;  /* 0x00007610fffc7816 */ /* 0x000fe400000000fc */
[----:B------:R-:W-:-:S03]  /*7370*/  PRMT R250, RZ, 0x7610, R250 ;  /* 0x00007610fffa7816 */ /* 0x000fc600000000fa */
[----:B------:R-:W2:Y:S04]  /*7380*/  @!P4 LDG.E.U8 R238, desc[UR16][R38.64] ;  /* 0x0000001026eec981 */ /* 0x000ea8000c1e1100 */
[----:B------:R-:W2:Y:S04]  /*7390*/  @!P4 LDG.E.U8 R240, desc[UR16][R42.64] ;  /* 0x000000102af0c981 */ /* 0x000ea8000c1e1100 */
[----:B------:R-:W2:Y:S04]  /*73a0*/  @!P4 LDG.E.U8 R244, desc[UR16][R44.64] ;  /* 0x000000102cf4c981 */ /* 0x000ea8000c1e1100 */
[----:B------:R-:W2:Y:S04]  /*73b0*/  @!P4 LDG.E.U8 R252, desc[UR16][R46.64] ;  /* 0x000000102efcc981 */ /* 0x000ea8000c1e1100 */
[----:B------:R-:W2:Y:S01]  /*73c0*/  @!P4 LDG.E.U8 R250, desc[UR16][R48.64] ;  /* 0x0000001030fac981 */ /* 0x000ea2000c1e1100 */
[----:B------:R-:W-:Y:S01]  /*73d0*/  PRMT R209, RZ, 0x7610, R209 ;  /* 0x00007610ffd17816 */ /* 0x000fe200000000d1 */
[----:B------:R-:W-:-:S02]  /*73e0*/  @!P4 IMAD.MOV.U32 R122, RZ, RZ, R70 ;  /* 0x000000ffff7ac224 */ /* 0x000fc400078e0046 */
[----:B------:R-:W-:Y:S01]  /*73f0*/  @!P4 IMAD.MOV.U32 R123, RZ, RZ, R73 ;  /* 0x000000ffff7bc224 */ /* 0x000fe200078e0049 */
[----:B------:R-:W-:-:S04]  /*7400*/  PRMT R211, RZ, 0x7610, R211 ;  /* 0x00007610ffd37816 */ /* 0x000fc800000000d3 */
[----:B------:R0:W2:Y:S01]  /*7410*/  @!P4 LDG.E.U8 R209, desc[UR16][R122.64] ;  /* 0x000000107ad1c981 */ /* 0x0000a2000c1e1100 */
[----:B------:R-:W-:Y:S01]  /*7420*/  PRMT R215, RZ, 0x7610, R215 ;  /* 0x00007610ffd77816 */ /* 0x000fe200000000d7 */
[----:B0-----:R-:W-:Y:S02]  /*7430*/  @!P4 IMAD.MOV.U32 R122, RZ, RZ, R72 ;  /* 0x000000ffff7ac224 */ /* 0x001fe400078e0048 */
[----:B------:R-:W-:-:S05]  /*7440*/  @!P4 IMAD.MOV.U32 R123, RZ, RZ, R75 ;  /* 0x000000ffff7bc224 */ /* 0x000fca00078e004b */
        /* <DEDUP_REMOVED lines=24> */
[----:B------:R0:W3:Y:S01]  /*75d0*/  @!P4 LDG.E.U8 R227, desc[UR16][R122.64] ;  /* 0x000000107ae3c981 */ /* 0x0000e2000c1e1100 */
[----:B------:R-:W-:Y:S01]  /*75e0*/  PRMT R231, RZ, 0x7610, R231 ;  /* 0x00007610ffe77816 */ /* 0x000fe200000000e7 */
[----:B0-----:R-:W-:Y:S02]  /*75f0*/  @!P4 IMAD.MOV.U32 R122, RZ, RZ, R102 ;  /* 0x000000ffff7ac224 */ /* 0x001fe400078e0066 */
[----:B------:R-:W-:-:S05]  /*7600*/  @!P4 IMAD.MOV.U32 R123, RZ, RZ, R105 ;  /* 0x000000ffff7bc224 */ /* 0x000fca00078e0069 */
[----:B------:R0:W4:Y:S01]  /*7610*/  @!P4 LDG.E.U8 R229, desc[UR16][R122.64] ;  /* 0x000000107ae5c981 */ /* 0x000122000c1e1100 */
[----:B------:R-:W-:Y:S01]  /*7620*/  PRMT R233, RZ, 0x7610, R233 ;  /* 0x00007610ffe97816 */ /* 0x000fe200000000e9 */
[----:B0-----:R-:W-:Y:S02]  /*7630*/  @!P4 IMAD.MOV.U32 R122, RZ, RZ, R104 ;  /* 0x000000ffff7ac224 */ /* 0x001fe400078e0068 */
[----:B------:R-:W-:-:S05]  /*7640*/  @!P4 IMAD.MOV.U32 R123, RZ, RZ, R107 ;  /* 0x000000ffff7bc224 */ /* 0x000fca00078e006b */
[----:B------:R0:W5:Y:S01]  /*7650*/  @!P4 LDG.E.U8 R231, desc[UR16][R122.64] ;  /* 0x000000107ae7c981 */ /* 0x000162000c1e1100 */
        /* <DEDUP_REMOVED lines=59> */
[----:B------:R0:W5:Y:S04]  /*7a10*/  @!P4 LDG.E.U8 R202, desc[UR16][R122.64] ;  /* 0x000000107acac981 */ /* 0x000168000c1e1100 */
[----:B--2---:R1:W-:Y:S01]  /*7a20*/  STS.U8 [R132+UR15+0x4800], R206 ;  /* 0x004800ce84007988 */ /* 0x0043e2000800000f */
[----:B0-----:R-:W-:Y:S02]  /*7a30*/  @!P4 IMAD.MOV.U32 R122, RZ, RZ, R140 ;  /* 0x000000ffff7ac224 */ /* 0x001fe400078e008c */
[----:B------:R-:W-:Y:S01]  /*7a40*/  @!P4 IMAD.MOV.U32 R123, RZ, RZ, R147 ;  /* 0x000000ffff7bc224 */ /* 0x000fe200078e0093 */
[----:B-1----:R-:W-:-:S04]  /*7a50*/  PRMT R206, RZ, 0x7610, R206 ;  /* 0x00007610ffce7816 */ /* 0x002fc800000000ce */
[----:B------:R0:W2:Y:S04]  /*7a60*/  @!P4 LDG.E.U8 R204, desc[UR16][R122.64] ;  /* 0x000000107accc981 */ /* 0x0000a8000c1e1100 */
[----:B---3--:R1:W-:Y:S01]  /*7a70*/  STS.U8 [R132+UR15+0x4a00], R208 ;  /* 0x004a00d084007988 */ /* 0x0083e2000800000f */
[----:B0-----:R-:W-:Y:S02]  /*7a80*/  @!P4 IMAD.MOV.U32 R122, RZ, RZ, R142 ;  /* 0x000000ffff7ac224 */ /* 0x001fe400078e008e */
[----:B------:R-:W-:Y:S01]  /*7a90*/  @!P4 IMAD.MOV.U32 R123, RZ, RZ, R149 ;  /* 0x000000ffff7bc224 */ /* 0x000fe200078e0095 */
[----:B-1----:R-:W-:-:S04]  /*7aa0*/  PRMT R208, RZ, 0x7610, R208 ;  /* 0x00007610ffd07816 */ /* 0x002fc800000000d0 */
[----:B------:R0:W3:Y:S04]  /*7ab0*/  @!P4 LDG.E.U8 R206, desc[UR16][R122.64] ;  /* 0x000000107acec981 */ /* 0x0000e8000c1e1100 */
[----:B----4-:R1:W-:Y:S01]  /*7ac0*/  STS.U8 [R132+UR15+0x4c00], R210 ;  /* 0x004c00d284007988 */ /* 0x0103e2000800000f */
[----:B0-----:R-:W-:Y:S02]  /*7ad0*/  @!P4 IMAD.MOV.U32 R122, RZ, RZ, R144 ;  /* 0x000000ffff7ac224 */ /* 0x001fe400078e0090 */
[----:B------:R-:W-:Y:S01]  /*7ae0*/  @!P4 IMAD.MOV.U32 R123, RZ, RZ, R151 ;  /* 0x000000ffff7bc224 */ /* 0x000fe200078e0097 */
[----:B-1----:R-:W-:-:S04]  /*7af0*/  PRMT R210, RZ, 0x7610, R210 ;  /* 0x00007610ffd27816 */ /* 0x002fc800000000d2 */
[----:B------:R0:W4:Y:S04]  /*7b00*/  @!P4 LDG.E.U8 R208, desc[UR16][R122.64] ;  /* 0x000000107ad0c981 */ /* 0x000128000c1e1100 */
[----:B-----5:R1:W-:Y:S01]  /*7b10*/  STS.U8 [R132+UR15+0x4e00], R212 ;  /* 0x004e00d484007988 */ /* 0x0203e2000800000f */
[----:B0-----:R-:W-:Y:S02]  /*7b20*/  @!P4 IMAD.MOV.U32 R122, RZ, RZ, R146 ;  /* 0x000000ffff7ac224 */ /* 0x001fe400078e0092 */
[----:B------:R-:W-:Y:S01]  /*7b30*/  @!P4 IMAD.MOV.U32 R123, RZ, RZ, R153 ;  /* 0x000000ffff7bc224 */ /* 0x000fe200078e0099 */
[----:B-1----:R-:W-:-:S04]  /*7b40*/  PRMT R212, RZ, 0x7610, R212 ;  /* 0x00007610ffd47816 */ /* 0x002fc800000000d4 */
[----:B------:R0:W5:Y:S04]  /*7b50*/  @!P4 LDG.E.U8 R210, desc[UR16][R122.64] ;  /* 0x000000107ad2c981 */ /* 0x000168000c1e1100 */
[----:B------:R1:W-:Y:S01]  /*7b60*/  STS.U8 [R182+UR15+0x4880], R214 ;  /* 0x004880d6b6007988 */ /* 0x0003e2000800000f */
[----:B0-----:R-:W-:Y:S02]  /*7b70*/  @!P4 IMAD.MOV.U32 R122, RZ, RZ, R148 ;  /* 0x000000ffff7ac224 */ /* 0x001fe400078e0094 */
[----:B------:R-:W-:Y:S01]  /*7b80*/  @!P4 IMAD.MOV.U32 R123, RZ, RZ, R155 ;  /* 0x000000ffff7bc224 */ /* 0x000fe200078e009b */
[----:B-1----:R-:W-:-:S04]  /*7b90*/  PRMT R214, RZ, 0x7610, R214 ;  /* 0x00007610ffd67816 */ /* 0x002fc800000000d6 */
[----:B------:R0:W2:Y:S04]  /*7ba0*/  @!P4 LDG.E.U8 R212, desc[UR16][R122.64] ;  /* 0x000000107ad4c981 */ /* 0x0000a8000c1e1100 */
        /* <DEDUP_REMOVED lines=69> */
[----:B------:R0:W2:Y:S01]  /*8000*/  @!P4 LDG.E.U8 R240, desc[UR16][R122.64] ;  /* 0x000000107af0c981 */ /* 0x0000a2000c1e1100 */
[----:B------:R-:W-:Y:S02]  /*8010*/  PRMT R248, RZ, 0x7610, R248 ;  /* 0x00007610fff87816 */ /* 0x000fe400000000f8 */
[----:B------:R-:W-:Y:S01]  /*8020*/  PRMT R246, RZ, 0x7610, R246 ;  /* 0x00007610fff67816 */ /* 0x000fe200000000f6 */
[----:B------:R1:W-:Y:S01]  /*8030*/  STS.U8 [R132+UR15+0x2300], R252 ;  /* 0x002300fc84007988 */ /* 0x0003e2000800000f */
[----:B------:R-:W-:Y:S02]  /*8040*/  PRMT R242, RZ, 0x7610, R242 ;  /* 0x00007610fff27816 */ /* 0x000fe400000000f2 */
[----:B------:R-:W-:Y:S01]  /*8050*/  PRMT R195, RZ, 0x7610, R195 ;  /* 0x00007610ffc37816 */ /* 0x000fe200000000c3 */
[----:B------:R1:W-:Y:S01]  /*8060*/  STS.U8 [R132+UR15+0x2400], R250 ;  /* 0x002400fa84007988 */ /* 0x0003e2000800000f */
[----:B0-----:R-:W-:Y:S02]  /*8070*/  @!P4 IMAD.MOV.U32 R122, RZ, RZ, R178 ;  /* 0x000000ffff7ac224 */ /* 0x001fe400078e00b2 */
[----:B------:R-:W-:Y:S01]  /*8080*/  @!P4 IMAD.MOV.U32 R123, RZ, RZ, R185 ;  /* 0x000000ffff7bc224 */ /* 0x000fe200078e00b9 */
[----:B------:R-:W-:Y:S01]  /*8090*/  PRMT R197, RZ, 0x7610, R197 ;  /* 0x00007610ffc57816 */ /* 0x000fe200000000c5 */
[----:B------:R-:W2:Y:S01]  /*80a0*/  @!P4 LDG.E.U8 R248, desc[UR16][R50.64] ;  /* 0x0000001032f8c981 */ /* 0x000ea2000c1e1100 */
[----:B------:R-:W-:-:S02]  /*80b0*/  PRMT R199, RZ, 0x7610, R199 ;  /* 0x00007610ffc77816 */ /* 0x000fc400000000c7 */
[----:B------:R-:W-:Y:S01]  /*80c0*/  PRMT R201, RZ, 0x7610, R201 ;  /* 0x00007610ffc97816 */ /* 0x000fe200000000c9 */
[----:B------:R0:W3:Y:S01]  /*80d0*/  @!P4 LDG.E.U8 R244, desc[UR16][R122.64] ;  /* 0x000000107af4c981 */ /* 0x0000e2000c1e1100 */
[----:B------:R-:W-:Y:S02]  /*80e0*/  PRMT R203, RZ, 0x7610, R203 ;  /* 0x00007610ffcb7816 */ /* 0x000fe400000000cb */
[----:B------:R-:W-:Y:S01]  /*80f0*/  PRMT R205, RZ, 0x7610, R205 ;  /* 0x00007610ffcd7816 */ /* 0x000fe200000000cd */
[----:B------:R-:W3:Y:S01]  /*8100*/  @!P4 LDG.E.U8 R246, desc[UR16][R52.64] ;  /* 0x0000001034f6c981 */ /* 0x000ee2000c1e1100 */
[----:B------:R-:W-:Y:S02]  /*8110*/  PRMT R207, RZ, 0x7610, R207 ;  /* 0x00007610ffcf7816 */ /* 0x000fe400000000cf */
[----:B------:R-:W-:Y:S01]  /*8120*/  PRMT R213, RZ, 0x7610, R213 ;  /* 0x00007610ffd57816 */ /* 0x000fe200000000d5 */
[----:B------:R-:W4:Y:S01]  /*8130*/  @!P4 LDG.E.U8 R242, desc[UR16][R54.64] ;  /* 0x0000001036f2c981 */ /* 0x000f22000c1e1100 */
[----:B------:R-:W-:Y:S01]  /*8140*/  PRMT R217, RZ, 0x7610, R217 ;  /* 0x00007610ffd97816 */ /* 0x000fe200000000d9 */
[----:B0-----:R-:W-:Y:S01]  /*8150*/  @!P4 IMAD.MOV.U32 R122, RZ, RZ, R180 ;  /* 0x000000ffff7ac224 */ /* 0x001fe200078e00b4 */
[----:B-1----:R-:W-:Y:S01]  /*8160*/  PRMT R252, RZ, 0x7610, R252 ;  /* 0x00007610fffc7816 */ /* 0x002fe200000000fc */
[----:B------:R-:W-:Y:S01]  /*8170*/  @!P4 IMAD.MOV.U32 R123, RZ, RZ, R187 ;  /* 0x000000ffff7bc224 */ /* 0x000fe200078e00bb */
[----:B------:R-:W-:Y:S01]  /*8180*/  PRMT R250, RZ, 0x7610, R250 ;  /* 0x00007610fffa7816 */ /* 0x000fe200000000fa */
[----:B------:R-:W5:Y:S04]  /*8190*/  @!P4 LDG.E.U8 R195, desc[UR16][R56.64] ;  /* 0x0000001038c3c981 */ /* 0x000f68000c1e1100 */
        /* <DEDUP_REMOVED lines=25> */
[----:B------:R-:W-:Y:S01]  /*8330*/  ULEA UR13, UR14, UR15, 0x3 ;  /* 0x0000000f0e0d7291 */ /* 0x000fe2000f8e18ff */
[----:B------:R-:W-:-:S03]  /*8340*/  UMOV UR4, UR5 ;  /* 0x0000000500047c82 */ /* 0x000fc60008000000 */
[----:B------:R-:W-:Y:S01]  /*8350*/  UIADD3 UR13, UPT, UPT, UR13, 0x5000, URZ ;  /* 0x000050000d0d7890 */ /* 0x000fe2000fffe0ff */
        /* <DEDUP_REMOVED lines=48> */
[----:B------:R-:W-:Y:S01]  /*8660*/  UMOV UR6, UR13 ;  /* 0x0000000d00067c82 */ /* 0x000fe20008000000 */
[----:B------:R-:W-:Y:S01]  /*8670*/  UMOV UR7, URZ ;  /* 0x000000ff00077c82 */ /* 0x000fe20008000000 */
[----:B------:R-:W-:Y:S01]  /*8680*/  UMOV UR9, 0x80004020 ;  /* 0x8000402000097882 */ /* 0x000fe20000000000 */
[----:B------:R-:W-:Y:S01]  /*8690*/  UMOV UR11, 0xc0004010 ;  /* 0xc0004010000b7882 */ /* 0x000fe20000000000 */
[----:B------:R-:W-:Y:S01]  /*86a0*/  UMOV UR20, 0x0 ;  /* 0x0000000000147882 */ /* 0x000fe20000000000 */
[----:B------:R-:W-:Y:S01]  /*86b0*/  UMOV UR21, 0x4408490 ;  /* 0x0440849000157882 */ /* 0x000fe20000000000 */
[----:B------:R-:W-:Y:S01]  /*86c0*/  UMOV UR5, UR6 ;  /* 0x0000000600057c82 */ /* 0x000fe20008000000 */
[----:B------:R1:W-:Y:S01]  /*86d0*/  UTCQMMA gdesc[UR8], gdesc[UR10], tmem[UR18], tmem[UR20], idesc[UR21], UPT ;  /* 0x00ff140a080075ea */ /* 0x0003e2000b800312 */
[----:B------:R1:W-:Y:S01]  /*86e0*/  UTCBAR [UR5], URZ ;  /* 0x000000ff050073e9 */ /* 0x0003e200080000ff */
[----:B------:R-:W-:Y:S02]  /*86f0*/  NOP ;  /* 0x0000000000007918 */ /* 0x000fe40000000000 */
.L_x_9:
[----:B------:R-:W-:Y:S01]  /*8700*/  VIADD R193, R193, 0xffffffff ;  /* 0xffffffffc1c17836 */ /* 0x000fe20000000000 */
[----:B------:R-:W-:Y:S01]  /*8710*/  UIADD3 UR14, UPT, UPT, UR14, 0x1, URZ ;  /* 0x000000010e0e7890 */ /* 0x000fe2000fffe0ff */
[----:B------:R-:W-:Y:S02]  /*8720*/  IMAD.U32 R123, RZ, RZ, UR4 ;  /* 0x00000004ff7b7e24 */ /* 0x000fe4000f8e00ff */
[----:B------:R-:W-:Y:S01]  /*8730*/  VIADD R188, R188, 0xffffffe0 ;  /* 0xffffffe0bcbc7836 */ /* 0x000fe20000000000 */
[----:B------:R-:W-:Y:S01]  /*8740*/  ISETP.NE.U32.AND P2, PT, R193, RZ, PT ;  /* 0x000000ffc100720c */ /* 0x000fe20003f45070 */
[----:B------:R-:W-:-:S04]  /*8750*/  UISETP.GT.AND UP1, UPT, UR14, 0x1, UPT ;  /* 0x000000010e00788c */ /* 0x000fc8000bf24270 */
[----:B-1----:R-:W-:Y:S02]  /*8760*/  USEL UR5, URZ, 0x1, !UP1 ;  /* 0x00000001ff057887 */ /* 0x002fe4000c800000 */
[----:B------:R-:W-:Y:S02]  /*8770*/  USEL UR14, UR14, URZ, !UP1 ;  /* 0x000000ff0e0e7287 */ /* 0x000fe4000c800000 */
[----:B------:R-:W-:-:S04]  /*8780*/  ULOP3.LUT UR5, UR4, UR5, URZ, 0x3c, !UPT ;  /* 0x0000000504057292 */ /* 0x000fc8000f8e3cff */
[----:B------:R-:W-:Y:S08]  /*8790*/  @P2 BRA `(.L_x_10) ;  /* 0xffffffdc00902947 */ /* 0x000ff0000383ffff */
.L_x_7:
[----:B------:R-:W-:Y:S01]  /*87a0*/  ISETP.GE.AND P0, PT, R5, 0x20, PT ;  /* 0x000000200500780c */ /* 0x000fe20003f06270 */
[C---:B------:R-:W-:Y:S01]  /*87b0*/  IMAD.SHL.U32 R4, R3.reuse, 0x10, RZ ;  /* 0x0000001003047824 */ /* 0x040fe200078e00ff */
[----:B------:R-:W1:Y:S01]  /*87c0*/  LDCU.128 UR8, c[0x0][0x390] ;  /* 0x00007200ff0877ac */ /* 0x000e620008000c00 */
[----:B------:R-:W-:-:S03]  /*87d0*/  IMAD.SHL.U32 R5, R3, 0x80, RZ ;  /* 0x0000008003057824 */ /* 0x000fc600078e00ff */
[----:B------:R-:W-:Y:S02]  /*87e0*/  LOP3.LUT R134, R4, 0xf0, RZ, 0xc0, !PT ;  /* 0x000000f004867812 */ /* 0x000fe400078ec0ff */
[----:B------:R-:W-:-:S05]  /*87f0*/  LOP3.LUT R139, R5, 0x800, RZ, 0xc0, !PT ;  /* 0x00000800058b7812 */ /* 0x000fca00078ec0ff */
[----:B------:R-:W-:Y:S05]  /*8800*/  @!P0 BRA `(.L_x_11) ;  /* 0x0000000000108947 */ /* 0x000fea0003800000 */
[----:B------:R-:W-:-:S06]  /*8810*/  USHF.L.U32 UR4, UR4, 0x1f, URZ ;  /* 0x0000001f04047899 */ /* 0x000fcc00080006ff */
[----:B------:R-:W-:-:S04]  /*8820*/  IMAD.U32 R4, RZ, RZ, UR4 ;  /* 0x00000004ff047e24 */ /* 0x000fc8000f8e00ff */
[----:B------:R-:W2:Y:S02]  /*8830*/  SYNCS.PHASECHK.TRANS64.TRYWAIT P0, [UR13], R4 ;  /* 0x00000004ff0075a7 */ /* 0x000ea4000800110d */
[----:B--2---:R-:W-:Y:S05]  /*8840*/  @!P0 BRA `(.L_x_12) ;  /* 0x0000005800988947 */ /* 0x004fea0003800000 */
.L_x_11:
[----:B------:R-:W-:Y:S01]  /*8850*/  BAR.SYNC.DEFER_BLOCKING 0x0 ;  /* 0x0000000000007b1d */ /* 0x000fe20000010000 */
[----:B------:R-:W-:Y:S01]  /*8860*/  IADD3 R148, PT, PT, R134, UR15, R139 ;  /* 0x0000000f86947c10 */ /* 0x000fe2000fffe08b */
[C---:B------:R-:W-:Y:S01]  /*8870*/  IMAD.IADD R137, R2.reuse, 0x1, R137 ;  /* 0x0000000102897824 */ /* 0x040fe200078e0289 */
[C---:B------:R-:W-:Y:S01]  /*8880*/  LOP3.LUT R134, R2.reuse, R133, RZ, 0xfc, !PT ;  /* 0x0000008502867212 */ /* 0x040fe200078efcff */
[----:B------:R-:W-:Y:S01]  /*8890*/  IMAD.IADD R135, R2, 0x1, R135 ;  /* 0x0000000102877824 */ /* 0x000fe200078e0287 */
[----:B-1----:R-:W-:Y:S01]  /*88a0*/  ISETP.GE.AND P0, PT, R0, UR10, PT ;  /* 0x0000000a00007c0c */ /* 0x002fe2000bf06270 */
[----:B------:R-:W1:Y:S01]  /*88b0*/  LDCU UR4, c[0x0][0x3b4] ;  /* 0x00007680ff0477ac */ /* 0x000e620008000800 */
[----:B------:R-:W-:Y:S02]  /*88c0*/  LOP3.LUT R150, R134, 0x20, RZ, 0xfc, !PT ;  /* 0x0000002086967812 */ /* 0x000fe400078efcff */
[----:B------:R-:W-:Y:S01]  /*88d0*/  LOP3.LUT R151, R3, 0x60, RZ, 0xc0, !PT ;  /* 0x0000006003977812 */ /* 0x000fe200078ec0ff */
[----:B------:R-:W2:Y:S01]  /*88e0*/  LDCU UR5, c[0x0][0x39c] ;  /* 0x00007380ff0577ac */ /* 0x000ea20008000800 */
[----:B------:R-:W-:-:S02]  /*88f0*/  ISETP.LT.AND P5, PT, R150, UR11, !P0 ;  /* 0x0000000b96007c0c */ /* 0x000fc4000c7a1270 */
[C-C-:B------:R-:W-:Y:S01]  /*8900*/  LOP3.LUT R139, R2.reuse, 0x1c, R133.reuse, 0xfe, !PT ;  /* 0x0000001c028b7812 */ /* 0x140fe200078efe85 */
[----:B------:R-:W-:Y:S01]  /*8910*/  IMAD R148, R151, 0x8, R148 ;  /* 0x0000000897947824 */ /* 0x000fe200078e0294 */
[C-C-:B------:R-:W-:Y:S01]  /*8920*/  LOP3.LUT R136, R2.reuse, 0x1a, R133.reuse, 0xfe, !PT ;  /* 0x0000001a02887812 */ /* 0x140fe200078efe85 */
[----:B------:R-:W3:Y:S01]  /*8930*/  LDCU UR6, c[0x0][0x39c] ;  /* 0x00007380ff0677ac */ /* 0x000ee20008000800 */
[C-C-:B------:R-:W-:Y:S02]  /*8940*/  LOP3.LUT R140, R2.reuse, 0x18, R133.reuse, 0xfe, !PT ;  /* 0x00000018028c7812 */ /* 0x140fe400078efe85 */
[C-C-:B------:R-:W-:Y:S01]  /*8950*/  LOP3.LUT R143, R2.reuse, 0x16, R133.reuse, 0xfe, !PT ;  /* 0x00000016028f7812 */ /* 0x140fe200078efe85 */
[----:B------:R-:W4:Y:S01]  /*8960*/  LDCU UR7, c[0x0][0x39c] ;  /* 0x00007380ff0777ac */ /* 0x000f220008000800 */
[C-C-:B------:R-:W-:Y:S02]  /*8970*/  LOP3.LUT R141, R2.reuse, 0x14, R133.reuse, 0xfe, !PT ;  /* 0x00000014028d7812 */ /* 0x140fe400078efe85 */
[C-C-:B------:R-:W-:Y:S01]  /*8980*/  LOP3.LUT R142, R2.reuse, 0x12, R133.reuse, 0xfe, !PT ;  /* 0x00000012028e7812 */ /* 0x140fe200078efe85 */
[----:B------:R-:W5:Y:S02]  /*8990*/  @!P1 SYNCS.CCTL.IV [UR15+0x5000] ;  /* 0x00500000ff0099b1 */ /* 0x000f64000800000f */
[----:B-----5:R-:W-:Y:S01]  /*89a0*/  BAR.SYNC.DEFER_BLOCKING 0x0 ;  /* 0x0000000000007b1d */ /* 0x020fe20000010000 */
[----:B------:R-:W-:-:S02]  /*89b0*/  LOP3.LUT R144, R2, 0x10, R133, 0xfe, !PT ;  /* 0x0000001002907812 */ /* 0x000fc400078efe85 */
[C-C-:B------:R-:W-:Y:S02]  /*89c0*/  LOP3.LUT R145, R2.reuse, 0xc, R133.reuse, 0xfe, !PT ;  /* 0x0000000c02917812 */ /* 0x140fe400078efe85 */
[C-C-:B------:R-:W-:Y:S02]  /*89d0*/  LOP3.LUT R138, R2.reuse, 0xa, R133.reuse, 0xfe, !PT ;  /* 0x0000000a028a7812 */ /* 0x140fe400078efe85 */
[C-C-:B------:R-:W-:Y:S01]  /*89e0*/  LOP3.LUT R146, R2.reuse, 0x8, R133.reuse, 0xfe, !PT ;  /* 0x0000000802927812 */ /* 0x140fe200078efe85 */
[----:B------:R-:W-:Y:S01]  /*89f0*/  LDTM.16dp32bit_t0_t15.x128 R4, tmem[UR12] ;  /* 0x0000000c000479ee */ /* 0x000fe20008b80000 */
[----:B------:R-:W5:Y:S01]  /*8a00*/  LDTM.16dp32bit_t16_t31.x128 R4, tmem[UR12+0x80] ;  /* 0x0000800c000479ee */ /* 0x000f620008ba0000 */
[C-C-:B------:R-:W-:Y:S02]  /*8a10*/  LOP3.LUT R147, R2.reuse, 0x6, R133.reuse, 0xfe, !PT ;  /* 0x0000000602937812 */ /* 0x140fe400078efe85 */
[----:B------:R-:W-:Y:S02]  /*8a20*/  LOP3.LUT R149, R2, 0x4, R133, 0xfe, !PT ;  /* 0x0000000402957812 */ /* 0x000fe400078efe85 */
[----:B------:R-:W-:-:S02]  /*8a30*/  LEA.HI R3, R3, R2, RZ, 0x1a ;  /* 0x0000000203037211 */ /* 0x000fc400078fd0ff */
[----:B------:R-:W-:Y:S02]  /*8a40*/  LOP3.LUT R133, R2, 0x2, R133, 0xfe, !PT ;  /* 0x0000000202857812 */ /* 0x000fe400078efe85 */
[----:B0-----:R-:W-:Y:S01]  /*8a50*/  LEA R132, R132, UR15, 0x4 ;  /* 0x0000000f84847c11 */ /* 0x001fe2000f8e20ff */
[----:B------:R-:W0:Y:S01]  /*8a60*/  @!P1 SYNCS.CCTL.IV [UR15+0x5008] ;  /* 0x00500800ff0099b1 */ /* 0x000e22000800000f */
[----:B------:R-:W-:Y:S01]  /*8a70*/  NOP ;  /* 0x0000000000007918 */ /* 0x000fe20000000000 */
[----:B------:R-:W-:Y:S02]  /*8a80*/  ISETP.LT.AND P1, PT, R134, UR11, !P0 ;  /* 0x0000000b86007c0c */ /* 0x000fe4000c721270 */
[----:B-----5:R-:W-:Y:S02]  /*8a90*/  F2FP.SATFINITE.E5M2.F32.PACK_AB_MERGE_C R4, R5, R4, RZ ;  /* 0x000000040504723e */ /* 0x020fe400048060ff */
[----:B------:R-:W-:Y:S02]  /*8aa0*/  F2FP.SATFINITE.E5M2.F32.PACK_AB_MERGE_C R6, R7, R6, RZ ;  /* 0x000000060706723e */ /* 0x000fe400048060ff */
[----:B------:R-:W-:-:S02]  /*8ab0*/  F2FP.SATFINITE.E5M2.F32.PACK_AB_MERGE_C R8, R9, R8, RZ ;  /* 0x000000080908723e */ /* 0x000fc400048060ff */
[----:B------:R-:W-:Y:S02]  /*8ac0*/  F2FP.SATFINITE.E5M2.F32.PACK_AB_MERGE_C R12, R13, R12, RZ ;  /* 0x0000000c0d0c723e */ /* 0x000fe400048060ff */
[----:B------:R-:W-:Y:S02]  /*8ad0*/  F2FP.SATFINITE.E5M2.F32.PACK_AB_MERGE_C R14, R15, R14, RZ ;  /* 0x0000000e0f0e723e */ /* 0x000fe400048060ff */
[----:B------:R-:W-:Y:S02]  /*8ae0*/  F2FP.SATFINITE.E5M2.F32.PACK_AB_MERGE_C R16, R17, R16, RZ ;  /* 0x000000101110723e */ /* 0x000fe400048060ff */
[----:B------:R-:W-:Y:S02]  /*8af0*/  F2FP.SATFINITE.E5M2.F32.PACK_AB_MERGE_C R22, R23, R22, RZ ;  /* 0x000000161716723e */ /* 0x000fe400048060ff */
[----:B------:R-:W-:Y:S02]  /*8b00*/  F2FP.SATFINITE.E5M2.F32.PACK_AB_MERGE_C R24, R25, R24, RZ ;  /* 0x000000181918723e */ /* 0x000fe400048060ff */
[----:B------:R-:W-:-:S02]  /*8b10*/  F2FP.SATFINITE.E5M2.F32.PACK_AB_MERGE_C R30, R31, R30, RZ ;  /* 0x0000001e1f1e723e */ /* 0x000fc400048060ff */
[----:B------:R-:W-:Y:S02]  /*8b20*/  F2FP.SATFINITE.E5M2.F32.PACK_AB_MERGE_C R32, R33, R32, RZ ;  /* 0x000000202120723e */ /* 0x000fe400048060ff */
[----:B------:R-:W-:Y:S02]  /*8b30*/  LOP3.LUT R23, R4, 0xffff, RZ, 0xc0, !PT ;  /* 0x0000ffff04177812 */ /* 0x000fe400078ec0ff */
[----:B------:R-:W-:Y:S02]  /*8b40*/  LOP3.LUT R150, R6, 0xffff, RZ, 0xc0, !PT ;  /* 0x0000ffff06967812 */ /* 0x000fe400078ec0ff */
[----:B------:R-:W-:Y:S02]  /*8b50*/  LOP3.LUT R25, R8, 0xffff, RZ, 0xc0, !PT ;  /* 0x0000ffff08197812 */ /* 0x000fe400078ec0ff */
[----:B------:R-:W-:Y:S02]  /*8b60*/  LOP3.LUT R33, R16, 0xffff, RZ, 0xc0, !PT ;  /* 0x0000ffff10217812 */ /* 0x000fe400078ec0ff */
[----:B------:R-:W-:-:S02]  /*8b70*/  LOP3.LUT R31, R12, 0xffff, RZ, 0xc0, !PT ;  /* 0x0000ffff0c1f7812 */ /* 0x000fc400078ec0ff */
[----:B------:R-:W-:Y:S02]  /*8b80*/  LOP3.LUT R152, R14, 0xffff, RZ, 0xc0, !PT ;  /* 0x0000ffff0e987812 */ /* 0x000fe400078ec0ff */
[----:B------:R-:W-:Y:S02]  /*8b90*/  F2FP.SATFINITE.E5M2.F32.PACK_AB_MERGE_C R20, R21, R20, RZ ;  /* 0x000000141514723e */ /* 0x000fe400048060ff */
[----:B------:R-:W-:Y:S02]  /*8ba0*/  F2FP.SATFINITE.E5M2.F32.PACK_AB_MERGE_C R28, R29, R28, RZ ;  /* 0x0000001c1d1c723e */ /* 0x000fe400048060ff */
[----:B------:R-:W-:Y:S02]  /*8bb0*/  F2FP.SATFINITE.E5M2.F32.PACK_AB_MERGE_C R44, R45, R44, RZ ;  /* 0x0000002c2d2c723e */ /* 0x000fe400048060ff */
[----:B------:R-:W-:Y:S02]  /*8bc0*/  F2FP.SATFINITE.E5M2.F32.PACK_AB_MERGE_C R46, R47, R46, RZ ;  /* 0x0000002e2f2e723e */ /* 0x000fe400048060ff */
[----:B------:R-:W-:-:S02]  /*8bd0*/  F2FP.SATFINITE.E5M2.F32.PACK_AB_MERGE_C R48, R49, R48, RZ ;  /* 0x000000303130723e */ /* 0x000fc400048060ff */
[----:B------:R-:W-:Y:S02]  /*8be0*/  PRMT R4, R25, 0x3340, R0 ;  /* 0x0000334019047816 */ /* 0x000fe40000000000 */
[----:B------:R-:W-:Y:S02]  /*8bf0*/  PRMT R5, R23, 0x3340, R150 ;  /* 0x0000334017057816 */ /* 0x000fe40000000096 */
[----:B------:R-:W-:Y:S02]  /*8c00*/  F2FP.SATFINITE.E5M2.F32.PACK_AB_MERGE_C R34, R35, R34, RZ ;  /* 0x000000222322723e */ /* 0x000fe400048060ff */
[----:B------:R-:W-:Y:S02]  /*8c10*/  F2FP.SATFINITE.E5M2.F32.PACK_AB_MERGE_C R36, R37, R36, RZ ;  /* 0x000000242524723e */ /* 0x000fe400048060ff */
[----:B------:R-:W-:Y:S02]  /*8c20*/  PRMT R2, R33, 0x3340, R0 ;  /* 0x0000334021027816 */ /* 0x000fe40000000000 */
[----:B------:R-:W-:-:S02]  /*8c30*/  PRMT R7, R31, 0x3340, R152 ;  /* 0x000033401f077816 */ /* 0x000fc40000000098 */
[----:B------:R-:W-:Y:S02]  /*8c40*/  F2FP.SATFINITE.E5M2.F32.PACK_AB_MERGE_C R38, R39, R38, RZ ;  /* 0x000000262726723e */ /* 0x000fe400048060ff */
[----:B------:R-:W-:Y:S02]  /*8c50*/  F2FP.SATFINITE.E5M2.F32.PACK_AB_MERGE_C R40, R41, R40, RZ ;  /* 0x000000282928723e */ /* 0x000fe400048060ff */
[----:B------:R-:W-:Y:S02]  /*8c60*/  LOP3.LUT R35, R20, 0xffff, RZ, 0xc0, !PT ;  /* 0x0000ffff14237812 */ /* 0x000fe400078ec0ff */
[----:B------:R-:W-:Y:S02]  /*8c70*/  LOP3.LUT R154, R22, 0xffff, RZ, 0xc0, !PT ;  /* 0x0000ffff169a7812 */ /* 0x000fe400078ec0ff */
[----:B------:R-:W-:Y:S02]  /*8c80*/  LOP3.LUT R37, R24, 0xffff, RZ, 0xc0, !PT ;  /* 0x0000ffff18257812 */ /* 0x000fe400078ec0ff */
[----:B------:R-:W-:-:S02]  /*8c90*/  LOP3.LUT R39, R28, 0xffff, RZ, 0xc0, !PT ;  /* 0x0000ffff1c277812 */ /* 0x000fc400078ec0ff */
[----:B------:R-:W-:Y:S02]  /*8ca0*/  LOP3.LUT R156, R30, 0xffff, RZ, 0xc0, !PT ;  /* 0x0000ffff1e9c7812 */ /* 0x000fe400078ec0ff */
[----:B------:R-:W-:Y:S02]  /*8cb0*/  LOP3.LUT R41, R32, 0xffff, RZ, 0xc0, !PT ;  /* 0x0000ffff20297812 */ /* 0x000fe400078ec0ff */
[----:B------:R-:W-:Y:S02]  /*8cc0*/  PRMT R4, R5, 0x5410, R4 ;  /* 0x0000541005047816 */ /* 0x000fe40000000004 */
[----:B------:R-:W-:Y:S02]  /*8cd0*/  LOP3.LUT R44, R44, 0xffff, RZ, 0xc0, !PT ;  /* 0x0000ffff2c2c7812 */ /* 0x000fe400078ec0ff */
[----:B------:R-:W-:Y:S02]  /*8ce0*/  LOP3.LUT R47, R46, 0xffff, RZ, 0xc0, !PT ;  /* 0x0000ffff2e2f7812 */ /* 0x000fe400078ec0ff */
[----:B------:R-:W-:-:S02]  /*8cf0*/  LOP3.LUT R49, R48, 0xffff, RZ, 0xc0, !PT ;  /* 0x0000ffff30317812 */ /* 0x000fc400078ec0ff */
[----:B------:R-:W-:Y:S02]  /*8d00*/  F2FP.SATFINITE.E5M2.F32.PACK_AB_MERGE_C R42, R43, R42, RZ ;  /* 0x0000002a2b2a723e */ /* 0x000fe400048060ff */
[----:B------:R-:W-:Y:S02]  /*8d10*/  F2FP.SATFINITE.E5M2.F32.PACK_AB_MERGE_C R52, R53, R52, RZ ;  /* 0x000000343534723e */ /* 0x000fe400048060ff */
[----:B------:R-:W-:Y:S02]  /*8d20*/  F2FP.SATFINITE.E5M2.F32.PACK_AB_MERGE_C R54, R55, R54, RZ ;  /* 0x000000363736723e */ /* 0x000fe400048060ff */
[----:B------:R-:W-:Y:S02]  /*8d30*/  F2FP.SATFINITE.E5M2.F32.PACK_AB_MERGE_C R56, R57, R56, RZ ;  /* 0x000000383938723e */ /* 0x000fe400048060ff */
[----:B------:R-:W-:Y:S02]  /*8d40*/  PRMT R5, R7, 0x5410, R2 ;  /* 0x0000541007057816 */ /* 0x000fe40000000002 */
[----:B------:R-:W-:-:S02]  /*8d50*/  F2FP.SATFINITE.E5M2.F32.PACK_AB_MERGE_C R60, R61, R60, RZ ;  /* 0x0000003c3d3c723e */ /* 0x000fc400048060ff */
[----:B------:R-:W-:Y:S02]  /*8d60*/  F2FP.SATFINITE.E5M2.F32.PACK_AB_MERGE_C R62, R63, R62, RZ ;  /* 0x0000003e3f3e723e */ /* 0x000fe400048060ff */
[----:B------:R-:W-:Y:S02]  /*8d70*/  F2FP.SATFINITE.E5M2.F32.PACK_AB_MERGE_C R64, R65, R64, RZ ;  /* 0x000000404140723e */ /* 0x000fe400048060ff */
[----:B------:R-:W-:Y:S02]  /*8d80*/  LOP3.LUT R36, R36, 0xffff, RZ, 0xc0, !PT ;  /* 0x0000ffff24247812 */ /* 0x000fe400078ec0ff */
[----:B------:R-:W-:Y:S02]  /*8d90*/  LOP3.LUT R43, R38, 0xffff, RZ, 0xc0, !PT ;  /* 0x0000ffff262b7812 */ /* 0x000fe400078ec0ff */
[----:B------:R-:W-:Y:S02]  /*8da0*/  LOP3.LUT R45, R40, 0xffff, RZ, 0xc0, !PT ;  /* 0x0000ffff282d7812 */ /* 0x000fe400078ec0ff */
[----:B------:R-:W-:-:S02]  /*8db0*/  PRMT R6, R37, 0x3340, R0 ;  /* 0x0000334025067816 */ /* 0x000fc40000000000 */
[----:B------:R-:W-:Y:S02]  /*8dc0*/  PRMT R7, R35, 0x3340, R154 ;  /* 0x0000334023077816 */ /* 0x000fe4000000009a */
[----:B------:R-:W-:Y:S02]  /*8dd0*/  F2FP.SATFINITE.E5M2.F32.PACK_AB_MERGE_C R68, R69, R68, RZ ;  /* 0x000000444544723e */ /* 0x000fe400048060ff */
[----:B------:R-:W-:Y:S02]  /*8de0*/  F2FP.SATFINITE.E5M2.F32.PACK_AB_MERGE_C R70, R71, R70, RZ ;  /* 0x000000464746723e */ /* 0x000fe400048060ff */
[----:B------:R-:W-:Y:S02]  /*8df0*/  F2FP.SATFINITE.E5M2.F32.PACK_AB_MERGE_C R72, R73, R72, RZ ;  /* 0x000000484948723e */ /* 0x000fe400048060ff */
[----:B------:R-:W-:Y:S02]  /*8e00*/  PRMT R2, R41, 0x3340, R0 ;  /* 0x0000334029027816 */ /* 0x000fe40000000000 */
[----:B------:R-:W-:-:S02]  /*8e10*/  PRMT R9, R39, 0x3340, R156 ;  /* 0x0000334027097816 */ /* 0x000fc4000000009c */
[----:B------:R-:W-:Y:S02]  /*8e20*/  F2FP.SATFINITE.E5M2.F32.PACK_AB_MERGE_C R50, R51, R50, RZ ;  /* 0x000000323332723e */ /* 0x000fe400048060ff */
[----:B------:R-:W-:Y:S02]  /*8e30*/  F2FP.SATFINITE.E5M2.F32.PACK_AB_MERGE_C R76, R77, R76, RZ ;  /* 0x0000004c4d4c723e */ /* 0x000fe400048060ff */
[----:B------:R-:W-:Y:S02]  /*8e40*/  F2FP.SATFINITE.E5M2.F32.PACK_AB_MERGE_C R78, R79, R78, RZ ;  /* 0x0000004e4f4e723e */ /* 0x000fe400048060ff */
[----:B------:R-:W-:Y:S02]  /*8e50*/  F2FP.SATFINITE.E5M2.F32.PACK_AB_MERGE_C R80, R81, R80, RZ ;  /* 0x000000505150723e */ /* 0x000fe400048060ff */
[----:B------:R-:W-:Y:S02]  /*8e60*/  PRMT R12, R49, 0x3340, R0 ;  /* 0x00003340310c7816 */ /* 0x000fe40000000000 */
[----:B------:R-:W-:-:S02]  /*8e70*/  PRMT R13, R44, 0x3340, R47 ;  /* 0x000033402c0d7816 */ /* 0x000fc4000000002f */
[----:B------:R-:W-:Y:S02]  /*8e80*/  F2FP.SATFINITE.E5M2.F32.PACK_AB_MERGE_C R10, R11, R10, RZ ;  /* 0x0000000a0b0a723e */ /* 0x000fe400048060ff */
[----:B------:R-:W-:Y:S02]  /*8e90*/  LOP3.LUT R52, R52, 0xffff, RZ, 0xc0, !PT ;  /* 0x0000ffff34347812 */ /* 0x000fe400078ec0ff */
[----:B------:R-:W-:Y:S02]  /*8ea0*/  LOP3.LUT R51, R54, 0xffff, RZ, 0xc0, !PT ;  /* 0x0000ffff36337812 */ /* 0x000fe400078ec0ff */
[----:B------:R-:W-:Y:S02]  /*8eb0*/  LOP3.LUT R53, R56, 0xffff, RZ, 0xc0, !PT ;  /* 0x0000ffff38357812 */ /* 0x000fe400078ec0ff */
[----:B------:R-:W-:Y:S02]  /*8ec0*/  F2FP.SATFINITE.E5M2.F32.PACK_AB_MERGE_C R58, R59, R58, RZ ;  /* 0x0000003a3b3a723e */ /* 0x000fe400048060ff */
[----:B------:R-:W-:-:S02]  /*8ed0*/  PRMT R8, R45, 0x3340, R0 ;  /* 0x000033402d087816 */ /* 0x000fc40000000000 */
[----:B------:R-:W-:Y:S02]  /*8ee0*/  PRMT R11, R36, 0x3340, R43 ;  /* 0x00003340240b7816 */ /* 0x000fe4000000002b */
[----:B------:R-:W-:Y:S02]  /*8ef0*/  PRMT R6, R7, 0x5410, R6 ;  /* 0x0000541007067816 */ /* 0x000fe40000000006 */
[----:B------:R-:W-:Y:S02]  /*8f00*/  LOP3.LUT R60, R60, 0xffff, RZ, 0xc0, !PT ;  /* 0x0000ffff3c3c7812 */ /* 0x000fe400078ec0ff */
[----:B------:R-:W-:Y:S02]  /*8f10*/  LOP3.LUT R55, R62, 0xffff, RZ, 0xc0, !PT ;  /* 0x0000ffff3e377812 */ /* 0x000fe400078ec0ff */
[----:B------:R-:W-:Y:S02]  /*8f20*/  LOP3.LUT R57, R64, 0xffff, RZ, 0xc0, !PT ;  /* 0x0000ffff40397812 */ /* 0x000fe400078ec0ff */
[----:B------:R-:W-:-:S02]  /*8f30*/  PRMT R7, R9, 0x5410, R2 ;  /* 0x0000541009077816 */ /* 0x000fc40000000002 */
[----:B------:R-:W-:Y:S02]  /*8f40*/  LOP3.LUT R68, R68, 0xffff, RZ, 0xc0, !PT ;  /* 0x0000ffff44447812 */ /* 0x000fe400078ec0ff */
[----:B------:R-:W-:Y:S02]  /*8f50*/  LOP3.LUT R59, R70, 0xffff, RZ, 0xc0, !PT ;  /* 0x0000ffff463b7812 */ /* 0x000fe400078ec0ff */
[----:B------:R-:W-:Y:S02]  /*8f60*/  LOP3.LUT R61, R72, 0xffff, RZ, 0xc0, !PT ;  /* 0x0000ffff483d7812 */ /* 0x000fe400078ec0ff */
[----:B------:R-:W-:Y:S02]  /*8f70*/  PRMT R2, R13, 0x5410, R12 ;  /* 0x000054100d027816 */ /* 0x000fe4000000000c */
[----:B------:R-:W-:Y:S02]  /*8f80*/  LOP3.LUT R76, R76, 0xffff, RZ, 0xc0, !PT ;  /* 0x0000ffff4c4c7812 */ /* 0x000fe400078ec0ff */
[----:B------:R-:W-:-:S02]  /*8f90*/  LOP3.LUT R63, R78, 0xffff, RZ, 0xc0, !PT ;  /* 0x0000ffff4e3f7812 */ /* 0x000fc400078ec0ff */
[----:B------:R-:W-:Y:S02]  /*8fa0*/  LOP3.LUT R65, R80, 0xffff, RZ, 0xc0, !PT ;  /* 0x0000ffff50417812 */ /* 0x000fe400078ec0ff */
        /* <DEDUP_REMOVED lines=8> */
[----:B------:R-:W-:Y:S02]  /*9030*/  PRMT R8, R11, 0x5410, R8 ;  /* 0x000054100b087816 */ /* 0x000fe40000000008 */
[----:B------:R-:W-:Y:S02]  /*9040*/  PRMT R9, R57, 0x3340, R0 ;  /* 0x0000334039097816 */ /* 0x000fe40000000000 */
[----:B------:R-:W-:-:S02]  /*9050*/  PRMT R14, R60, 0x3340, R55 ;  /* 0x000033403c0e7816 */ /* 0x000fc40000000037 */
[----:B------:R-:W-:Y:S02]  /*9060*/  F2FP.SATFINITE.E5M2.F32.PACK_AB_MERGE_C R100, R101, R100, RZ ;  /* 0x000000646564723e */ /* 0x000fe400048060ff */
[----:B------:R-:W-:Y:S02]  /*9070*/  F2FP.SATFINITE.E5M2.F32.PACK_AB_MERGE_C R102, R103, R102, RZ ;  /* 0x000000666766723e */ /* 0x000fe400048060ff */
[----:B------:R-:W-:Y:S02]  /*9080*/  F2FP.SATFINITE.E5M2.F32.PACK_AB_MERGE_C R104, R105, R104, RZ ;  /* 0x000000686968723e */ /* 0x000fe400048060ff */
[----:B------:R-:W-:Y:S02]  /*9090*/  F2FP.SATFINITE.E5M2.F32.PACK_AB_MERGE_C R108, R109, R108, RZ ;  /* 0x0000006c6d6c723e */ /* 0x000fe400048060ff */
[----:B------:R-:W-:Y:S02]  /*90a0*/  F2FP.SATFINITE.E5M2.F32.PACK_AB_MERGE_C R110, R111, R110, RZ ;  /* 0x0000006e6f6e723e */ /* 0x000fe400048060ff */
[----:B------:R-:W-:-:S02]  /*90b0*/  F2FP.SATFINITE.E5M2.F32.PACK_AB_MERGE_C R112, R113, R112, RZ ;  /* 0x000000707170723e */ /* 0x000fc400048060ff */
[--C-:B------:R-:W-:Y:S02]  /*90c0*/  PRMT R11, R61, 0x3340, R0.reuse ;  /* 0x000033403d0b7816 */ /* 0x100fe40000000000 */
[----:B------:R-:W-:Y:S02]  /*90d0*/  PRMT R16, R68, 0x3340, R59 ;  /* 0x0000334044107816 */ /* 0x000fe4000000003b */
[----:B------:R-:W-:Y:S02]  /*90e0*/  F2FP.SATFINITE.E5M2.F32.PACK_AB_MERGE_C R66, R67, R66, RZ ;  /* 0x000000424342723e */ /* 0x000fe400048060ff */
[----:B------:R-:W-:Y:S02]  /*90f0*/  PRMT R15, R65, 0x3340, R0 ;  /* 0x00003340410f7816 */ /* 0x000fe40000000000 */
[----:B------:R-:W-:Y:S02]  /*9100*/  PRMT R20, R76, 0x3340, R63 ;  /* 0x000033404c147816 */ /* 0x000fe4000000003f */
[----:B------:R-:W-:-:S02]  /*9110*/  PRMT R13, R12, 0x5410, R13 ;  /* 0x000054100c0d7816 */ /* 0x000fc4000000000d */
[----:B------:R-:W-:Y:S02]  /*9120*/  LOP3.LUT R84, R84, 0xffff, RZ, 0xc0, !PT ;  /* 0x0000ffff54547812 */ /* 0x000fe400078ec0ff */
[----:B------:R-:W-:Y:S02]  /*9130*/  LOP3.LUT R67, R86, 0xffff, RZ, 0xc0, !PT ;  /* 0x0000ffff56437812 */ /* 0x000fe400078ec0ff */
[----:B------:R-:W-:Y:S02]  /*9140*/  LOP3.LUT R69, R88, 0xffff, RZ, 0xc0, !PT ;  /* 0x0000ffff58457812 */ /* 0x000fe400078ec0ff */
[----:B------:R-:W-:Y:S02]  /*9150*/  F2FP.SATFINITE.E5M2.F32.PACK_AB_MERGE_C R74, R75, R74, RZ ;  /* 0x0000004a4b4a723e */ /* 0x000fe400048060ff */
[----:B------:R-:W-:Y:S02]  /*9160*/  PRMT R12, R14, 0x5410, R9 ;  /* 0x000054100e0c7816 */ /* 0x000fe40000000009 */
[----:B------:R-:W-:-:S02]  /*9170*/  LOP3.LUT R92, R92, 0xffff, RZ, 0xc0, !PT ;  /* 0x0000ffff5c5c7812 */ /* 0x000fc400078ec0ff */
[----:B------:R-:W-:Y:S02]  /*9180*/  LOP3.LUT R71, R94, 0xffff, RZ, 0xc0, !PT ;  /* 0x0000ffff5e477812 */ /* 0x000fe400078ec0ff */
[----:B------:R-:W-:Y:S02]  /*9190*/  LOP3.LUT R73, R96, 0xffff, RZ, 0xc0, !PT ;  /* 0x0000ffff60497812 */ /* 0x000fe400078ec0ff */
[----:B------:R-:W-:Y:S02]  /*91a0*/  PRMT R9, R16, 0x5410, R11 ;  /* 0x0000541010097816 */ /* 0x000fe4000000000b */
[----:B------:R-:W-:Y:S02]  /*91b0*/  LOP3.LUT R100, R100, 0xffff, RZ, 0xc0, !PT ;  /* 0x0000ffff64647812 */ /* 0x000fe400078ec0ff */
[----:B------:R-:W-:Y:S02]  /*91c0*/  LOP3.LUT R75, R102, 0xffff, RZ, 0xc0, !PT ;  /* 0x0000ffff664b7812 */ /* 0x000fe400078ec0ff */
[----:B------:R-:W-:-:S02]  /*91d0*/  LOP3.LUT R77, R104, 0xffff, RZ, 0xc0, !PT ;  /* 0x0000ffff684d7812 */ /* 0x000fc400078ec0ff */
[----:B------:R-:W-:Y:S02]  /*91e0*/  LOP3.LUT R108, R108, 0xffff, RZ, 0xc0, !PT ;  /* 0x0000ffff6c6c7812 */ /* 0x000fe400078ec0ff */
[----:B------:R-:W-:Y:S02]  /*91f0*/  LOP3.LUT R79, R110, 0xffff, RZ, 0xc0, !PT ;  /* 0x0000ffff6e4f7812 */ /* 0x000fe400078ec0ff */
[----:B------:R-:W-:Y:S02]  /*9200*/  LOP3.LUT R81, R112, 0xffff, RZ, 0xc0, !PT ;  /* 0x0000ffff70517812 */ /* 0x000fe400078ec0ff */
[----:B------:R-:W-:Y:S02]  /*9210*/  PRMT R11, R20, 0x5410, R15 ;  /* 0x00005410140b7816 */ /* 0x000fe4000000000f */
[----:B------:R-:W-:Y:S02]  /*9220*/  PRMT R14, R69, 0x3340, R0 ;  /* 0x00003340450e7816 */ /* 0x000fe40000000000 */
[----:B------:R-:W-:-:S02]  /*9230*/  PRMT R15, R84, 0x3340, R67 ;  /* 0x00003340540f7816 */ /* 0x000fc40000000043 */
[----:B------:R-:W-:Y:S02]  /*9240*/  F2FP.SATFINITE.E5M2.F32.PACK_AB_MERGE_C R18, R19, R18, RZ ;  /* 0x000000121312723e */ /* 0x000fe400048060ff */
[----:B------:R-:W-:Y:S02]  /*9250*/  PRMT R16, R73, 0x3340, R0 ;  /* 0x0000334049107816 */ /* 0x000fe40000000000 */
[----:B------:R-:W-:Y:S02]  /*9260*/  PRMT R17, R92, 0x3340, R71 ;  /* 0x000033405c117816 */ /* 0x000fe40000000047 */
[----:B------:R-:W-:Y:S02]  /*9270*/  F2FP.SATFINITE.E5M2.F32.PACK_AB_MERGE_C R124, R125, R124, RZ ;  /* 0x0000007c7d7c723e */ /* 0x000fe400048060ff */
[----:B------:R-:W-:Y:S02]  /*9280*/  F2FP.SATFINITE.E5M2.F32.PACK_AB_MERGE_C R126, R127, R126, RZ ;  /* 0x0000007e7f7e723e */ /* 0x000fe400048060ff */
[----:B------:R-:W-:-:S02]  /*9290*/  F2FP.SATFINITE.E5M2.F32.PACK_AB_MERGE_C R128, R129, R128, RZ ;  /* 0x000000808180723e */ /* 0x000fc400048060ff */
[--C-:B------:R-:W-:Y:S02]  /*92a0*/  PRMT R19, R77, 0x3340, R0.reuse ;  /* 0x000033404d137816 */ /* 0x100fe40000000000 */
[----:B------:R-:W-:Y:S02]  /*92b0*/  PRMT R21, R81, 0x3340, R0 ;  /* 0x0000334051157816 */ /* 0x000fe40000000000 */
[----:B------:R-:W-:Y:S02]  /*92c0*/  PRMT R20, R100, 0x3340, R75 ;  /* 0x0000334064147816 */ /* 0x000fe4000000004b */
[----:B------:R-:W-:Y:S02]  /*92d0*/  PRMT R22, R108, 0x3340, R79 ;  /* 0x000033406c167816 */ /* 0x000fe4000000004f */
[----:B------:R-:W-:Y:S02]  /*92e0*/  PRMT R14, R15, 0x5410, R14 ;  /* 0x000054100f0e7816 */ /* 0x000fe4000000000e */
[----:B------:R-:W-:-:S02]  /*92f0*/  F2FP.SATFINITE.E5M2.F32.PACK_AB_MERGE_C R116, R117, R116, RZ ;  /* 0x000000747574723e */ /* 0x000fc400048060ff */
[----:B------:R-:W-:Y:S02]  /*9300*/  F2FP.SATFINITE.E5M2.F32.PACK_AB_MERGE_C R118, R119, R118, RZ ;  /* 0x000000767776723e */ /* 0x000fe400048060ff */
[----:B------:R-:W-:Y:S02]  /*9310*/  F2FP.SATFINITE.E5M2.F32.PACK_AB_MERGE_C R120, R121, R120, RZ ;  /* 0x000000787978723e */ /* 0x000fe400048060ff */
[----:B------:R-:W-:Y:S02]  /*9320*/  PRMT R15, R17, 0x5410, R16 ;  /* 0x00005410110f7816 */ /* 0x000fe40000000010 */
[----:B------:R-:W-:Y:S02]  /*9330*/  PRMT R17, R20, 0x5410, R19 ;  /* 0x0000541014117816 */ /* 0x000fe40000000013 */
[----:B------:R-:W-:Y:S02]  /*9340*/  PRMT R16, R22, 0x5410, R21 ;  /* 0x0000541016107816 */ /* 0x000fe40000000015 */
[----:B------:R-:W-:-:S02]  /*9350*/  LOP3.LUT R124, R124, 0xffff, RZ, 0xc0, !PT ;  /* 0x0000ffff7c7c7812 */ /* 0x000fc400078ec0ff */
[----:B------:R-:W-:Y:S02]  /*9360*/  LOP3.LUT R87, R126, 0xffff, RZ, 0xc0, !PT ;  /* 0x0000ffff7e577812 */ /* 0x000fe400078ec0ff */
[----:B------:R-:W-:Y:S02]  /*9370*/  LOP3.LUT R89, R128, 0xffff, RZ, 0xc0, !PT ;  /* 0x0000ffff80597812 */ /* 0x000fe400078ec0ff */
[----:B------:R-:W-:Y:S02]  /*9380*/  SHF.R.U32.HI R19, RZ, 0x8, R23 ;  /* 0x00000008ff137819 */ /* 0x000fe40000011617 */
[----:B------:R-:W-:Y:S02]  /*9390*/  SHF.R.U32.HI R20, RZ, 0x8, R150 ;  /* 0x00000008ff147819 */ /* 0x000fe40000011696 */
[----:B------:R-:W-:Y:S02]  /*93a0*/  SHF.R.U32.HI R21, RZ, 0x8, R25 ;  /* 0x00000008ff157819 */ /* 0x000fe40000011619 */
[----:B------:R-:W-:-:S02]  /*93b0*/  F2FP.SATFINITE.E5M2.F32.PACK_AB_MERGE_C R82, R83, R82, RZ ;  /* 0x000000525352723e */ /* 0x000fc400048060ff */
[----:B------:R-:W-:Y:S02]  /*93c0*/  F2FP.SATFINITE.E5M2.F32.PACK_AB_MERGE_C R26, R27, R26, RZ ;  /* 0x0000001a1b1a723e */ /* 0x000fe400048060ff */
[----:B------:R-:W-:Y:S02]  /*93d0*/  LOP3.LUT R116, R116, 0xffff, RZ, 0xc0, !PT ;  /* 0x0000ffff74747812 */ /* 0x000fe400078ec0ff */
[----:B------:R-:W-:Y:S02]  /*93e0*/  LOP3.LUT R83, R118, 0xffff, RZ, 0xc0, !PT ;  /* 0x0000ffff76537812 */ /* 0x000fe400078ec0ff */
[----:B------:R-:W-:Y:S02]  /*93f0*/  LOP3.LUT R85, R120, 0xffff, RZ, 0xc0, !PT ;  /* 0x0000ffff78557812 */ /* 0x000fe400078ec0ff */
[----:B------:R-:W-:Y:S02]  /*9400*/  PRMT R27, R89, 0x3340, R0 ;  /* 0x00003340591b7816 */ /* 0x000fe40000000000 */
[----:B------:R-:W-:-:S02]  /*9410*/  PRMT R28, R124, 0x3340, R87 ;  /* 0x000033407c1c7816 */ /* 0x000fc40000000057 */
[----:B------:R-:W-:Y:S02]  /*9420*/  LOP3.LUT R23, R19, 0xffff, RZ, 0xc0, !PT ;  /* 0x0000ffff13177812 */ /* 0x000fe400078ec0ff */
[----:B------:R-:W-:Y:S02]  /*9430*/  LOP3.LUT R22, R20, 0xffff, RZ, 0xc0, !PT ;  /* 0x0000ffff14167812 */ /* 0x000fe400078ec0ff */
[----:B------:R-:W-:Y:S02]  /*9440*/  LOP3.LUT R21, R21, 0xffff, RZ, 0xc0, !PT ;  /* 0x0000ffff15157812 */ /* 0x000fe400078ec0ff */
[----:B------:R-:W-:Y:S02]  /*9450*/  PRMT R24, R85, 0x3340, R0 ;  /* 0x0000334055187816 */ /* 0x000fe40000000000 */
[----:B------:R-:W-:Y:S02]  /*9460*/  PRMT R25, R116, 0x3340, R83 ;  /* 0x0000334074197816 */ /* 0x000fe40000000053 */
[----:B------:R-:W-:-:S02]  /*9470*/  PRMT R20, R28, 0x5410, R27 ;  /* 0x000054101c147816 */ /* 0x000fc4000000001b */
[----:B------:R-:W-:Y:S02]  /*9480*/  PRMT R29, R23, 0x3340, R22 ;  /* 0x00003340171d7816 */ /* 0x000fe40000000016 */
[----:B------:R-:W-:Y:S02]  /*9490*/  PRMT R28, R21, 0x3340, R0 ;  /* 0x00003340151c7816 */ /* 0x000fe40000000000 */
[----:B------:R-:W-:Y:S02]  /*94a0*/  SHF.R.U32.HI R21, RZ, 0x8, R31 ;  /* 0x00000008ff157819 */ /* 0x000fe4000001161f */
[----:B------:R-:W-:Y:S02]  /*94b0*/  SHF.R.U32.HI R22, RZ, 0x8, R152 ;  /* 0x00000008ff167819 */ /* 0x000fe40000011698 */
[----:B------:R-:W-:Y:S02]  /*94c0*/  SHF.R.U32.HI R23, RZ, 0x8, R33 ;  /* 0x00000008ff177819 */ /* 0x000fe40000011621 */
[----:B------:R-:W-:-:S02]  /*94d0*/  PRMT R19, R25, 0x5410, R24 ;  /* 0x0000541019137816 */ /* 0x000fc40000000018 */
[----:B------:R-:W-:Y:S02]  /*94e0*/  SHF.R.U32.HI R24, RZ, 0x8, R35 ;  /* 0x00000008ff187819 */ /* 0x000fe40000011623 */
[----:B------:R-:W-:Y:S02]  /*94f0*/  SHF.R.U32.HI R25, RZ, 0x8, R154 ;  /* 0x00000008ff197819 */ /* 0x000fe4000001169a */
[----:B------:R-:W-:Y:S02]  /*9500*/  LOP3.LUT R21, R21, 0xffff, RZ, 0xc0, !PT ;  /* 0x0000ffff15157812 */ /* 0x000fe400078ec0ff */
[----:B------:R-:W-:Y:S02]  /*9510*/  LOP3.LUT R22, R22, 0xffff, RZ, 0xc0, !PT ;  /* 0x0000ffff16167812 */ /* 0x000fe400078ec0ff */
[----:B------:R-:W-:Y:S02]  /*9520*/  LOP3.LUT R23, R23, 0xffff, RZ, 0xc0, !PT ;  /* 0x0000ffff17177812 */ /* 0x000fe400078ec0ff */
[----:B------:R-:W-:-:S02]  /*9530*/  LOP3.LUT R24, R24, 0xffff, RZ, 0xc0, !PT ;  /* 0x0000ffff18187812 */ /* 0x000fc400078ec0ff */
[----:B------:R-:W-:Y:S02]  /*9540*/  LOP3.LUT R25, R25, 0xffff, RZ, 0xc0, !PT ;  /* 0x0000ffff19197812 */ /* 0x000fe400078ec0ff */
[----:B------:R-:W-:Y:S02]  /*9550*/  PRMT R31, R21, 0x3340, R22 ;  /* 0x00003340151f7816 */ /* 0x000fe40000000016 */
[----:B------:R-:W-:Y:S02]  /*9560*/  PRMT R30, R23, 0x3340, R0 ;  /* 0x00003340171e7816 */ /* 0x000fe40000000000 */
[----:B------:R-:W-:Y:S02]  /*9570*/  SHF.R.U32.HI R21, RZ, 0x8, R39 ;  /* 0x00000008ff157819 */ /* 0x000fe40000011627 */
[----:B------:R-:W-:Y:S02]  /*9580*/  SHF.R.U32.HI R22, RZ, 0x8, R156 ;  /* 0x00000008ff167819 */ /* 0x000fe4000001169c */
[----:B------:R-:W-:-:S02]  /*9590*/  SHF.R.U32.HI R23, RZ, 0x8, R41 ;  /* 0x00000008ff177819 */ /* 0x000fc40000011629 */
[----:B------:R-:W-:Y:S02]  /*95a0*/  PRMT R33, R24, 0x3340, R25 ;  /* 0x0000334018217816 */ /* 0x000fe40000000019 */
[----:B------:R-:W-:Y:S02]  /*95b0*/  SHF.R.U32.HI R24, RZ, 0x8, R36 ;  /* 0x00000008ff187819 */ /* 0x000fe40000011624 */
[----:B------:R-:W-:Y:S02]  /*95c0*/  SHF.R.U32.HI R25, RZ, 0x8, R43 ;  /* 0x00000008ff197819 */ /* 0x000fe4000001162b */
[----:B------:R-:W-:Y:S02]  /*95d0*/  LOP3.LUT R21, R21, 0xffff, RZ, 0xc0, !PT ;  /* 0x0000ffff15157812 */ /* 0x000fe400078ec0ff */
[----:B------:R-:W-:Y:S02]  /*95e0*/  LOP3.LUT R22, R22, 0xffff, RZ, 0xc0, !PT ;  /* 0x0000ffff16167812 */ /* 0x000fe400078ec0ff */
[----:B------:R-:W-:-:S02]  /*95f0*/  LOP3.LUT R23, R23, 0xffff, RZ, 0xc0, !PT ;  /* 0x0000ffff17177812 */ /* 0x000fc400078ec0ff */
[----:B------:R-:W-:Y:S02]  /*9600*/  LOP3.LUT R24, R24, 0xffff, RZ, 0xc0, !PT ;  /* 0x0000ffff18187812 */ /* 0x000fe400078ec0ff */
[----:B------:R-:W-:Y:S02]  /*9610*/  LOP3.LUT R25, R25, 0xffff, RZ, 0xc0, !PT ;  /* 0x0000ffff19197812 */ /* 0x000fe400078ec0ff */
[----:B------:R-:W-:Y:S02]  /*9620*/  PRMT R36, R21, 0x3340, R22 ;  /* 0x0000334015247816 */ /* 0x000fe40000000016 */
[----:B------:R-:W-:Y:S02]  /*9630*/  PRMT R35, R23, 0x3340, R0 ;  /* 0x0000334017237816 */ /* 0x000fe40000000000 */
[----:B------:R-:W-:Y:S02]  /*9640*/  SHF.R.U32.HI R21, RZ, 0x8, R44 ;  /* 0x00000008ff157819 */ /* 0x000fe4000001162c */
[----:B------:R-:W-:-:S02]  /*9650*/  SHF.R.U32.HI R22, RZ, 0x8, R47 ;  /* 0x00000008ff167819 */ /* 0x000fc4000001162f */
[----:B------:R-:W-:Y:S02]  /*9660*/  SHF.R.U32.HI R23, RZ, 0x8, R49 ;  /* 0x00000008ff177819 */ /* 0x000fe40000011631 */
[----:B------:R-:W-:Y:S02]  /*9670*/  PRMT R38, R24, 0x3340, R25 ;  /* 0x0000334018267816 */ /* 0x000fe40000000019 */
[----:B------:R-:W-:Y:S02]  /*9680*/  SHF.R.U32.HI R24, RZ, 0x8, R52 ;  /* 0x00000008ff187819 */ /* 0x000fe40000011634 */
[----:B------:R-:W-:Y:S02]  /*9690*/  SHF.R.U32.HI R25, RZ, 0x8, R51 ;  /* 0x00000008ff197819 */ /* 0x000fe40000011633 */
[----:B------:R-:W-:Y:S02]  /*96a0*/  LOP3.LUT R21, R21, 0xffff, RZ, 0xc0, !PT ;  /* 0x0000ffff15157812 */ /* 0x000fe400078ec0ff */
[----:B------:R-:W-:-:S02]  /*96b0*/  LOP3.LUT R22, R22, 0xffff, RZ, 0xc0, !PT ;  /* 0x0000ffff16167812 */ /* 0x000fc400078ec0ff */
[----:B------:R-:W-:Y:S02]  /*96c0*/  LOP3.LUT R23, R23, 0xffff, RZ, 0xc0, !PT ;  /* 0x0000ffff17177812 */ /* 0x000fe400078ec0ff */
[----:B------:R-:W-:Y:S02]  /*96d0*/  LOP3.LUT R24, R24, 0xffff, RZ, 0xc0, !PT ;  /* 0x0000ffff18187812 */ /* 0x000fe400078ec0ff */
[----:B------:R-:W-:Y:S02]  /*96e0*/  LOP3.LUT R25, R25, 0xffff, RZ, 0xc0, !PT ;  /* 0x0000ffff19197812 */ /* 0x000fe400078ec0ff */
[----:B------:R-:W-:Y:S02]  /*96f0*/  PRMT R40, R21, 0x3340, R22 ;  /* 0x0000334015287816 */ /* 0x000fe40000000016 */
[----:B------:R-:W-:Y:S02]  /*9700*/  PRMT R39, R23, 0x3340, R0 ;  /* 0x0000334017277816 */ /* 0x000fe40000000000 */
[----:B------:R-:W-:-:S02]  /*9710*/  SHF.R.U32.HI R21, RZ, 0x8, R60 ;  /* 0x00000008ff157819 */ /* 0x000fc4000001163c */
[----:B------:R-:W-:Y:S02]  /*9720*/  SHF.R.U32.HI R22, RZ, 0x8, R55 ;  /* 0x00000008ff167819 */ /* 0x000fe40000011637 */
[----:B------:R-:W-:Y:S02]  /*9730*/  SHF.R.U32.HI R23, RZ, 0x8, R57 ;  /* 0x00000008ff177819 */ /* 0x000fe40000011639 */
[----:B------:R-:W-:Y:S02]  /*9740*/  PRMT R44, R24, 0x3340, R25 ;  /* 0x00003340182c7816 */ /* 0x000fe40000000019 */
[----:B------:R-:W-:Y:S02]  /*9750*/  SHF.R.U32.HI R24, RZ, 0x8, R68 ;  /* 0x00000008ff187819 */ /* 0x000fe40000011644 */
[----:B------:R-:W-:Y:S02]  /*9760*/  SHF.R.U32.HI R25, RZ, 0x8, R59 ;  /* 0x00000008ff197819 */ /* 0x000fe4000001163b */
[----:B------:R-:W-:-:S02]  /*9770*/  LOP3.LUT R21, R21, 0xffff, RZ, 0xc0, !PT ;  /* 0x0000ffff15157812 */ /* 0x000fc400078ec0ff */
[----:B------:R-:W-:Y:S02]  /*9780*/  LOP3.LUT R22, R22, 0xffff, RZ, 0xc0, !PT ;  /* 0x0000ffff16167812 */ /* 0x000fe400078ec0ff */
[----:B------:R-:W-:Y:S02]  /*9790*/  LOP3.LUT R23, R23, 0xffff, RZ, 0xc0, !PT ;  /* 0x0000ffff17177812 */ /* 0x000fe400078ec0ff */
[----:B------:R-:W-:Y:S02]  /*97a0*/  LOP3.LUT R24, R24, 0xffff, RZ, 0xc0, !PT ;  /* 0x0000ffff18187812 */ /* 0x000fe400078ec0ff */
[----:B------:R-:W-:Y:S02]  /*97b0*/  LOP3.LUT R25, R25, 0xffff, RZ, 0xc0, !PT ;  /* 0x0000ffff19197812 */ /* 0x000fe400078ec0ff */
[----:B------:R-:W-:Y:S02]  /*97c0*/  PRMT R46, R21, 0x3340, R22 ;  /* 0x00003340152e7816 */ /* 0x000fe40000000016 */
[----:B------:R-:W-:-:S02]  /*97d0*/  PRMT R43, R23, 0x3340, R0 ;  /* 0x00003340172b7816 */ /* 0x000fc40000000000 */
[----:B------:R-:W-:Y:S02]  /*97e0*/  SHF.R.U32.HI R21, RZ, 0x8, R76 ;  /* 0x00000008ff157819 */ /* 0x000fe4000001164c */
[----:B------:R-:W-:Y:S02]  /*97f0*/  SHF.R.U32.HI R22, RZ, 0x8, R63 ;  /* 0x00000008ff167819 */ /* 0x000fe4000001163f */
[----:B------:R-:W-:Y:S02]  /*9800*/  SHF.R.U32.HI R23, RZ, 0x8, R65 ;  /* 0x00000008ff177819 */ /* 0x000fe40000011641 */
[----:B------:R-:W-:Y:S02]  /*9810*/  PRMT R48, R24, 0x3340, R25 ;  /* 0x0000334018307816 */ /* 0x000fe40000000019 */
[----:B------:R-:W-:Y:S02]  /*9820*/  SHF.R.U32.HI R24, RZ, 0x8, R84 ;  /* 0x00000008ff187819 */ /* 0x000fe40000011654 */
[----:B------:R-:W-:-:S02]  /*9830*/  SHF.R.U32.HI R25, RZ, 0x8, R67 ;  /* 0x00000008ff197819 */ /* 0x000fc40000011643 */
[----:B------:R-:W-:Y:S02]  /*9840*/  LOP3.LUT R21, R21, 0xffff, RZ, 0xc0, !PT ;  /* 0x0000ffff15157812 */ /* 0x000fe400078ec0ff */
[----:B------:R-:W-:Y:S02]  /*9850*/  LOP3.LUT R22, R22, 0xffff, RZ, 0xc0, !PT ;  /* 0x0000ffff16167812 */ /* 0x000fe400078ec0ff */
[----:B------:R-:W-:Y:S02]  /*9860*/  LOP3.LUT R23, R23, 0xffff, RZ, 0xc0, !PT ;  /* 0x0000ffff17177812 */ /* 0x000fe400078ec0ff */
[----:B------:R-:W-:Y:S02]  /*9870*/  LOP3.LUT R24, R24, 0xffff, RZ, 0xc0, !PT ;  /* 0x0000ffff18187812 */ /* 0x000fe400078ec0ff */
[----:B------:R-:W-:Y:S02]  /*9880*/  LOP3.LUT R25, R25, 0xffff, RZ, 0xc0, !PT ;  /* 0x0000ffff19197812 */ /* 0x000fe400078ec0ff */
[----:B------:R-:W-:-:S02]  /*9890*/  PRMT R52, R21, 0x3340, R22 ;  /* 0x0000334015347816 */ /* 0x000fc40000000016 */
[----:B------:R-:W-:Y:S02]  /*98a0*/  PRMT R47, R23, 0x3340, R0 ;  /* 0x00003340172f7816 */ /* 0x000fe40000000000 */
[----:B------:R-:W-:Y:S02]  /*98b0*/  SHF.R.U32.HI R21, RZ, 0x8, R92 ;  /* 0x00000008ff157819 */ /* 0x000fe4000001165c */
[----:B------:R-:W-:Y:S02]  /*98c0*/  SHF.R.U32.HI R22, RZ, 0x8, R71 ;  /* 0x00000008ff167819 */ /* 0x000fe40000011647 */
[----:B------:R-:W-:Y:S02]  /*98d0*/  SHF.R.U32.HI R23, RZ, 0x8, R73 ;  /* 0x00000008ff177819 */ /* 0x000fe40000011649 */
[----:B------:R-:W-:Y:S02]  /*98e0*/  PRMT R54, R24, 0x3340, R25 ;  /* 0x0000334018367816 */ /* 0x000fe40000000019 */
[----:B------:R-:W-:-:S02]  /*98f0*/  SHF.R.U32.HI R24, RZ, 0x8, R100 ;  /* 0x00000008ff187819 */ /* 0x000fc40000011664 */
[----:B------:R-:W-:Y:S02]  /*9900*/  SHF.R.U32.HI R25, RZ, 0x8, R75 ;  /* 0x00000008ff197819 */ /* 0x000fe4000001164b */
[----:B------:R-:W-:Y:S02]  /*9910*/  LOP3.LUT R21, R21, 0xffff, RZ, 0xc0, !PT ;  /* 0x0000ffff15157812 */ /* 0x000fe400078ec0ff */
[----:B------:R-:W-:Y:S02]  /*9920*/  LOP3.LUT R22, R22, 0xffff, RZ, 0xc0, !PT ;  /* 0x0000ffff16167812 */ /* 0x000fe400078ec0ff */
[----:B------:R-:W-:Y:S02]  /*9930*/  LOP3.LUT R23, R23, 0xffff, RZ, 0xc0, !PT ;  /* 0x0000ffff17177812 */ /* 0x000fe400078ec0ff */
[----:B------:R-:W-:Y:S02]  /*9940*/  LOP3.LUT R24, R24, 0xffff, RZ, 0xc0, !PT ;  /* 0x0000ffff18187812 */ /* 0x000fe400078ec0ff */
[----:B------:R-:W-:-:S02]  /*9950*/  LOP3.LUT R25, R25, 0xffff, RZ, 0xc0, !PT ;  /* 0x0000ffff19197812 */ /* 0x000fc400078ec0ff */
        /* <DEDUP_REMOVED lines=8> */
[----:B------:R-:W-:Y:S02]  /*99e0*/  SHF.R.U32.HI R25, RZ, 0x8, R83 ;  /* 0x00000008ff197819 */ /* 0x000fe40000011653 */
        /* <DEDUP_REMOVED lines=8> */
[----:B------:R-:W-:-:S02]  /*9a70*/  LOP3.LUT R21, R10, 0xffff, RZ, 0xc0, !PT ;  /* 0x0000ffff0a157812 */ /* 0x000fc400078ec0ff */
[----:B------:R-:W-:Y:S02]  /*9a80*/  LOP3.LUT R18, R18, 0xffff, RZ, 0xc0, !PT ;  /* 0x0000ffff12127812 */ /* 0x000fe400078ec0ff */
[----:B------:R-:W-:Y:S02]  /*9a90*/  LOP3.LUT R23, R26, 0xffff, RZ, 0xc0, !PT ;  /* 0x0000ffff1a177812 */ /* 0x000fe400078ec0ff */
[----:B------:R-:W-:Y:S02]  /*9aa0*/  LOP3.LUT R34, R34, 0xffff, RZ, 0xc0, !PT ;  /* 0x0000ffff22227812 */ /* 0x000fe400078ec0ff */
[----:B------:R-:W-:Y:S02]  /*9ab0*/  PRMT R32, R27, 0x3340, R0 ;  /* 0x000033401b207816 */ /* 0x000fe40000000000 */
[----:B------:R-:W-:Y:S02]  /*9ac0*/  SHF.R.U32.HI R27, RZ, 0x8, R45 ;  /* 0x00000008ff1b7819 */ /* 0x000fe4000001162d */
[----:B------:R-:W-:-:S02]  /*9ad0*/  PRMT R4, R4, 0x4210, R21 ;  /* 0x0000421004047816 */ /* 0x000fc40000000015 */
[----:B------:R-:W-:Y:S02]  /*9ae0*/  PRMT R5, R5, 0x4210, R18 ;  /* 0x0000421005057816 */ /* 0x000fe40000000012 */
[----:B------:R-:W-:Y:S02]  /*9af0*/  PRMT R6, R6, 0x4210, R23 ;  /* 0x0000421006067816 */ /* 0x000fe40000000017 */
[----:B------:R-:W-:Y:S02]  /*9b00*/  PRMT R7, R7, 0x4210, R34 ;  /* 0x0000421007077816 */ /* 0x000fe40000000022 */
[----:B------:R-:W-:Y:S02]  /*9b10*/  LOP3.LUT R27, R27, 0xffff, RZ, 0xc0, !PT ;  /* 0x0000ffff1b1b7812 */ /* 0x000fe400078ec0ff */
[----:B------:R-:W-:Y:S01]  /*9b20*/  PRMT R28, R29, 0x5410, R28 ;  /* 0x000054101d1c7816 */ /* 0x000fe2000000001c */
[----:B0-----:R0:W-:Y:S01]  /*9b30*/  STS.128 [R148], R4 ;  /* 0x0000000494007388 */ /* 0x0011e20000000c00 */
[----:B------:R-:W-:-:S02]  /*9b40*/  PRMT R31, R31, 0x5410, R30 ;  /* 0x000054101f1f7816 */ /* 0x000fc4000000001e */
[----:B------:R-:W-:Y:S02]  /*9b50*/  PRMT R32, R33, 0x5410, R32 ;  /* 0x0000541021207816 */ /* 0x000fe40000000020 */
[----:B------:R-:W-:Y:S02]  /*9b60*/  PRMT R35, R36, 0x5410, R35 ;  /* 0x0000541024237816 */ /* 0x000fe40000000023 */
[----:B------:R-:W-:Y:S02]  /*9b70*/  PRMT R37, R27, 0x3340, R0 ;  /* 0x000033401b257816 */ /* 0x000fe40000000000 */
[----:B------:R-:W-:Y:S02]  /*9b80*/  SHF.R.U32.HI R27, RZ, 0x8, R53 ;  /* 0x00000008ff1b7819 */ /* 0x000fe40000011635 */
[----:B------:R-:W-:Y:S02]  /*9b90*/  PRMT R64, R55, 0x3340, R24 ;  /* 0x0000334037407816 */ /* 0x000fe40000000018 */
[----:B------:R-:W-:-:S02]  /*9ba0*/  LOP3.LUT R27, R27, 0xffff, RZ, 0xc0, !PT ;  /* 0x0000ffff1b1b7812 */ /* 0x000fc400078ec0ff */
[----:B------:R-:W-:Y:S02]  /*9bb0*/  SHF.R.U32.HI R24, RZ, 0x8, R89 ;  /* 0x00000008ff187819 */ /* 0x000fe40000011659 */
[----:B0-----:R-:W-:Y:S02]  /*9bc0*/  PRMT R4, R28, 0x5210, R21 ;  /* 0x000052101c047816 */ /* 0x001fe40000000015 */
[----:B------:R-:W-:Y:S02]  /*9bd0*/  PRMT R5, R31, 0x5210, R18 ;  /* 0x000052101f057816 */ /* 0x000fe40000000012 */
[----:B------:R-:W-:Y:S02]  /*9be0*/  PRMT R6, R32, 0x5210, R23 ;  /* 0x0000521020067816 */ /* 0x000fe40000000017 */
[----:B------:R-:W-:Y:S02]  /*9bf0*/  PRMT R7, R35, 0x5210, R34 ;  /* 0x0000521023077816 */ /* 0x000fe40000000022 */
[----:B------:R-:W-:-:S02]  /*9c00*/  PRMT R41, R27, 0x3340, R0 ;  /* 0x000033401b297816 */ /* 0x000fc40000000000 */
[----:B------:R-:W-:Y:S01]  /*9c10*/  SHF.R.U32.HI R27, RZ, 0x8, R61 ;  /* 0x00000008ff1b7819 */ /* 0x000fe2000001163d */
[----:B------:R-:W-:Y:S01]  /*9c20*/  STS.128 [R148+0x400], R4 ;  /* 0x0004000494007388 */ /* 0x000fe20000000c00 */
[----:B------:R-:W-:Y:S02]  /*9c30*/  SHF.R.U32.HI R10, RZ, 0x8, R124 ;  /* 0x00000008ff0a7819 */ /* 0x000fe4000001167c */
[----:B------:R-:W-:Y:S01]  /*9c40*/  LOP3.LUT R27, R27, 0xffff, RZ, 0xc0, !PT ;  /* 0x0000ffff1b1b7812 */ /* 0x000fe200078ec0ff */
[----:B------:R-:W-:Y:S01]  /*9c50*/  BAR.SYNC.DEFER_BLOCKING 0x0 ;  /* 0x0000000000007b1d */ /* 0x000fe20000010000 */
[----:B------:R-:W-:Y:S02]  /*9c60*/  SHF.R.U32.HI R22, RZ, 0x8, R87 ;  /* 0x00000008ff167819 */ /* 0x000fe40000011657 */
[----:B------:R-:W-:Y:S02]  /*9c70*/  PRMT R45, R27, 0x3340, R0 ;  /* 0x000033401b2d7816 */ /* 0x000fe40000000000 */
[----:B------:R-:W-:-:S02]  /*9c80*/  SHF.R.U32.HI R27, RZ, 0x8, R69 ;  /* 0x00000008ff1b7819 */ /* 0x000fc40000011645 */
[----:B------:R-:W-:Y:S02]  /*9c90*/  PRMT R38, R38, 0x5410, R37 ;  /* 0x0000541026267816 */ /* 0x000fe40000000025 */
[----:B------:R-:W-:Y:S02]  /*9ca0*/  LOP3.LUT R27, R27, 0xffff, RZ, 0xc0, !PT ;  /* 0x0000ffff1b1b7812 */ /* 0x000fe400078ec0ff */
[----:B------:R-:W-:Y:S02]  /*9cb0*/  LOP3.LUT R21, R42, 0xffff, RZ, 0xc0, !PT ;  /* 0x0000ffff2a157812 */ /* 0x000fe400078ec0ff */
[----:B------:R-:W-:Y:S02]  /*9cc0*/  PRMT R49, R27, 0x3340, R0 ;  /* 0x000033401b317816 */ /* 0x000fe40000000000 */
[----:B------:R-:W-:Y:S02]  /*9cd0*/  SHF.R.U32.HI R27, RZ, 0x8, R77 ;  /* 0x00000008ff1b7819 */ /* 0x000fe4000001164d */
[----:B------:R-:W-:-:S02]  /*9ce0*/  PRMT R40, R40, 0x5410, R39 ;  /* 0x0000541028287816 */ /* 0x000fc40000000027 */
[----:B------:R-:W-:Y:S02]  /*9cf0*/  LOP3.LUT R27, R27, 0xffff, RZ, 0xc0, !PT ;  /* 0x0000ffff1b1b7812 */ /* 0x000fe400078ec0ff */
[----:B------:R-:W-:Y:S02]  /*9d00*/  LOP3.LUT R55, R24, 0xffff, RZ, 0xc0, !PT ;  /* 0x0000ffff18377812 */ /* 0x000fe400078ec0ff */
[----:B------:R-:W-:Y:S01]  /*9d10*/  PRMT R53, R27, 0x3340, R0 ;  /* 0x000033401b357816 */ /* 0x000fe20000000000 */
[----:B------:R-:W0:Y:S01]  /*9d20*/  LDS.128 R28, [R132] ;  /* 0x00000000841c7984 */ /* 0x000e220000000c00 */
[----:B------:R-:W-:Y:S02]  /*9d30*/  SHF.R.U32.HI R27, RZ, 0x8, R85 ;  /* 0x00000008ff1b7819 */ /* 0x000fe40000011655 */
[----:B------:R-:W-:Y:S01]  /*9d40*/  PRMT R39, R56, 0x5410, R51 ;  /* 0x0000541038277816 */ /* 0x000fe20000000033 */
[----:B------:R-:W-:Y:S01]  /*9d50*/  LDS.128 R4, [R132+0x800] ;  /* 0x0008000084047984 */ /* 0x000fe20000000c00 */
[----:B------:R-:W-:-:S02]  /*9d60*/  LOP3.LUT R27, R27, 0xffff, RZ, 0xc0, !PT ;  /* 0x0000ffff1b1b7812 */ /* 0x000fc400078ec0ff */
[----:B------:R-:W-:Y:S02]  /*9d70*/  LOP3.LUT R57, R10, 0xffff, RZ, 0xc0, !PT ;  /* 0x0000ffff0a397812 */ /* 0x000fe400078ec0ff */
[----:B------:R-:W-:Y:S02]  /*9d80*/  PRMT R27, R27, 0x3340, R0 ;  /* 0x000033401b1b7816 */ /* 0x000fe40000000000 */
[----:B------:R-:W-:Y:S02]  /*9d90*/  LOP3.LUT R22, R22, 0xffff, RZ, 0xc0, !PT ;  /* 0x0000ffff16167812 */ /* 0x000fe400078ec0ff */
[--C-:B------:R-:W-:Y:S02]  /*9da0*/  PRMT R24, R8, 0x4210, R21.reuse ;  /* 0x0000421008187816 */ /* 0x100fe40000000015 */
[----:B------:R-:W-:Y:S02]  /*9db0*/  PRMT R56, R38, 0x5210, R21 ;  /* 0x0000521026387816 */ /* 0x000fe40000000015 */
[----:B------:R-:W-:-:S02]  /*9dc0*/  LOP3.LUT R58, R58, 0xffff, RZ, 0xc0, !PT ;  /* 0x0000ffff3a3a7812 */ /* 0x000fc400078ec0ff */
[----:B------:R-:W-:Y:S02]  /*9dd0*/  PRMT R41, R44, 0x5410, R41 ;  /* 0x000054102c297816 */ /* 0x000fe40000000029 */
[----:B------:R-:W-:Y:S02]  /*9de0*/  PRMT R46, R46, 0x5410, R43 ;  /* 0x000054102e2e7816 */ /* 0x000fe4000000002b */
[----:B------:R-:W-:Y:S02]  /*9df0*/  LOP3.LUT R23, R50, 0xffff, RZ, 0xc0, !PT ;  /* 0x0000ffff32177812 */ /* 0x000fe400078ec0ff */
[----:B------:R-:W-:Y:S02]  /*9e00*/  LOP3.LUT R21, R66, 0xffff, RZ, 0xc0, !PT ;  /* 0x0000ffff42157812 */ /* 0x000fe400078ec0ff */
[----:B------:R-:W-:Y:S02]  /*9e10*/  PRMT R22, R57, 0x3340, R22 ;  /* 0x0000334039167816 */ /* 0x000fe40000000016 */
[----:B------:R-:W-:-:S02]  /*9e20*/  PRMT R62, R62, 0x5410, R25 ;  /* 0x000054103e3e7816 */ /* 0x000fc40000000019 */
[----:B------:R-:W-:Y:S02]  /*9e30*/  PRMT R43, R64, 0x5410, R27 ;  /* 0x00005410402b7816 */ /* 0x000fe4000000001b */
[--C-:B------:R-:W-:Y:S02]  /*9e40*/  PRMT R26, R13, 0x4210, R58.reuse ;  /* 0x000042100d1a7816 */ /* 0x100fe4000000003a */
[--C-:B------:R-:W-:Y:S02]  /*9e50*/  PRMT R25, R2, 0x4210, R23.reuse ;  /* 0x0000421002197816 */ /* 0x100fe40000000017 */
[----:B------:R-:W-:Y:S01]  /*9e60*/  PRMT R57, R40, 0x5210, R23 ;  /* 0x0000521028397816 */ /* 0x000fe20000000017 */
[----:B------:R-:W5:Y:S01]  /*9e70*/  LDC R2, c[0x0][0x3b8] ;  /* 0x0000ee00ff027b82 */ /* 0x000f620000000800 */
[----:B------:R-:W-:Y:S02]  /*9e80*/  PRMT R58, R41, 0x5210, R58 ;  /* 0x00005210293a7816 */ /* 0x000fe4000000003a */
[----:B------:R-:W-:-:S05]  /*9e90*/  PRMT R27, R12, 0x4210, R21 ;  /* 0x000042100c1b7816 */ /* 0x000fca0000000015 */
[----:B------:R-:W-:Y:S01]  /*9ea0*/  BAR.SYNC.DEFER_BLOCKING 0x0 ;  /* 0x0000000000007b1d */ /* 0x000fe20000010000 */
[----:B------:R-:W-:Y:S02]  /*9eb0*/  PRMT R59, R46, 0x5210, R21 ;  /* 0x000052102e3b7816 */ /* 0x000fe40000000015 */
[----:B------:R-:W-:Y:S02]  /*9ec0*/  LOP3.LUT R74, R74, 0xffff, RZ, 0xc0, !PT ;  /* 0x0000ffff4a4a7812 */ /* 0x000fe400078ec0ff */
[----:B------:R-:W-:Y:S02]  /*9ed0*/  F2FP.SATFINITE.E5M2.F32.PACK_AB_MERGE_C R90, R91, R90, RZ ;  /* 0x0000005a5b5a723e */ /* 0x000fe400048060ff */
[----:B------:R-:W-:Y:S02]  /*9ee0*/  F2FP.SATFINITE.E5M2.F32.PACK_AB_MERGE_C R98, R99, R98, RZ ;  /* 0x000000626362723e */ /* 0x000fe400048060ff */
[----:B------:R-:W-:Y:S02]  /*9ef0*/  PRMT R32, R9, 0x4210, R74 ;  /* 0x0000421009207816 */ /* 0x000fe4000000004a */
[----:B------:R-:W-:-:S02]  /*9f00*/  LOP3.LUT R9, R90, 0xffff, RZ, 0xc0, !PT ;  /* 0x0000ffff5a097812 */ /* 0x000fc400078ec0ff */
[----:B------:R-:W-:Y:S02]  /*9f10*/  PRMT R54, R54, 0x5410, R49 ;  /* 0x0000541036367816 */ /* 0x000fe40000000031 */
[----:B------:R-:W-:Y:S02]  /*9f20*/  LOP3.LUT R82, R82, 0xffff, RZ, 0xc0, !PT ;  /* 0x0000ffff52527812 */ /* 0x000fe400078ec0ff */
[----:B------:R-:W-:Y:S02]  /*9f30*/  LOP3.LUT R98, R98, 0xffff, RZ, 0xc0, !PT ;  /* 0x0000ffff62627812 */ /* 0x000fe400078ec0ff */
[----:B------:R-:W-:Y:S02]  /*9f40*/  PRMT R33, R11, 0x4210, R82 ;  /* 0x000042100b217816 */ /* 0x000fe40000000052 */
[--C-:B------:R-:W-:Y:S02]  /*9f50*/  PRMT R34, R14, 0x4210, R9.reuse ;  /* 0x000042100e227816 */ /* 0x100fe40000000009 */
[----:B------:R-:W-:Y:S01]  /*9f60*/  PRMT R38, R54, 0x5210, R9 ;  /* 0x0000521036267816 */ /* 0x000fe20000000009 */
[----:B------:R1:W-:Y:S01]  /*9f70*/  STS.128 [R148], R24 ;  /* 0x0000001894007388 */ /* 0x0003e20000000c00 */
[----:B------:R-:W-:-:S02]  /*9f80*/  PRMT R35, R15, 0x4210, R98 ;  /* 0x000042100f237816 */ /* 0x000fc40000000062 */
[----:B------:R-:W-:Y:S01]  /*9f90*/  PRMT R45, R48, 0x5410, R45 ;  /* 0x00005410302d7816 */ /* 0x000fe2000000002d */
[----:B------:R-:W-:Y:S01]  /*9fa0*/  STS.128 [R148+0x400], R56 ;  /* 0x0004003894007388 */ /* 0x000fe20000000c00 */
[----:B------:R-:W-:Y:S02]  /*9fb0*/  PRMT R37, R52, 0x5410, R47 ;  /* 0x0000541034257816 */ /* 0x000fe4000000002f */
[----:B------:R-:W-:Y:S01]  /*9fc0*/  PRMT R36, R45, 0x5210, R74 ;  /* 0x000052102d247816 */ /* 0x000fe2000000004a */
[----:B------:R-:W-:Y:S01]  /*9fd0*/  BAR.SYNC.DEFER_BLOCKING 0x0 ;  /* 0x0000000000007b1d */ /* 0x000fe20000010000 */
[----:B------:R-:W-:Y:S02]  /*9fe0*/  PRMT R37, R37, 0x5210, R82 ;  /* 0x0000521025257816 */ /* 0x000fe40000000052 */
[----:B------:R-:W-:Y:S02]  /*9ff0*/  PRMT R39, R39, 0x5210, R98 ;  /* 0x0000521027277816 */ /* 0x000fe40000000062 */
[----:B------:R-:W-:-:S02]  /*a000*/  F2FP.SATFINITE.E5M2.F32.PACK_AB_MERGE_C R106, R107, R106, RZ ;  /* 0x0000006a6b6a723e */ /* 0x000fc400048060ff */
[----:B------:R-:W-:Y:S01]  /*a010*/  F2FP.SATFINITE.E5M2.F32.PACK_AB_MERGE_C R122, R123, R122, RZ ;  /* 0x0000007a7b7a723e */ /* 0x000fe200048060ff */
[----:B-1----:R-:W-:Y:S01]  /*a020*/  IMAD R24, R0, UR4, RZ ;  /* 0x0000000400187c24 */ /* 0x002fe2000f8e02ff */
[----:B------:R-:W-:Y:S01]  /*a030*/  LOP3.LUT R106, R106, 0xffff, RZ, 0xc0, !PT ;  /* 0x0000ffff6a6a7812 */ /* 0x000fe200078ec0ff */
[----:B-----5:R-:W-:Y:S01]  /*a040*/  IMAD R25, R134, R2, RZ ;  /* 0x0000000286197224 */ /* 0x020fe200078e02ff */
[----:B------:R-:W-:Y:S01]  /*a050*/  F2FP.SATFINITE.E5M2.F32.PACK_AB_MERGE_C R114, R115, R114, RZ ;  /* 0x000000727372723e */ /* 0x000fe200048060ff */
[----:B------:R-:W1:Y:S01]  /*a060*/  LDCU UR4, c[0x0][0x39c] ;  /* 0x00007380ff0477ac */ /* 0x000e620008000800 */
[----:B------:R-:W-:Y:S02]  /*a070*/  F2FP.SATFINITE.E5M2.F32.PACK_AB_MERGE_C R130, R131, R130, RZ ;  /* 0x000000828382723e */ /* 0x000fe400048060ff */
[----:B------:R-:W-:Y:S02]  /*a080*/  PRMT R55, R55, 0x3340, R0 ;  /* 0x0000334037377816 */ /* 0x000fe40000000000 */
[----:B------:R-:W-:-:S02]  /*a090*/  PRMT R40, R17, 0x4210, R106 ;  /* 0x0000421011287816 */ /* 0x000fc4000000006a */
[----:B------:R-:W-:Y:S02]  /*a0a0*/  LOP3.LUT R122, R122, 0xffff, RZ, 0xc0, !PT ;  /* 0x0000ffff7a7a7812 */ /* 0x000fe400078ec0ff */
[----:B------:R-:W-:Y:S02]  /*a0b0*/  PRMT R22, R22, 0x5410, R55 ;  /* 0x0000541016167816 */ /* 0x000fe40000000037 */
[----:B------:R-:W-:Y:S01]  /*a0c0*/  LOP3.LUT R21, R114, 0xffff, RZ, 0xc0, !PT ;  /* 0x0000ffff72157812 */ /* 0x000fe200078ec0ff */
[----:B------:R-:W5:Y:S01]  /*a0d0*/  LDS.128 R12, [R132] ;  /* 0x00000000840c7984 */ /* 0x000f620000000c00 */
[----:B------:R-:W-:Y:S02]  /*a0e0*/  LOP3.LUT R17, R130, 0xffff, RZ, 0xc0, !PT ;  /* 0x0000ffff82117812 */ /* 0x000fe400078ec0ff */
[--C-:B------:R-:W-:Y:S01]  /*a0f0*/  PRMT R42, R19, 0x4210, R122.reuse ;  /* 0x00004210132a7816 */ /* 0x100fe2000000007a */
[----:B------:R-:W-:Y:S01]  /*a100*/  LDS.128 R8, [R132+0x800] ;  /* 0x0008000084087984 */ /* 0x000fe20000000c00 */
[----:B------:R-:W-:-:S02]  /*a110*/  PRMT R122, R43, 0x5210, R122 ;  /* 0x000052102b7a7816 */ /* 0x000fc4000000007a */
[--C-:B------:R-:W-:Y:S01]  /*a120*/  PRMT R41, R16, 0x4210, R21.reuse ;  /* 0x0000421010297816 */ /* 0x100fe20000000015 */
[----:B------:R-:W-:Y:S01]  /*a130*/  BAR.SYNC.DEFER_BLOCKING 0x0 ;  /* 0x0000000000007b1d */ /* 0x000fe20000010000 */
[----:B------:R-:W-:Y:S02]  /*a140*/  PRMT R121, R62, 0x5210, R21 ;  /* 0x000052103e797816 */ /* 0x000fe40000000015 */
[--C-:B------:R-:W-:Y:S02]  /*a150*/  PRMT R43, R20, 0x4210, R17.reuse ;  /* 0x00004210142b7816 */ /* 0x100fe40000000011 */
[----:B------:R-:W-:Y:S02]  /*a160*/  PRMT R123, R22, 0x5210, R17 ;  /* 0x00005210167b7816 */ /* 0x000fe40000000011 */
[----:B------:R-:W-:Y:S02]  /*a170*/  PRMT R53, R60, 0x5410, R53 ;  /* 0x000054103c357816 */ /* 0x000fe40000000035 */
[----:B------:R-:W-:-:S02]  /*a180*/  IADD3 R0, P2, PT, R24, UR8, RZ ;  /* 0x0000000818007c10 */ /* 0x000fc4000ff5e0ff */
[----:B------:R-:W-:Y:S02]  /*a190*/  PRMT R120, R53, 0x5210, R106 ;  /* 0x0000521035787816 */ /* 0x000fe4000000006a */
[----:B------:R-:W-:Y:S02]  /*a1a0*/  LEA.HI.X.SX32 R24, R24, UR9, 0x1, P2 ;  /* 0x0000000918187c11 */ /* 0x000fe400090f0eff */
[----:B------:R-:W-:Y:S02]  /*a1b0*/  IADD3 R26, P3, PT, R25, R0, RZ ;  /* 0x00000000191a7210 */ /* 0x000fe40007f7e0ff */
[C---:B------:R-:W-:Y:S01]  /*a1c0*/  ISETP.LT.AND P2, PT, R133.reuse, UR11, !P0 ;  /* 0x0000000b85007c0c */ /* 0x040fe2000c741270 */
[----:B------:R-:W-:Y:S01]  /*a1d0*/  IMAD R133, R133, R2, RZ ;  /* 0x0000000285857224 */ /* 0x000fe200078e02ff */
[----:B------:R-:W-:Y:S01]  /*a1e0*/  LEA.HI.X.SX32 R27, R25, R24, 0x1, P3 ;  /* 0x00000018191b7211 */ /* 0x000fe200018f0eff */
[----:B------:R-:W-:Y:S01]  /*a1f0*/  IMAD R25, R2, 0x20, R25 ;  /* 0x0000002002197824 */ /* 0x000fe200078e0219 */
[C---:B------:R-:W-:Y:S01]  /*a200*/  ISETP.LT.AND P3, PT, R149.reuse, UR11, !P0 ;  /* 0x0000000b95007c0c */ /* 0x040fe2000c761270 */
[----:B------:R-:W-:Y:S01]  /*a210*/  IMAD R149, R149, R2, RZ ;  /* 0x0000000295957224 */ /* 0x000fe200078e02ff */
[----:B0-----:R-:W-:Y:S01]  /*a220*/  PRMT R45, R28, 0x7771, RZ ;  /* 0x000077711c2d7816 */ /* 0x001fe200000000ff */
[----:B------:R0:W-:Y:S04]  /*a230*/  STS.128 [R148], R32 ;  /* 0x0000002094007388 */ /* 0x0001e80000000c00 */
[----:B------:R1:W-:Y:S01]  /*a240*/  STS.128 [R148+0x400], R36 ;  /* 0x0004002494007388 */ /* 0x0003e20000000c00 */
[----:B------:R-:W-:Y:S01]  /*a250*/  BAR.SYNC.DEFER_BLOCKING 0x0 ;  /* 0x0000000000007b1d */ /* 0x000fe20000010000 */
[----:B0-----:R-:W-:-:S02]  /*a260*/  IADD3 R32, P4, PT, R133, R0, RZ ;  /* 0x0000000085207210 */ /* 0x001fc40007f9e0ff */
[----:B------:R-:W-:Y:S02]  /*a270*/  IADD3 R34, P6, PT, R149, R0, RZ ;  /* 0x0000000095227210 */ /* 0x000fe40007fde0ff */
[C---:B-1----:R-:W-:Y:S02]  /*a280*/  PRMT R39, R28.reuse, 0x7770, RZ ;  /* 0x000077701c277816 */ /* 0x042fe400000000ff */
[-C--:B------:R-:W-:Y:S02]  /*a290*/  LEA.HI.X.SX32 R33, R133, R24.reuse, 0x1, P4 ;  /* 0x0000001885217211 */ /* 0x080fe400020f0eff */
[----:B------:R-:W-:Y:S01]  /*a2a0*/  LEA.HI.X.SX32 R35, R149, R24, 0x1, P6 ;  /* 0x0000001895237211 */ /* 0x000fe200030f0eff */
[----:B------:R-:W0:Y:S04]  /*a2b0*/  LDS.128 R20, [R132] ;  /* 0x0000000084147984 */ /* 0x000e280000000c00 */
[----:B------:R-:W-:Y:S01]  /*a2c0*/  LDS.128 R16, [R132+0x800] ;  /* 0x0008000084107984 */ /* 0x000fe20000000c00 */
[----:B------:R-:W-:Y:S06]  /*a2d0*/  BAR.SYNC.DEFER_BLOCKING 0x0 ;  /* 0x0000000000007b1d */ /* 0x000fec0000010000 */
[----:B------:R1:W-:Y:S04]  /*a2e0*/  STS.128 [R148], R40 ;  /* 0x0000002894007388 */ /* 0x0003e80000000c00 */
[----:B------:R-:W-:Y:S01]  /*a2f0*/  STS.128 [R148+0x400], R120 ;  /* 0x0004007894007388 */ /* 0x000fe20000000c00 */
[----:B------:R-:W-:Y:S01]  /*a300*/  BAR.SYNC.DEFER_BLOCKING 0x0 ;  /* 0x0000000000007b1d */ /* 0x000fe20000010000 */
[----:B-1----:R-:W-:-:S02]  /*a310*/  PRMT R43, R28, 0x7772, RZ ;  /* 0x000077721c2b7816 */ /* 0x002fc400000000ff */
[----:B------:R-:W-:Y:S02]  /*a320*/  PRMT R41, R28, 0x7773, RZ ;  /* 0x000077731c297816 */ /* 0x000fe400000000ff */
[----:B------:R-:W-:Y:S01]  /*a330*/  LOP3.LUT R28, R134, 0x22, RZ, 0xfc, !PT ;  /* 0x00000022861c7812 */ /* 0x000fe200078efcff */
[----:B------:R1:W-:Y:S01]  /*a340*/  @P1 STG.E.U8 desc[UR16][R26.64], R39 ;  /* 0x000000271a001986 */ /* 0x0003e2000c101110 */
[C---:B------:R-:W-:Y:S01]  /*a350*/  ISETP.LT.AND P1, PT, R147.reuse, UR11, !P0 ;  /* 0x0000000b93007c0c */ /* 0x040fe2000c721270 */
[----:B------:R-:W-:Y:S02]  /*a360*/  IMAD R147, R147, R2, RZ ;  /* 0x0000000293937224 */ /* 0x000fe400078e02ff */
[----:B------:R0:W-:Y:S03]  /*a370*/  @P2 STG.E.U8 desc[UR16][R32.64], R45 ;  /* 0x0000002d20002986 */ /* 0x0001e6000c101110 */
[----:B------:R-:W-:Y:S01]  /*a380*/  IADD3 R36, P2, PT, R147, R0, RZ ;  /* 0x0000000093247210 */ /* 0x000fe20007f5e0ff */
[----:B------:R2:W-:Y:S01]  /*a390*/  @P3 STG.E.U8 desc[UR16][R34.64], R43 ;  /* 0x0000002b22003986 */ /* 0x0005e2000c101110 */
[----:B------:R-:W-:-:S02]  /*a3a0*/  ISETP.LT.AND P3, PT, R146, UR11, !P0 ;  /* 0x0000000b92007c0c */ /* 0x000fc4000c761270 */
[----:B------:R-:W-:Y:S01]  /*a3b0*/  LEA.HI.X.SX32 R37, R147, R24, 0x1, P2 ;  /* 0x0000001893257211 */ /* 0x000fe200010f0eff */
[-C--:B-1----:R-:W-:Y:S01]  /*a3c0*/  IMAD R27, R146, R2.reuse, RZ ;  /* 0x00000002921b7224 */ /* 0x082fe200078e02ff */
[C---:B------:R-:W-:Y:S01]  /*a3d0*/  ISETP.LT.AND P2, PT, R138.reuse, UR11, !P0 ;  /* 0x0000000b8a007c0c */ /* 0x040fe2000c741270 */
[----:B------:R-:W-:Y:S02]  /*a3e0*/  IMAD R39, R138, R2, RZ ;  /* 0x000000028a277224 */ /* 0x000fe400078e02ff */
[----:B------:R1:W-:Y:S01]  /*a3f0*/  @P1 STG.E.U8 desc[UR16][R36.64], R41 ;  /* 0x0000002924001986 */ /* 0x0003e2000c101110 */
[-C--:B------:R-:W-:Y:S02]  /*a400*/  IADD3 R26, P4, PT, R27, R0.reuse, RZ ;  /* 0x000000001b1a7210 */ /* 0x080fe40007f9e0ff */
[----:B0-----:R-:W-:Y:S02]  /*a410*/  IADD3 R32, P6, PT, R39, R0, RZ ;  /* 0x0000000027207210 */ /* 0x001fe40007fde0ff */
[C---:B------:R-:W-:Y:S01]  /*a420*/  ISETP.LT.AND P1, PT, R145.reuse, UR11, !P0 ;  /* 0x0000000b91007c0c */ /* 0x040fe2000c721270 */
[----:B------:R-:W-:Y:S01]  /*a430*/  IMAD R145, R145, R2, RZ ;  /* 0x0000000291917224 */ /* 0x000fe200078e02ff */
[----:B------:R-:W-:-:S02]  /*a440*/  LEA.HI.X.SX32 R27, R27, R24, 0x1, P4 ;  /* 0x000000181b1b7211 */ /* 0x000fc400020f0eff */
[----:B------:R-:W-:Y:S02]  /*a450*/  PRMT R45, R29, 0x7770, RZ ;  /* 0x000077701d2d7816 */ /* 0x000fe400000000ff */
[C---:B------:R-:W-:Y:S01]  /*a460*/  ISETP.LT.AND P4, PT, R135.reuse, UR11, !P0 ;  /* 0x0000000b87007c0c */ /* 0x040fe2000c781270 */
[----:B------:R-:W-:Y:S01]  /*a470*/  IMAD R135, R135, R2, RZ ;  /* 0x0000000287877224 */ /* 0x000fe200078e02ff */
[----:B------:R-:W-:Y:S01]  /*a480*/  LEA.HI.X.SX32 R33, R39, R24, 0x1, P6 ;  /* 0x0000001827217211 */ /* 0x000fe200030f0eff */
[----:B------:R0:W-:Y:S01]  /*a490*/  @P3 STG.E.U8 desc[UR16][R26.64], R45 ;  /* 0x0000002d1a003986 */ /* 0x0001e2000c101110 */
[----:B--2---:R-:W-:Y:S02]  /*a4a0*/  PRMT R43, R29, 0x7771, RZ ;  /* 0x000077711d2b7816 */ /* 0x004fe400000000ff */
[-C--:B------:R-:W-:Y:S02]  /*a4b0*/  IADD3 R34, P3, PT, R145, R0.reuse, RZ ;  /* 0x0000000091227210 */ /* 0x080fe40007f7e0ff */
[----:B-1----:R-:W-:Y:S01]  /*a4c0*/  PRMT R41, R29, 0x7772, RZ ;  /* 0x000077721d297816 */ /* 0x002fe200000000ff */
[----:B------:R1:W-:Y:S01]  /*a4d0*/  @P2 STG.E.U8 desc[UR16][R32.64], R43 ;  /* 0x0000002b20002986 */ /* 0x0003e2000c101110 */
[----:B------:R-:W-:-:S02]  /*a4e0*/  IADD3 R36, P2, PT, R135, R0, RZ ;  /* 0x0000000087247210 */ /* 0x000fc40007f5e0ff */
[----:B------:R-:W-:Y:S02]  /*a4f0*/  LEA.HI.X.SX32 R35, R145, R24, 0x1, P3 ;  /* 0x0000001891237211 */ /* 0x000fe400018f0eff */
[----:B------:R-:W-:Y:S01]  /*a500*/  PRMT R39, R29, 0x7773, RZ ;  /* 0x000077731d277816 */ /* 0x000fe200000000ff */
[C---:B------:R-:W-:Y:S01]  /*a510*/  IMAD R29, R144.reuse, R2, RZ ;  /* 0x00000002901d7224 */ /* 0x040fe200078e02ff */
[----:B------:R-:W-:Y:S01]  /*a520*/  LEA.HI.X.SX32 R37, R135, R24, 0x1, P2 ;  /* 0x0000001887257211 */ /* 0x000fe200010f0eff */
[----:B------:R-:W-:Y:S01]  /*a530*/  @P1 STG.E.U8 desc[UR16][R34.64], R41 ;  /* 0x0000002922001986 */ /* 0x000fe2000c101110 */
[----:B------:R-:W-:Y:S02]  /*a540*/  ISETP.LT.AND P6, PT, R144, UR11, !P0 ;  /* 0x0000000b90007c0c */ /* 0x000fe4000c7c1270 */
[----:B0-----:R-:W-:Y:S01]  /*a550*/  IADD3 R26, P1, PT, R29, R0, RZ ;  /* 0x000000001d1a7210 */ /* 0x001fe20007f3e0ff */
[C---:B-1----:R-:W-:Y:S01]  /*a560*/  IMAD R33, R142.reuse, R2, RZ ;  /* 0x000000028e217224 */ /* 0x042fe200078e02ff */
[----:B------:R0:W-:Y:S01]  /*a570*/  @P4 STG.E.U8 desc[UR16][R36.64], R39 ;  /* 0x0000002724004986 */ /* 0x0001e2000c101110 */
[----:B------:R-:W-:-:S02]  /*a580*/  ISETP.LT.AND P4, PT, R142, UR11, !P0 ;  /* 0x0000000b8e007c0c */ /* 0x000fc4000c781270 */
[----:B------:R-:W-:Y:S02]  /*a590*/  LEA.HI.X.SX32 R27, R29, R24, 0x1, P1 ;  /* 0x000000181d1b7211 */ /* 0x000fe400008f0eff */
[----:B------:R-:W-:Y:S02]  /*a5a0*/  ISETP.LT.AND P3, PT, R28, UR11, !P0 ;  /* 0x0000000b1c007c0c */ /* 0x000fe4000c761270 */
[----:B------:R-:W-:Y:S02]  /*a5b0*/  IADD3 R28, P1, PT, R33, R0, RZ ;  /* 0x00000000211c7210 */ /* 0x000fe40007f3e0ff */
[C---:B------:R-:W-:Y:S01]  /*a5c0*/  ISETP.LT.AND P2, PT, R141.reuse, UR11, !P0 ;  /* 0x0000000b8d007c0c */ /* 0x040fe2000c741270 */
[-C--:B------:R-:W-:Y:S01]  /*a5d0*/  IMAD R141, R141, R2.reuse, RZ ;  /* 0x000000028d8d7224 */ /* 0x080fe200078e02ff */
[----:B------:R-:W-:Y:S01]  /*a5e0*/  PRMT R43, R30, 0x7770, RZ ;  /* 0x000077701e2b7816 */ /* 0x000fe200000000ff */
[----:B0-----:R-:W-:Y:S01]  /*a5f0*/  IMAD R37, R136, R2, RZ ;  /* 0x0000000288257224 */ /* 0x001fe200078e02ff */
[----:B------:R-:W-:-:S02]  /*a600*/  LEA.HI.X.SX32 R29, R33, R24, 0x1, P1 ;  /* 0x00000018211d7211 */ /* 0x000fc400008f0eff */
[C---:B------:R-:W-:Y:S01]  /*a610*/  ISETP.LT.AND P1, PT, R143.reuse, UR11, !P0 ;  /* 0x0000000b8f007c0c */ /* 0x040fe2000c721270 */
[----:B------:R-:W-:Y:S01]  /*a620*/  IMAD R143, R143, R2, RZ ;  /* 0x000000028f8f7224 */ /* 0x000fe200078e02ff */
[C---:B------:R-:W-:Y:S01]  /*a630*/  PRMT R41, R30.reuse, 0x7771, RZ ;  /* 0x000077711e297816 */ /* 0x040fe200000000ff */
[----:B------:R0:W-:Y:S01]  /*a640*/  @P6 STG.E.U8 desc[UR16][R26.64], R43 ;  /* 0x0000002b1a006986 */ /* 0x0001e2000c101110 */
[-C--:B------:R-:W-:Y:S02]  /*a650*/  IADD3 R32, P6, PT, R141, R0.reuse, RZ ;  /* 0x000000008d207210 */ /* 0x080fe40007fde0ff */
[----:B------:R-:W-:Y:S01]  /*a660*/  PRMT R39, R30, 0x7772, RZ ;  /* 0x000077721e277816 */ /* 0x000fe200000000ff */
[----:B------:R1:W-:Y:S01]  /*a670*/  @P4 STG.E.U8 desc[UR16][R28.64], R41 ;  /* 0x000000291c004986 */ /* 0x0003e2000c101110 */
[----:B------:R-:W-:Y:S02]  /*a680*/  IADD3 R34, P4, PT, R143, R0, RZ ;  /* 0x000000008f227210 */ /* 0x000fe40007f9e0ff */
[----:B------:R-:W-:-:S02]  /*a690*/  LEA.HI.X.SX32 R33, R141, R24, 0x1, P6 ;  /* 0x000000188d217211 */ /* 0x000fc400030f0eff */
[----:B------:R-:W-:Y:S02]  /*a6a0*/  LEA.HI.X.SX32 R35, R143, R24, 0x1, P4 ;  /* 0x000000188f237211 */ /* 0x000fe400020f0eff */
[C---:B------:R-:W-:Y:S01]  /*a6b0*/  ISETP.LT.AND P6, PT, R140.reuse, UR11, !P0 ;  /* 0x0000000b8c007c0c */ /* 0x040fe2000c7c1270 */
[----:B0-----:R-:W-:Y:S01]  /*a6c0*/  IMAD R27, R140, R2, RZ ;  /* 0x000000028c1b7224 */ /* 0x001fe200078e02ff */
[----:B------:R-:W-:Y:S01]  /*a6d0*/  PRMT R43, R30, 0x7773, RZ ;  /* 0x000077731e2b7816 */ /* 0x000fe200000000ff */
[----:B------:R0:W-:Y:S01]  /*a6e0*/  @P2 STG.E.U8 desc[UR16][R32.64], R39 ;  /* 0x0000002720002986 */ /* 0x0001e2000c101110 */
[----:B------:R-:W-:Y:S02]  /*a6f0*/  ISETP.LT.AND P4, PT, R136, UR11, !P0 ;  /* 0x0000000b88007c0c */ /* 0x000fe4000c781270 */
[-C--:B------:R-:W-:Y:S01]  /*a700*/  IADD3 R26, P2, PT, R27, R0.reuse, RZ ;  /* 0x000000001b1a7210 */ /* 0x080fe20007f5e0ff */
[----:B------:R-:W-:Y:S01]  /*a710*/  @P1 STG.E.U8 desc[UR16][R34.64], R43 ;  /* 0x0000002b22001986 */ /* 0x000fe2000c101110 */
[----:B-1----:R-:W-:-:S02]  /*a720*/  IADD3 R28, P1, PT, R37, R0, RZ ;  /* 0x00000000251c7210 */ /* 0x002fc40007f3e0ff */
[-C--:B------:R-:W-:Y:S02]  /*a730*/  LEA.HI.X.SX32 R27, R27, R24.reuse, 0x1, P2 ;  /* 0x000000181b1b7211 */ /* 0x080fe400010f0eff */
[----:B------:R-:W-:Y:S02]  /*a740*/  PRMT R41, R31, 0x7770, RZ ;  /* 0x000077701f297816 */ /* 0x000fe400000000ff */
[----:B------:R-:W-:Y:S02]  /*a750*/  LEA.HI.X.SX32 R29, R37, R24, 0x1, P1 ;  /* 0x00000018251d7211 */ /* 0x000fe400008f0eff */
[----:B0-----:R-:W-:Y:S01]  /*a760*/  PRMT R39, R31, 0x7771, RZ ;  /* 0x000077711f277816 */ /* 0x001fe200000000ff */
[----:B------:R0:W-:Y:S01]  /*a770*/  @P6 STG.E.U8 desc[UR16][R26.64], R41 ;  /* 0x000000291a006986 */ /* 0x0001e2000c101110 */
[C---:B------:R-:W-:Y:S01]  /*a780*/  ISETP.LT.AND P2, PT, R139.reuse, UR11, !P0 ;  /* 0x0000000b8b007c0c */ /* 0x040fe2000c741270 */
[-C--:B------:R-:W-:Y:S01]  /*a790*/  IMAD R139, R139, R2.reuse, RZ ;  /* 0x000000028b8b7224 */ /* 0x080fe200078e02ff */
[----:B------:R-:W-:Y:S01]  /*a7a0*/  LOP3.LUT R30, R134, 0x24, RZ, 0xfc, !PT ;  /* 0x00000024861e7812 */ /* 0x000fe200078efcff */
[----:B------:R1:W-:Y:S01]  /*a7b0*/  @P4 STG.E.U8 desc[UR16][R28.64], R39 ;  /* 0x000000271c004986 */ /* 0x0003e2000c101110 */
[C---:B------:R-:W-:Y:S01]  /*a7c0*/  ISETP.LT.AND P4, PT, R137.reuse, UR11, !P0 ;  /* 0x0000000b89007c0c */ /* 0x040fe2000c781270 */
[----:B------:R-:W-:Y:S01]  /*a7d0*/  IMAD R137, R137, R2, RZ ;  /* 0x0000000289897224 */ /* 0x000fe200078e02ff */
[----:B------:R-:W-:Y:S01]  /*a7e0*/  ISETP.LT.AND P1, PT, R30, UR4, !P0 ;  /* 0x000000041e007c0c */ /* 0x000fe2000c721270 */
[----:B------:R-:W2:Y:S01]  /*a7f0*/  LDCU UR4, c[0x0][0x39c] ;  /* 0x00007380ff0477ac */ /* 0x000ea20008000800 */
[----:B------:R-:W-:-:S02]  /*a800*/  IADD3 R32, P6, PT, R139, R0, RZ ;  /* 0x000000008b207210 */ /* 0x000fc40007fde0ff */
[----:B------:R-:W-:Y:S02]  /*a810*/  PRMT R37, R31, 0x7772, RZ ;  /* 0x000077721f257816 */ /* 0x000fe400000000ff */
[----:B------:R-:W-:Y:S02]  /*a820*/  LEA.HI.X.SX32 R33, R139, R24, 0x1, P6 ;  /* 0x000000188b217211 */ /* 0x000fe400030f0eff */
[C---:B0-----:R-:W-:Y:S02]  /*a830*/  IADD3 R26, P6, PT, R137.reuse, R0, RZ ;  /* 0x00000000891a7210 */ /* 0x041fe40007fde0ff */
[----:B------:R-:W-:Y:S01]  /*a840*/  LOP3.LUT R30, R134, 0x26, RZ, 0xfc, !PT ;  /* 0x00000026861e7812 */ /* 0x000fe200078efcff */
[----:B------:R5:W-:Y:S01]  /*a850*/  @P2 STG.E.U8 desc[UR16][R32.64], R37 ;  /* 0x0000002520002986 */ /* 0x000be2000c101110 */
[----:B------:R-:W-:Y:S02]  /*a860*/  LEA.HI.X.SX32 R27, R137, R24, 0x1, P6 ;  /* 0x00000018891b7211 */ /* 0x000fe400030f0eff */
[----:B------:R-:W-:Y:S01]  /*a870*/  ISETP.LT.AND P2, PT, R30, UR5, !P0 ;  /* 0x000000051e007c0c */ /* 0x000fe2000c741270 */
[----:B------:R-:W0:Y:S01]  /*a880*/  LDCU UR5, c[0x0][0x39c] ;  /* 0x00007380ff0577ac */ /* 0x000e220008000800 */
[----:B-1----:R-:W-:-:S02]  /*a890*/  IADD3 R28, P6, PT, R25, R0, RZ ;  /* 0x00000000191c7210 */ /* 0x002fc40007fde0ff */
[----:B------:R-:W-:Y:S02]  /*a8a0*/  PRMT R35, R31, 0x7773, RZ ;  /* 0x000077731f237816 */ /* 0x000fe400000000ff */
[----:B------:R-:W-:Y:S02]  /*a8b0*/  LOP3.LUT R30, R134, 0x28, RZ, 0xfc, !PT ;  /* 0x00000028861e7812 */ /* 0x000fe400078efcff */
[----:B------:R-:W-:Y:S01]  /*a8c0*/  LEA.HI.X.SX32 R29, R25, R24, 0x1, P6 ;  /* 0x00000018191d7211 */ /* 0x000fe200030f0eff */
[----:B------:R-:W-:Y:S01]  /*a8d0*/  IMAD R25, R2, 0x2, R25 ;  /* 0x0000000202197824 */ /* 0x000fe200078e0219 */
[----:B-----5:R-:W-:Y:S01]  /*a8e0*/  PRMT R37, R12, 0x7770, RZ ;  /* 0x000077700c257816 */ /* 0x020fe200000000ff */
[----:B------:R1:W-:Y:S01]  /*a8f0*/  @P4 STG.E.U8 desc[UR16][R26.64], R35 ;  /* 0x000000231a004986 */ /* 0x0003e2000c101110 */
[----:B--2---:R-:W-:Y:S01]  /*a900*/  ISETP.LT.AND P4, PT, R30, UR4, !P0 ;  /* 0x000000041e007c0c */ /* 0x004fe2000c781270 */
[----:B------:R-:W2:Y:S01]  /*a910*/  LDCU UR4, c[0x0][0x39c] ;  /* 0x00007380ff0477ac */ /* 0x000ea20008000800 */
[----:B------:R-:W-:Y:S01]  /*a920*/  IMAD R33, R2, 0x2, R25 ;  /* 0x0000000202217824 */ /* 0x000fe200078e0219 */
[----:B------:R5:W-:Y:S01]  /*a930*/  @P5 STG.E.U8 desc[UR16][R28.64], R37 ;  /* 0x000000251c005986 */ /* 0x000be2000c101110 */
[----:B------:R-:W-:-:S02]  /*a940*/  IADD3 R30, P5, PT, R25, R0, RZ ;  /* 0x00000000191e7210 */ /* 0x000fc40007fbe0ff */
[----:B------:R-:W-:Y:S02]  /*a950*/  PRMT R41, R12, 0x7771, RZ ;  /* 0x000077710c297816 */ /* 0x000fe400000000ff */
[----:B------:R-:W-:Y:S01]  /*a960*/  LEA.HI.X.SX32 R31, R25, R24, 0x1, P5 ;  /* 0x00000018191f7211 */ /* 0x000fe200028f0eff */
[----:B------:R-:W-:Y:S01]  /*a970*/  IMAD R25, R2, 0x2, R33 ;  /* 0x0000000202197824 */ /* 0x000fe200078e0221 */
[C---:B------:R-:W-:Y:S02]  /*a980*/  LOP3.LUT R32, R134.reuse, 0x2a, RZ, 0xfc, !PT ;  /* 0x0000002a86207812 */ /* 0x040fe400078efcff */
[----:B-1----:R-:W-:Y:S01]  /*a990*/  LOP3.LUT R27, R134, 0x2c, RZ, 0xfc, !PT ;  /* 0x0000002c861b7812 */ /* 0x002fe200078efcff */
[----:B------:R1:W-:Y:S01]  /*a9a0*/  @P3 STG.E.U8 desc[UR16][R30.64], R41 ;  /* 0x000000291e003986 */ /* 0x0003e2000c101110 */
[----:B------:R-:W-:Y:S02]  /*a9b0*/  IADD3 R26, P6, PT, R33, R0, RZ ;  /* 0x00000000211a7210 */ /* 0x000fe40007fde0ff */
[----:B0-----:R-:W-:Y:S01]  /*a9c0*/  ISETP.LT.AND P5, PT, R32, UR5, !P0 ;  /* 0x0000000520007c0c */ /* 0x001fe2000c7a1270 */
[----:B------:R-:W0:Y:S01]  /*a9d0*/  LDCU UR5, c[0x0][0x39c] ;  /* 0x00007380ff0577ac */ /* 0x000e220008000800 */
[----:B---3--:R-:W-:-:S02]  /*a9e0*/  ISETP.LT.AND P3, PT, R27, UR6, !P0 ;  /* 0x000000061b007c0c */ /* 0x008fc4000c761270 */
[----:B------:R-:W-:Y:S01]  /*a9f0*/  LEA.HI.X.SX32 R27, R33, R24, 0x1, P6 ;  /* 0x00000018211b7211 */ /* 0x000fe200030f0eff */
[----:B------:R-:W3:Y:S01]  /*aa00*/  LDCU UR6, c[0x0][0x39c] ;  /* 0x00007380ff0677ac */ /* 0x000ee20008000800 */
[----:B------:R-:W-:Y:S02]  /*aa10*/  PRMT R39, R12, 0x7772, RZ ;  /* 0x000077720c277816 */ /* 0x000fe400000000ff */
[C---:B-----5:R-:W-:Y:S02]  /*aa20*/  IADD3 R28, P6, PT, R25.reuse, R0, RZ ;  /* 0x00000000191c7210 */ /* 0x060fe40007fde0ff */
[----:B------:R-:W-:Y:S01]  /*aa30*/  LOP3.LUT R32, R134, 0x30, RZ, 0xfc, !PT ;  /* 0x0000003086207812 */ /* 0x000fe200078efcff */
[----:B------:R5:W-:Y:S01]  /*aa40*/  @P1 STG.E.U8 desc[UR16][R26.64], R39 ;  /* 0x000000271a001986 */ /* 0x000be2000c101110 */
[----:B------:R-:W-:Y:S01]  /*aa50*/  LEA.HI.X.SX32 R29, R25, R24, 0x1, P6 ;  /* 0x00000018191d7211 */ /* 0x000fe200030f0eff */
[----:B------:R-:W-:Y:S01]  /*aa60*/  IMAD R25, R2, 0x2, R25 ;  /* 0x0000000202197824 */ /* 0x000fe200078e0219 */
[----:B------:R-:W-:-:S02]  /*aa70*/  PRMT R37, R12, 0x7773, RZ ;  /* 0x000077730c257816 */ /* 0x000fc400000000ff */
[----:B--2---:R-:W-:Y:S01]  /*aa80*/  ISETP.LT.AND P1, PT, R32, UR4, !P0 ;  /* 0x0000000420007c0c */ /* 0x004fe2000c721270 */
[----:B------:R-:W2:Y:S01]  /*aa90*/  LDCU UR4, c[0x0][0x39c] ;  /* 0x00007380ff0477ac */ /* 0x000ea20008000800 */
[----:B------:R-:W-:Y:S01]  /*aaa0*/  IMAD R33, R2, 0x2, R25 ;  /* 0x0000000202217824 */ /* 0x000fe200078e0219 */
[----:B------:R3:W-:Y:S01]  /*aab0*/  @P2 STG.E.U8 desc[UR16][R28.64], R37 ;  /* 0x000000251c002986 */ /* 0x0007e2000c101110 */
[----:B-1----:R-:W-:Y:S02]  /*aac0*/  IADD3 R30, P2, PT, R25, R0, RZ ;  /* 0x00000000191e7210 */ /* 0x002fe40007f5e0ff */
[----:B------:R-:W-:Y:S01]  /*aad0*/  LOP3.LUT R12, R134, 0x32, RZ, 0xfc, !PT ;  /* 0x00000032860c7812 */ /* 0x000fe200078efcff */
[----:B-----5:R-:W-:Y:S01]  /*aae0*/  VIADD R39, R3, 0x5e ;  /* 0x0000005e03277836 */ /* 0x020fe20000000000 */
[----:B------:R-:W-:Y:S01]  /*aaf0*/  LEA.HI.X.SX32 R31, R25, R24, 0x1, P2 ;  /* 0x00000018191f7211 */ /* 0x000fe200010f0eff */
[----:B------:R-:W-:Y:S01]  /*ab00*/  VIADD R25, R3, 0x2e ;  /* 0x0000002e03197836 */ /* 0x000fe20000000000 */
[----:B------:R-:W-:-:S02]  /*ab10*/  IADD3 R26, P6, PT, R33, R0, RZ ;  /* 0x00000000211a7210 */ /* 0x000fc40007fde0ff */
[----:B0-----:R-:W-:Y:S01]  /*ab20*/  ISETP.LT.AND P2, PT, R12, UR5, !P0 ;  /* 0x000000050c007c0c */ /* 0x001fe2000c741270 */
[----:B------:R-:W0:Y:S01]  /*ab30*/  LDCU UR5, c[0x0][0x39c] ;  /* 0x00007380ff0577ac */ /* 0x000e220008000800 */
[----:B------:R-:W-:Y:S02]  /*ab40*/  PRMT R35, R13, 0x7770, RZ ;  /* 0x000077700d237816 */ /* 0x000fe400000000ff */
[----:B------:R-:W-:Y:S01]  /*ab50*/  LEA.HI.X.SX32 R27, R33, R24, 0x1, P6 ;  /* 0x00000018211b7211 */ /* 0x000fe200030f0eff */
[----:B------:R-:W-:Y:S01]  /*ab60*/  IMAD R33, R2, 0x2, R33 ;  /* 0x0000000202217824 */ /* 0x000fe200078e0221 */
[----:B---3--:R-:W-:Y:S01]  /*ab70*/  PRMT R37, R13, 0x7771, RZ ;  /* 0x000077710d257816 */ /* 0x008fe200000000ff */
[----:B------:R1:W-:Y:S01]  /*ab80*/  @P4 STG.E.U8 desc[UR16][R30.64], R35 ;  /* 0x000000231e004986 */ /* 0x0003e2000c101110 */
[C---:B--2---:R-:W-:Y:S01]  /*ab90*/  ISETP.LT.AND P6, PT, R25.reuse, UR4, !P0 ;  /* 0x0000000419007c0c */ /* 0x044fe2000c7c1270 */
[----:B------:R-:W-:Y:S01]  /*aba0*/  IMAD R25, R25, R2, RZ ;  /* 0x0000000219197224 */ /* 0x000fe200078e02ff */
[C---:B------:R-:W-:Y:S01]  /*abb0*/  IADD3 R28, P4, PT, R33.reuse, R0, RZ ;  /* 0x00000000211c7210 */ /* 0x040fe20007f9e0ff */
[----:B------:R2:W-:Y:S01]  /*abc0*/  @P5 STG.E.U8 desc[UR16][R26.64], R37 ;  /* 0x000000251a005986 */ /* 0x0005e2000c101110 */
[----:B------:R-:W-:Y:S01]  /*abd0*/  LOP3.LUT R12, R134, 0x34, RZ, 0xfc, !PT ;  /* 0x00000034860c7812 */ /* 0x000fe200078efcff */
[----:B------:R-:W3:Y:S01]  /*abe0*/  LDCU UR4, c[0x0][0x39c] ;  /* 0x00007380ff0477ac */ /* 0x000ee20008000800 */
[----:B------:R-:W-:Y:S01]  /*abf0*/  LEA.HI.X.SX32 R29, R33, R24, 0x1, P4 ;  /* 0x00000018211d7211 */ /* 0x000fe200020f0eff */
[----:B------:R-:W-:Y:S01]  /*ac00*/  IMAD R33, R2, 0x4, R33 ;  /* 0x0000000402217824 */ /* 0x000fe200078e0221 */
[----:B------:R-:W-:Y:S01]  /*ac10*/  ISETP.LT.AND P4, PT, R12, UR6, !P0 ;  /* 0x000000060c007c0c */ /* 0x000fe2000c781270 */
[----:B------:R-:W5:Y:S01]  /*ac20*/  LDCU UR6, c[0x0][0x39c] ;  /* 0x00007380ff0677ac */ /* 0x000f620008000800 */
[----:B------:R-:W-:-:S02]  /*ac30*/  LOP3.LUT R12, R134, 0x36, RZ, 0xfc, !PT ;  /* 0x00000036860c7812 */ /* 0x000fc400078efcff */
[----:B-1----:R-:W-:Y:S02]  /*ac40*/  IADD3 R30, P5, PT, R25, R0, RZ ;  /* 0x00000000191e7210 */ /* 0x002fe40007fbe0ff */
[----:B------:R-:W-:Y:S02]  /*ac50*/  PRMT R35, R13, 0x7772, RZ ;  /* 0x000077720d237816 */ /* 0x000fe400000000ff */
[----:B------:R-:W-:Y:S02]  /*ac60*/  LEA.HI.X.SX32 R31, R25, R24, 0x1, P5 ;  /* 0x00000018191f7211 */ /* 0x000fe400028f0eff */
[----:B0-----:R-:W-:Y:S01]  /*ac70*/  ISETP.LT.AND P5, PT, R12, UR5, !P0 ;  /* 0x000000050c007c0c */ /* 0x001fe2000c7a1270 */
[----:B------:R-:W0:Y:S01]  /*ac80*/  LDCU UR5, c[0x0][0x39c] ;  /* 0x00007380ff0577ac */ /* 0x000e220008000800 */
[----:B------:R1:W-:Y:S01]  /*ac90*/  @P3 STG.E.U8 desc[UR16][R28.64], R35 ;  /* 0x000000231c003986 */ /* 0x0003e2000c101110 */
[----:B------:R-:W-:Y:S02]  /*aca0*/  IADD3 R12, P3, PT, R33, R0, RZ ;  /* 0x00000000210c7210 */ /* 0x000fe40007f7e0ff */
[----:B------:R-:W-:-:S02]  /*acb0*/  PRMT R25, R13, 0x7773, RZ ;  /* 0x000077730d197816 */ /* 0x000fc400000000ff */
[----:B------:R-:W-:Y:S01]  /*acc0*/  LEA.HI.X.SX32 R13, R33, R24, 0x1, P3 ;  /* 0x00000018210d7211 */ /* 0x000fe200018f0eff */
[----:B------:R-:W-:Y:S01]  /*acd0*/  IMAD R33, R2, 0x2, R33 ;  /* 0x0000000202217824 */ /* 0x000fe200078e0221 */
[----:B--2---:R-:W-:Y:S01]  /*ace0*/  PRMT R37, R14, 0x7770, RZ ;  /* 0x000077700e257816 */ /* 0x004fe200000000ff */
[----:B------:R2:W-:Y:S01]  /*acf0*/  @P6 STG.E.U8 desc[UR16][R30.64], R25 ;  /* 0x000000191e006986 */ /* 0x0005e2000c101110 */
[----:B------:R-:W-:-:S03]  /*ad00*/  LOP3.LUT R26, R134, 0x38, RZ, 0xfc, !PT ;  /* 0x00000038861a7812 */ /* 0x000fc600078efcff */
[----:B------:R4:W-:Y:S01]  /*ad10*/  @P1 STG.E.U8 desc[UR16][R12.64], R37 ;  /* 0x000000250c001986 */ /* 0x0009e2000c101110 */
[----:B---3--:R-:W-:Y:S01]  /*ad20*/  ISETP.LT.AND P3, PT, R26, UR4, !P0 ;  /* 0x000000041a007c0c */ /* 0x008fe2000c761270 */
[----:B------:R-:W3:Y:S01]  /*ad30*/  LDCU UR4, c[0x0][0x39c] ;  /* 0x00007380ff0477ac */ /* 0x000ee20008000800 */
[C---:B------:R-:W-:Y:S02]  /*ad40*/  IADD3 R26, P1, PT, R33.reuse, R0, RZ ;  /* 0x00000000211a7210 */ /* 0x040fe40007f3e0ff */
[----:B-1----:R-:W-:Y:S02]  /*ad50*/  LOP3.LUT R28, R134, 0x3a, RZ, 0xfc, !PT ;  /* 0x0000003a861c7812 */ /* 0x002fe400078efcff */
[----:B------:R-:W-:Y:S01]  /*ad60*/  LEA.HI.X.SX32 R27, R33, R24, 0x1, P1 ;  /* 0x00000018211b7211 */ /* 0x000fe200008f0eff */
[----:B--2---:R-:W-:Y:S01]  /*ad70*/  IMAD R25, R2, 0x2, R33 ;  /* 0x0000000202197824 */ /* 0x004fe200078e0221 */
[----:B0-----:R-:W-:Y:S01]  /*ad80*/  ISETP.LT.AND P1, PT, R28, UR5, !P0 ;  /* 0x000000051c007c0c */ /* 0x001fe2000c721270 */
[----:B------:R-:W0:Y:S01]  /*ad90*/  LDCU UR5, c[0x0][0x39c] ;  /* 0x00007380ff0577ac */ /* 0x000e220008000800 */
[----:B------:R-:W-:-:S02]  /*ada0*/  PRMT R35, R14, 0x7771, RZ ;  /* 0x000077710e237816 */ /* 0x000fc400000000ff */
[C---:B------:R-:W-:Y:S02]  /*adb0*/  IADD3 R28, P6, PT, R25.reuse, R0, RZ ;  /* 0x00000000191c7210 */ /* 0x040fe40007fde0ff */
[----:B------:R-:W-:Y:S01]  /*adc0*/  PRMT R33, R14, 0x7772, RZ ;  /* 0x000077720e217816 */ /* 0x000fe200000000ff */
[----:B------:R1:W-:Y:S01]  /*add0*/  @P2 STG.E.U8 desc[UR16][R26.64], R35 ;  /* 0x000000231a002986 */ /* 0x0003e2000c101110 */
[----:B------:R-:W-:Y:S01]  /*ade0*/  LEA.HI.X.SX32 R29, R25, R24, 0x1, P6 ;  /* 0x00000018191d7211 */ /* 0x000fe200030f0eff */
[----:B------:R-:W-:Y:S01]  /*adf0*/  IMAD R25, R2, 0x2, R25 ;  /* 0x0000000202197824 */ /* 0x000fe200078e0219 */
[C---:B----4-:R-:W-:Y:S02]  /*ae00*/  LOP3.LUT R13, R134.reuse, 0x40, RZ, 0xfc, !PT ;  /* 0x00000040860d7812 */ /* 0x050fe400078efcff */
[----:B------:R-:W-:Y:S01]  /*ae10*/  LOP3.LUT R30, R134, 0x3c, RZ, 0xfc, !PT ;  /* 0x0000003c861e7812 */ /* 0x000fe200078efcff */
[----:B------:R-:W-:Y:S01]  /*ae20*/  IMAD R31, R2, 0x2, R25 ;  /* 0x00000002021f7824 */ /* 0x000fe200078e0219 */
[----:B------:R-:W-:Y:S01]  /*ae30*/  IADD3 R12, P6, PT, R25, R0, RZ ;  /* 0x00000000190c7210 */ /* 0x000fe20007fde0ff */
[----:B------:R2:W-:Y:S01]  /*ae40*/  @P4 STG.E.U8 desc[UR16][R28.64], R33 ;  /* 0x000000211c004986 */ /* 0x0005e2000c101110 */
[----:B------:R-:W-:Y:S01]  /*ae50*/  ISETP.LT.AND P4, PT, R13, UR7, !P0 ;  /* 0x000000070d007c0c */ /* 0x000fe2000c781270 */
[----:B------:R-:W4:Y:S01]  /*ae60*/  LDCU UR7, c[0x0][0x39c] ;  /* 0x00007380ff0777ac */ /* 0x000f220008000800 */
[----:B------:R-:W-:-:S02]  /*ae70*/  LEA.HI.X.SX32 R13, R25, R24, 0x1, P6 ;  /* 0x00000018190d7211 */ /* 0x000fc400030f0eff */
[C---:B-1----:R-:W-:Y:S02]  /*ae80*/  IADD3 R26, P6, PT, R31.reuse, R0, RZ ;  /* 0x000000001f1a7210 */ /* 0x042fe40007fde0ff */
[----:B------:R-:W-:Y:S02]  /*ae90*/  PRMT R35, R14, 0x7773, RZ ;  /* 0x000077730e237816 */ /* 0x000fe400000000ff */
[----:B------:R-:W-:Y:S01]  /*aea0*/  LEA.HI.X.SX32 R27, R31, R24, 0x1, P6 ;  /* 0x000000181f1b7211 */ /* 0x000fe200030f0eff */
[----:B------:R-:W-:Y:S01]  /*aeb0*/  IMAD R31, R2, 0x2, R31 ;  /* 0x00000002021f7824 */ /* 0x000fe200078e021f */
[----:B-----5:R-:W-:Y:S01]  /*aec0*/  ISETP.LT.AND P2, PT, R30, UR6, !P0 ;  /* 0x000000061e007c0c */ /* 0x020fe2000c741270 */
[----:B------:R-:W1:Y:S01]  /*aed0*/  LDCU UR6, c[0x0][0x39c] ;  /* 0x00007380ff0677ac */ /* 0x000e620008000800 */
[----:B--2---:R-:W-:Y:S01]  /*aee0*/  PRMT R33, R15, 0x7770, RZ ;  /* 0x000077700f217816 */ /* 0x004fe200000000ff */
[----:B------:R2:W-:Y:S01]  /*aef0*/  @P5 STG.E.U8 desc[UR16][R12.64], R35 ;  /* 0x000000230c005986 */ /* 0x0005e2000c101110 */
[----:B------:R-:W-:Y:S01]  /*af00*/  LOP3.LUT R14, R134, 0x42, RZ, 0xfc, !PT ;  /* 0x00000042860e7812 */ /* 0x000fe200078efcff */
[----:B------:R-:W-:Y:S01]  /*af10*/  IMAD R25, R2, 0x2, R31 ;  /* 0x0000000202197824 */ /* 0x000fe200078e021f */
[----:B------:R-:W-:Y:S01]  /*af20*/  PRMT R37, R20, 0x7771, RZ ;  /* 0x0000777114257816 */ /* 0x000fe200000000ff */
[----:B------:R5:W-:Y:S01]  /*af30*/  @P3 STG.E.U8 desc[UR16][R26.64], R33 ;  /* 0x000000211a003986 */ /* 0x000be2000c101110 */
[----:B------:R-:W-:-:S02]  /*af40*/  IADD3 R28, P3, PT, R31, R0, RZ ;  /* 0x000000001f1c7210 */ /* 0x000fc40007f7e0ff */
[----:B0-----:R-:W-:Y:S01]  /*af50*/  ISETP.LT.AND P6, PT, R14, UR5, !P0 ;  /* 0x000000050e007c0c */ /* 0x001fe2000c7c1270 */
[----:B------:R-:W0:Y:S01]  /*af60*/  LDCU UR5, c[0x0][0x39c] ;  /* 0x00007380ff0577ac */ /* 0x000e220008000800 */
[----:B------:R-:W-:Y:S02]  /*af70*/  LEA.HI.X.SX32 R29, R31, R24, 0x1, P3 ;  /* 0x000000181f1d7211 */ /* 0x000fe400018f0eff */
[----:B------:R-:W-:Y:S01]  /*af80*/  PRMT R31, R15, 0x7771, RZ ;  /* 0x000077710f1f7816 */ /* 0x000fe200000000ff */
[----:B--2---:R-:W-:Y:S01]  /*af90*/  VIADD R35, R3, 0x3e ;  /* 0x0000003e03237836 */ /* 0x004fe20000000000 */
[----:B------:R-:W-:Y:S02]  /*afa0*/  IADD3 R12, P5, PT, R25, R0, RZ ;  /* 0x00000000190c7210 */ /* 0x000fe40007fbe0ff */
[----:B------:R-:W-:Y:S01]  /*afb0*/  LOP3.LUT R14, R134, 0x44, RZ, 0xfc, !PT ;  /* 0x00000044860e7812 */ /* 0x000fe200078efcff */
[----:B------:R2:W-:Y:S01]  /*afc0*/  @P1 STG.E.U8 desc[UR16][R28.64], R31 ;  /* 0x0000001f1c001986 */ /* 0x0005e2000c101110 */
[C---:B---3--:R-:W-:Y:S01]  /*afd0*/  ISETP.LT.AND P1, PT, R35.reuse, UR4, !P0 ;  /* 0x0000000423007c0c */ /* 0x048fe2000c721270 */
[----:B-----5:R-:W-:Y:S01]  /*afe0*/  IMAD R27, R35, R2, RZ ;  /* 0x00000002231b7224 */ /* 0x020fe200078e02ff */
[----:B------:R-:W3:Y:S01]  /*aff0*/  LDCU UR4, c[0x0][0x39c] ;  /* 0x00007380ff0477ac */ /* 0x000ee20008000800 */
[----:B------:R-:W-:Y:S01]  /*b000*/  LEA.HI.X.SX32 R13, R25, R24, 0x1, P5 ;  /* 0x00000018190d7211 */ /* 0x000fe200028f0eff */
[----:B------:R-:W-:Y:S01]  /*b010*/  IMAD R25, R2, 0x4, R25 ;  /* 0x0000000402197824 */ /* 0x000fe200078e0219 */
[----:B------:R-:W-:-:S02]  /*b020*/  PRMT R33, R15, 0x7772, RZ ;  /* 0x000077720f217816 */ /* 0x000fc400000000ff */
[----:B-1----:R-:W-:Y:S01]  /*b030*/  ISETP.LT.AND P3, PT, R14, UR6, !P0 ;  /* 0x000000060e007c0c */ /* 0x002fe2000c761270 */
[----:B------:R-:W1:Y:S01]  /*b040*/  LDCU UR6, c[0x0][0x39c] ;  /* 0x00007380ff0677ac */ /* 0x000e620008000800 */
[----:B------:R-:W-:Y:S01]  /*b050*/  LOP3.LUT R14, R134, 0x46, RZ, 0xfc, !PT ;  /* 0x00000046860e7812 */ /* 0x000fe200078efcff */
[----:B------:R5:W-:Y:S01]  /*b060*/  @P2 STG.E.U8 desc[UR16][R12.64], R33 ;  /* 0x000000210c002986 */ /* 0x000be2000c101110 */
[C---:B------:R-:W-:Y:S02]  /*b070*/  IADD3 R26, P5, PT, R27.reuse, R0, RZ ;  /* 0x000000001b1a7210 */ /* 0x040fe40007fbe0ff */
[----:B0-----:R-:W-:Y:S01]  /*b080*/  ISETP.LT.AND P2, PT, R14, UR5, !P0 ;  /* 0x000000050e007c0c */ /* 0x001fe2000c741270 */
[----:B------:R-:W0:Y:S01]  /*b090*/  LDCU UR5, c[0x0][0x39c] ;  /* 0x00007380ff0577ac */ /* 0x000e220008000800 */
[----:B------:R-:W-:Y:S02]  /*b0a0*/  LEA.HI.X.SX32 R27, R27, R24, 0x1, P5 ;  /* 0x000000181b1b7211 */ /* 0x000fe400028f0eff */
[----:B------:R-:W-:-:S02]  /*b0b0*/  IADD3 R14, P5, PT, R25, R0, RZ ;  /* 0x00000000190e7210 */ /* 0x000fc40007fbe0ff */
[----:B--2---:R-:W-:Y:S02]  /*b0c0*/  PRMT R31, R15, 0x7773, RZ ;  /* 0x000077730f1f7816 */ /* 0x004fe400000000ff */
[----:B------:R-:W-:Y:S01]  /*b0d0*/  LEA.HI.X.SX32 R15, R25, R24, 0x1, P5 ;  /* 0x00000018190f7211 */ /* 0x000fe200028f0eff */
[----:B------:R-:W-:Y:S01]  /*b0e0*/  IMAD R25, R2, 0x2, R25 ;  /* 0x0000000202197824 */ /* 0x000fe200078e0219 */
[----:B-----5:R-:W-:Y:S01]  /*b0f0*/  PRMT R33, R20, 0x7770, RZ ;  /* 0x0000777014217816 */ /* 0x020fe200000000ff */
[----:B------:R2:W-:Y:S01]  /*b100*/  @P1 STG.E.U8 desc[UR16][R26.64], R31 ;  /* 0x0000001f1a001986 */ /* 0x0005e2000c101110 */
[----:B------:R-:W-:Y:S01]  /*b110*/  LOP3.LUT R28, R134, 0x48, RZ, 0xfc, !PT ;  /* 0x00000048861c7812 */ /* 0x000fe200078efcff */
[----:B------:R-:W-:Y:S01]  /*b120*/  IMAD R29, R2, 0x2, R25 ;  /* 0x00000002021d7824 */ /* 0x000fe200078e0219 */
[----:B------:R-:W-:Y:S01]  /*b130*/  PRMT R35, R20, 0x7772, RZ ;  /* 0x0000777214237816 */ /* 0x000fe200000000ff */
[----:B------:R5:W-:Y:S01]  /*b140*/  @P4 STG.E.U8 desc[UR16][R14.64], R33 ;  /* 0x000000210e004986 */ /* 0x000be2000c101110 */
[----:B---3--:R-:W-:Y:S01]  /*b150*/  ISETP.LT.AND P1, PT, R28, UR4, !P0 ;  /* 0x000000041c007c0c */ /* 0x008fe2000c721270 */
[----:B------:R-:W3:Y:S01]  /*b160*/  LDCU UR4, c[0x0][0x39c] ;  /* 0x00007380ff0477ac */ /* 0x000ee20008000800 */
[----:B------:R-:W-:-:S02]  /*b170*/  IADD3 R12, P4, PT, R25, R0, RZ ;  /* 0x00000000190c7210 */ /* 0x000fc40007f9e0ff */
[----:B------:R-:W-:Y:S02]  /*b180*/  LOP3.LUT R28, R134, 0x4a, RZ, 0xfc, !PT ;  /* 0x0000004a861c7812 */ /* 0x000fe400078efcff */
[----:B------:R-:W-:Y:S01]  /*b190*/  LEA.HI.X.SX32 R13, R25, R24, 0x1, P4 ;  /* 0x00000018190d7211 */ /* 0x000fe200020f0eff */
[----:B------:R-:W-:Y:S01]  /*b1a0*/  IMAD R25, R2, 0x2, R29 ;  /* 0x0000000202197824 */ /* 0x000fe200078e021d */
[----:B--2---:R-:W-:Y:S02]  /*b1b0*/  LOP3.LUT R27, R134, 0x4c, RZ, 0xfc, !PT ;  /* 0x0000004c861b7812 */ /* 0x004fe400078efcff */
[----:B------:R-:W-:Y:S01]  /*b1c0*/  IADD3 R26, P5, PT, R29, R0, RZ ;  /* 0x000000001d1a7210 */ /* 0x000fe20007fbe0ff */
[----:B------:R2:W-:Y:S01]  /*b1d0*/  @P6 STG.E.U8 desc[UR16][R12.64], R37 ;  /* 0x000000250c006986 */ /* 0x0005e2000c101110 */
[----:B0-----:R-:W-:Y:S01]  /*b1e0*/  ISETP.LT.AND P4, PT, R28, UR5, !P0 ;  /* 0x000000051c007c0c */ /* 0x001fe2000c781270 */
[----:B------:R-:W0:Y:S01]  /*b1f0*/  LDCU UR5, c[0x0][0x39c] ;  /* 0x00007380ff0577ac */ /* 0x000e220008000800 */
[----:B-1----:R-:W-:-:S02]  /*b200*/  ISETP.LT.AND P6, PT, R27, UR6, !P0 ;  /* 0x000000061b007c0c */ /* 0x002fc4000c7c1270 */
[----:B------:R-:W-:Y:S01]  /*b210*/  LEA.HI.X.SX32 R27, R29, R24, 0x1, P5 ;  /* 0x000000181d1b7211 */ /* 0x000fe200028f0eff */
[----:B------:R-:W1:Y:S01]  /*b220*/  LDCU UR6, c[0x0][0x39c] ;  /* 0x00007380ff0677ac */ /* 0x000e620008000800 */
[C---:B-----5:R-:W-:Y:S02]  /*b230*/  IADD3 R14, P5, PT, R25.reuse, R0, RZ ;  /* 0x00000000190e7210 */ /* 0x060fe40007fbe0ff */
[----:B------:R-:W-:Y:S01]  /*b240*/  LOP3.LUT R28, R134, 0x50, RZ, 0xfc, !PT ;  /* 0x00000050861c7812 */ /* 0x000fe200078efcff */
[----:B------:R5:W-:Y:S01]  /*b250*/  @P3 STG.E.U8 desc[UR16][R26.64], R35 ;  /* 0x000000231a003986 */ /* 0x000be2000c101110 */
[----:B------:R-:W-:Y:S01]  /*b260*/  LEA.HI.X.SX32 R15, R25, R24, 0x1, P5 ;  /* 0x00000018190f7211 */ /* 0x000fe200028f0eff */
[----:B------:R-:W-:Y:S01]  /*b270*/  IMAD R25, R2, 0x2, R25 ;  /* 0x0000000202197824 */ /* 0x000fe200078e0219 */
[----:B------:R-:W-:Y:S02]  /*b280*/  PRMT R33, R20, 0x7773, RZ ;  /* 0x0000777314217816 */ /* 0x000fe400000000ff */
[----:B---3--:R-:W-:Y:S01]  /*b290*/  ISETP.LT.AND P3, PT, R28, UR4, !P0 ;  /* 0x000000041c007c0c */ /* 0x008fe2000c761270 */
[----:B------:R-:W3:Y:S01]  /*b2a0*/  LDCU UR4, c[0x0][0x39c] ;  /* 0x00007380ff0477ac */ /* 0x000ee20008000800 */
[----:B------:R-:W-:Y:S01]  /*b2b0*/  IMAD R31, R2, 0x2, R25 ;  /* 0x00000002021f7824 */ /* 0x000fe200078e0219 */
[----:B------:R1:W-:Y:S01]  /*b2c0*/  @P2 STG.E.U8 desc[UR16][R14.64], R33 ;  /* 0x000000210e002986 */ /* 0x0003e2000c101110 */
[----:B--2---:R-:W-:-:S02]  /*b2d0*/  IADD3 R12, P2, PT, R25, R0, RZ ;  /* 0x00000000190c7210 */ /* 0x004fc40007f5e0ff */
[----:B------:R-:W-:Y:S02]  /*b2e0*/  LOP3.LUT R20, R134, 0x52, RZ, 0xfc, !PT ;  /* 0x0000005286147812 */ /* 0x000fe400078efcff */
[----:B------:R-:W-:Y:S01]  /*b2f0*/  LEA.HI.X.SX32 R13, R25, R24, 0x1, P2 ;  /* 0x00000018190d7211 */ /* 0x000fe200010f0eff */
[----:B------:R-:W-:Y:S01]  /*b300*/  VIADD R25, R3, 0x4e ;  /* 0x0000004e03197836 */ /* 0x000fe20000000000 */
[----:B------:R-:W-:Y:S02]  /*b310*/  IADD3 R28, P5, PT, R31, R0, RZ ;  /* 0x000000001f1c7210 */ /* 0x000fe40007fbe0ff */
[----:B0-----:R-:W-:Y:S01]  /*b320*/  ISETP.LT.AND P2, PT, R20, UR5, !P0 ;  /* 0x0000000514007c0c */ /* 0x001fe2000c741270 */
[----:B------:R-:W0:Y:S01]  /*b330*/  LDCU UR5, c[0x0][0x39c] ;  /* 0x00007380ff0577ac */ /* 0x000e220008000800 */
[----:B-----5:R-:W-:Y:S02]  /*b340*/  PRMT R35, R21, 0x7770, RZ ;  /* 0x0000777015237816 */ /* 0x020fe400000000ff */
[----:B------:R-:W-:Y:S01]  /*b350*/  LEA.HI.X.SX32 R29, R31, R24, 0x1, P5 ;  /* 0x000000181f1d7211 */ /* 0x000fe200028f0eff */
[----:B------:R-:W-:Y:S01]  /*b360*/  IMAD R31, R2, 0x2, R31 ;  /* 0x00000002021f7824 */ /* 0x000fe200078e021f */
[C---:B------:R-:W-:Y:S01]  /*b370*/  PRMT R27, R21.reuse, 0x7771, RZ ;  /* 0x00007771151b7816 */ /* 0x040fe200000000ff */
[----:B------:R2:W-:Y:S01]  /*b380*/  @P1 STG.E.U8 desc[UR16][R12.64], R35 ;  /* 0x000000230c001986 */ /* 0x0005e2000c101110 */
[----:B-1----:R-:W-:-:S02]  /*b390*/  PRMT R33, R21, 0x7772, RZ ;  /* 0x0000777215217816 */ /* 0x002fc400000000ff */
[----:B------:R-:W-:Y:S01]  /*b3a0*/  IADD3 R14, P1, PT, R31, R0, RZ ;  /* 0x000000001f0e7210 */ /* 0x000fe20007f3e0ff */
[----:B------:R1:W-:Y:S01]  /*b3b0*/  @P4 STG.E.U8 desc[UR16][R28.64], R27 ;  /* 0x0000001b1c004986 */ /* 0x0003e2000c101110 */
[C---:B---3--:R-:W-:Y:S01]  /*b3c0*/  ISETP.LT.AND P4, PT, R25.reuse, UR4, !P0 ;  /* 0x0000000419007c0c */ /* 0x048fe2000c781270 */
[----:B------:R-:W-:Y:S01]  /*b3d0*/  IMAD R25, R25, R2, RZ ;  /* 0x0000000219197224 */ /* 0x000fe200078e02ff */
[----:B------:R-:W-:Y:S01]  /*b3e0*/  LEA.HI.X.SX32 R15, R31, R24, 0x1, P1 ;  /* 0x000000181f0f7211 */ /* 0x000fe200008f0eff */
[----:B------:R-:W-:Y:S01]  /*b3f0*/  IMAD R31, R2, 0x4, R31 ;  /* 0x00000004021f7824 */ /* 0x000fe200078e021f */
[C---:B------:R-:W-:Y:S01]  /*b400*/  LOP3.LUT R20, R134.reuse, 0x54, RZ, 0xfc, !PT ;  /* 0x0000005486147812 */ /* 0x040fe200078efcff */
[----:B------:R-:W3:Y:S01]  /*b410*/  LDCU UR4, c[0x0][0x39c] ;  /* 0x00007380ff0477ac */ /* 0x000ee20008000800 */
[C---:B------:R-:W-:Y:S01]  /*b420*/  LOP3.LUT R26, R134.reuse, 0x5a, RZ, 0xfc, !PT ;  /* 0x0000005a861a7812 */ /* 0x040fe200078efcff */
[----:B------:R5:W-:Y:S01]  /*b430*/  @P6 STG.E.U8 desc[UR16][R14.64], R33 ;  /* 0x000000210e006986 */ /* 0x000be2000c101110 */
[----:B--2---:R-:W-:-:S02]  /*b440*/  LOP3.LUT R13, R134, 0x56, RZ, 0xfc, !PT ;  /* 0x00000056860d7812 */ /* 0x004fc400078efcff */
[----:B------:R-:W-:Y:S02]  /*b450*/  IADD3 R12, P5, PT, R25, R0, RZ ;  /* 0x00000000190c7210 */ /* 0x000fe40007fbe0ff */
[----:B0-----:R-:W-:Y:S01]  /*b460*/  ISETP.LT.AND P6, PT, R13, UR5, !P0 ;  /* 0x000000050d007c0c */ /* 0x001fe2000c7c1270 */
[----:B------:R-:W0:Y:S01]  /*b470*/  LDCU UR5, c[0x0][0x39c] ;  /* 0x00007380ff0577ac */ /* 0x000e220008000800 */
[----:B------:R-:W-:Y:S01]  /*b480*/  LEA.HI.X.SX32 R13, R25, R24, 0x1, P5 ;  /* 0x00000018190d7211 */ /* 0x000fe200028f0eff */
[----:B------:R-:W-:Y:S01]  /*b490*/  IMAD R25, R2, 0x2, R31 ;  /* 0x0000000202197824 */ /* 0x000fe200078e021f */
[----:B-1----:R-:W-:Y:S02]  /*b4a0*/  PRMT R27, R21, 0x7773, RZ ;  /* 0x00007773151b7816 */ /* 0x002fe400000000ff */
[----:B------:R-:W-:Y:S01]  /*b4b0*/  ISETP.LT.AND P1, PT, R20, UR6, !P0 ;  /* 0x0000000614007c0c */ /* 0x000fe2000c721270 */
[----:B------:R-:W1:Y:S01]  /*b4c0*/  LDCU UR6, c[0x0][0x39c] ;  /* 0x00007380ff0677ac */ /* 0x000e620008000800 */
[----:B------:R-:W-:Y:S01]  /*b4d0*/  LOP3.LUT R21, R134, 0x58, RZ, 0xfc, !PT ;  /* 0x0000005886157812 */ /* 0x000fe200078efcff */
[----:B------:R2:W-:Y:S01]  /*b4e0*/  @P4 STG.E.U8 desc[UR16][R12.64], R27 ;  /* 0x0000001b0c004986 */ /* 0x0005e2000c101110 */
[----:B------:R-:W-:-:S02]  /*b4f0*/  IADD3 R20, P5, PT, R31, R0, RZ ;  /* 0x000000001f147210 */ /* 0x000fc40007fbe0ff */
[----:B----4-:R-:W-:Y:S01]  /*b500*/  ISETP.LT.AND P4, PT, R21, UR7, !P0 ;  /* 0x0000000715007c0c */ /* 0x010fe2000c781270 */
[----:B------:R-:W4:Y:S01]  /*b510*/  LDCU UR7, c[0x0][0x39c] ;  /* 0x00007380ff0777ac */ /* 0x000f220008000800 */
[----:B------:R-:W-:Y:S02]  /*b520*/  LEA.HI.X.SX32 R21, R31, R24, 0x1, P5 ;  /* 0x000000181f157211 */ /* 0x000fe400028f0eff */
[C---:B-----5:R-:W-:Y:S02]  /*b530*/  IADD3 R14, P5, PT, R25.reuse, R0, RZ ;  /* 0x00000000190e7210 */ /* 0x060fe40007fbe0ff */
[----:B------:R-:W-:Y:S02]  /*b540*/  PRMT R29, R22, 0x7770, RZ ;  /* 0x00007770161d7816 */ /* 0x000fe400000000ff */
[----:B------:R-:W-:Y:S01]  /*b550*/  LEA.HI.X.SX32 R15, R25, R24, 0x1, P5 ;  /* 0x00000018190f7211 */ /* 0x000fe200028f0eff */
[----:B------:R-:W-:Y:S01]  /*b560*/  IMAD R25, R2, 0x2, R25 ;  /* 0x0000000202197824 */ /* 0x000fe200078e0219 */
[----:B--2---:R-:W-:Y:S01]  /*b570*/  PRMT R13, R22, 0x7771, RZ ;  /* 0x00007771160d7816 */ /* 0x004fe200000000ff */
[----:B------:R2:W-:Y:S01]  /*b580*/  @P3 STG.E.U8 desc[UR16][R20.64], R29 ;  /* 0x0000001d14003986 */ /* 0x0005e2000c101110 */
[----:B---3--:R-:W-:Y:S01]  /*b590*/  ISETP.LT.AND P3, PT, R26, UR4, !P0 ;  /* 0x000000041a007c0c */ /* 0x008fe2000c761270 */
[----:B------:R-:W3:Y:S01]  /*b5a0*/  LDCU UR4, c[0x0][0x39c] ;  /* 0x00007380ff0477ac */ /* 0x000ee20008000800 */
[----:B------:R-:W-:Y:S01]  /*b5b0*/  LOP3.LUT R12, R134, 0x5c, RZ, 0xfc, !PT ;  /* 0x0000005c860c7812 */ /* 0x000fe200078efcff */
[----:B------:R-:W-:Y:S01]  /*b5c0*/  @P2 STG.E.U8 desc[UR16][R14.64], R13 ;  /* 0x0000000d0e002986 */ /* 0x000fe2000c101110 */
[----:B------:R-:W-:-:S02]  /*b5d0*/  IADD3 R26, P5, PT, R25, R0, RZ ;  /* 0x00000000191a7210 */ /* 0x000fc40007fbe0ff */
[----:B0-----:R-:W-:Y:S01]  /*b5e0*/  ISETP.LT.AND P2, PT, R12, UR5, !P0 ;  /* 0x000000050c007c0c */ /* 0x001fe2000c741270 */
[----:B------:R-:W0:Y:S01]  /*b5f0*/  LDCU UR5, c[0x0][0x39c] ;  /* 0x00007380ff0577ac */ /* 0x000e220008000800 */
[----:B------:R-:W-:Y:S02]  /*b600*/  LOP3.LUT R12, R134, 0x60, RZ, 0xfc, !PT ;  /* 0x00000060860c7812 */ /* 0x000fe400078efcff */
[----:B------:R-:W-:Y:S01]  /*b610*/  LEA.HI.X.SX32 R27, R25, R24, 0x1, P5 ;  /* 0x00000018191b7211 */ /* 0x000fe200028f0eff */
[----:B------:R-:W-:Y:S01]  /*b620*/  IMAD R25, R2, 0x2, R25 ;  /* 0x0000000202197824 */ /* 0x000fe200078e0219 */
[----:B------:R-:W-:Y:S02]  /*b630*/  PRMT R37, R22, 0x7772, RZ ;  /* 0x0000777216257816 */ /* 0x000fe400000000ff */
[----:B-1----:R-:W-:Y:S01]  /*b640*/  ISETP.LT.AND P5, PT, R12, UR6, !P0 ;  /* 0x000000060c007c0c */ /* 0x002fe2000c7a1270 */
[----:B------:R-:W-:Y:S01]  /*b650*/  IMAD R31, R2, 0x2, R25 ;  /* 0x00000002021f7824 */ /* 0x000fe200078e0219 */
[----:B------:R-:W1:Y:S01]  /*b660*/  LDS.128 R12, [R132] ;  /* 0x00000000840c7984 */ /* 0x000e620000000c00 */
[----:B------:R-:W5:Y:S01]  /*b670*/  LDCU UR6, c[0x0][0x39c] ;  /* 0x00007380ff0677ac */ /* 0x000f620008000800 */
[----:B------:R-:W-:-:S02]  /*b680*/  PRMT R35, R22, 0x7773, RZ ;  /* 0x0000777316237816 */ /* 0x000fc400000000ff */
[----:B------:R0:W-:Y:S01]  /*b690*/  @P1 STG.E.U8 desc[UR16][R26.64], R37 ;  /* 0x000000251a001986 */ /* 0x0001e2000c101110 */
[----:B--2---:R-:W-:Y:S02]  /*b6a0*/  IADD3 R20, P1, PT, R25, R0, RZ ;  /* 0x0000000019147210 */ /* 0x004fe40007f3e0ff */
[----:B------:R-:W-:Y:S02]  /*b6b0*/  PRMT R33, R23, 0x7770, RZ ;  /* 0x0000777017217816 */ /* 0x000fe400000000ff */
[----:B------:R-:W-:Y:S02]  /*b6c0*/  LEA.HI.X.SX32 R21, R25, R24, 0x1, P1 ;  /* 0x0000001819157211 */ /* 0x000fe400008f0eff */
[C---:B------:R-:W-:Y:S02]  /*b6d0*/  IADD3 R28, P1, PT, R31.reuse, R0, RZ ;  /* 0x000000001f1c7210 */ /* 0x040fe40007f3e0ff */
[----:B------:R-:W-:Y:S01]  /*b6e0*/  LOP3.LUT R30, R134, 0x62, RZ, 0xfc, !PT ;  /* 0x00000062861e7812 */ /* 0x000fe200078efcff */
[----:B------:R2:W-:Y:S01]  /*b6f0*/  @P6 STG.E.U8 desc[UR16][R20.64], R35 ;  /* 0x0000002314006986 */ /* 0x0005e2000c101110 */
[----:B------:R-:W-:Y:S01]  /*b700*/  LEA.HI.X.SX32 R29, R31, R24, 0x1, P1 ;  /* 0x000000181f1d7211 */ /* 0x000fe200008f0eff */
[----:B------:R-:W-:Y:S01]  /*b710*/  IMAD R31, R2, 0x2, R31 ;  /* 0x00000002021f7824 */ /* 0x000fe200078e021f */
[----:B0-----:R-:W-:Y:S01]  /*b720*/  ISETP.LT.AND P1, PT, R30, UR5, !P0 ;  /* 0x000000051e007c0c */ /* 0x001fe2000c721270 */
[----:B------:R-:W0:Y:S01]  /*b730*/  LDCU UR5, c[0x0][0x39c] ;  /* 0x00007380ff0577ac */ /* 0x000e220008000800 */
[----:B------:R-:W-:Y:S01]  /*b740*/  PRMT R37, R23, 0x7771, RZ ;  /* 0x0000777117257816 */ /* 0x000fe200000000ff */
[----:B------:R0:W-:Y:S01]  /*b750*/  @P4 STG.E.U8 desc[UR16][R28.64], R33 ;  /* 0x000000211c004986 */ /* 0x0001e2000c101110 */
[----:B------:R-:W-:Y:S01]  /*b760*/  IADD3 R26, P4, PT, R31, R0, RZ ;  /* 0x000000001f1a7210 */ /* 0x000fe20007f9e0ff */
[----:B------:R-:W-:Y:S01]  /*b770*/  IMAD R25, R2, 0x2, R31 ;  /* 0x0000000202197824 */ /* 0x000fe200078e021f */
[----:B------:R-:W-:-:S02]  /*b780*/  LOP3.LUT R22, R134, 0x64, RZ, 0xfc, !PT ;  /* 0x0000006486167812 */ /* 0x000fc400078efcff */
[----:B------:R-:W-:Y:S01]  /*b790*/  LEA.HI.X.SX32 R27, R31, R24, 0x1, P4 ;  /* 0x000000181f1b7211 */ /* 0x000fe200020f0eff */
[----:B------:R-:W-:Y:S01]  /*b7a0*/  IMAD R31, R39, R2, RZ ;  /* 0x00000002271f7224 */ /* 0x000fe200078e02ff */
[----:B--2---:R-:W-:Y:S02]  /*b7b0*/  IADD3 R20, P6, PT, R25, R0, RZ ;  /* 0x0000000019147210 */ /* 0x004fe40007fde0ff */
[----:B---3--:R-:W-:Y:S01]  /*b7c0*/  ISETP.LT.AND P4, PT, R39, UR4, !P0 ;  /* 0x0000000427007c0c */ /* 0x008fe2000c781270 */
[----:B------:R1:W-:Y:S01]  /*b7d0*/  @P3 STG.E.U8 desc[UR16][R26.64], R37 ;  /* 0x000000251a003986 */ /* 0x0003e2000c101110 */
[----:B-----5:R-:W-:Y:S01]  /*b7e0*/  ISETP.LT.AND P3, PT, R22, UR6, !P0 ;  /* 0x0000000616007c0c */ /* 0x020fe2000c761270 */
[----:B------:R-:W2:Y:S01]  /*b7f0*/  LDCU UR4, c[0x0][0x39c] ;  /* 0x00007380ff0477ac */ /* 0x000ea20008000800 */
[----:B------:R-:W-:Y:S01]  /*b800*/  LEA.HI.X.SX32 R21, R25, R24, 0x1, P6 ;  /* 0x0000001819157211 */ /* 0x000fe200030f0eff */
[C---:B------:R-:W-:Y:S01]  /*b810*/  IMAD R25, R2.reuse, 0x4, R25 ;  /* 0x0000000402197824 */ /* 0x040fe200078e0219 */
[----:B------:R-:W-:Y:S01]  /*b820*/  IADD3 R22, P6, PT, R31, R0, RZ ;  /* 0x000000001f167210 */ /* 0x000fe20007fde0ff */
[----:B------:R-:W3:Y:S01]  /*b830*/  LDCU UR6, c[0x0][0x39c] ;  /* 0x00007380ff0677ac */ /* 0x000ee20008000800 */
[C---:B0-----:R-:W-:Y:S01]  /*b840*/  PRMT R33, R23.reuse, 0x7773, RZ ;  /* 0x0000777317217816 */ /* 0x041fe200000000ff */
[----:B------:R-:W-:Y:S01]  /*b850*/  IMAD R29, R2, 0x2, R25 ;  /* 0x00000002021d7824 */ /* 0x000fe200078e0219 */
[----:B------:R-:W-:-:S02]  /*b860*/  PRMT R35, R23, 0x7772, RZ ;  /* 0x0000777217237816 */ /* 0x000fc400000000ff */
[----:B------:R-:W-:Y:S02]  /*b870*/  LEA.HI.X.SX32 R23, R31, R24, 0x1, P6 ;  /* 0x000000181f177211 */ /* 0x000fe400030f0eff */
[----:B------:R-:W-:Y:S01]  /*b880*/  LOP3.LUT R28, R134, 0x66, RZ, 0xfc, !PT ;  /* 0x00000066861c7812 */ /* 0x000fe200078efcff */
[----:B------:R0:W-:Y:S01]  /*b890*/  @P2 STG.E.U8 desc[UR16][R20.64], R35 ;  /* 0x0000002314002986 */ /* 0x0001e2000c101110 */
[----:B-1----:R-:W-:Y:S02]  /*b8a0*/  PRMT R37, R12, 0x7770, RZ ;  /* 0x000077700c257816 */ /* 0x002fe400000000ff */
[----:B------:R-:W-:Y:S01]  /*b8b0*/  ISETP.LT.AND P2, PT, R28, UR5, !P0 ;  /* 0x000000051c007c0c */ /* 0x000fe2000c741270 */
[----:B------:R1:W-:Y:S01]  /*b8c0*/  @P4 STG.E.U8 desc[UR16][R22.64], R33 ;  /* 0x0000002116004986 */ /* 0x0003e2000c101110 */
[----:B------:R-:W-:Y:S01]  /*b8d0*/  IADD3 R26, P4, PT, R25, R0, RZ ;  /* 0x00000000191a7210 */ /* 0x000fe20007f9e0ff */
[----:B------:R-:W5:Y:S01]  /*b8e0*/  LDCU UR5, c[0x0][0x39c] ;  /* 0x00007380ff0577ac */ /* 0x000f620008000800 */
[----:B------:R-:W-:-:S02]  /*b8f0*/  LOP3.LUT R28, R134, 0x68, RZ, 0xfc, !PT ;  /* 0x00000068861c7812 */ /* 0x000fc400078efcff */
[----:B------:R-:W-:Y:S02]  /*b900*/  LEA.HI.X.SX32 R27, R25, R24, 0x1, P4 ;  /* 0x00000018191b7211 */ /* 0x000fe400020f0eff */
[----:B--2---:R-:W-:Y:S01]  /*b910*/  ISETP.LT.AND P4, PT, R28, UR4, !P0 ;  /* 0x000000041c007c0c */ /* 0x004fe2000c781270 */
[----:B------:R-:W2:Y:S01]  /*b920*/  LDCU UR4, c[0x0][0x39c] ;  /* 0x00007380ff0477ac */ /* 0x000ea20008000800 */
[----:B0-----:R-:W-:Y:S01]  /*b930*/  LOP3.LUT R21, R134, 0x6a, RZ, 0xfc, !PT ;  /* 0x0000006a86157812 */ /* 0x001fe200078efcff */
[----:B------:R0:W-:Y:S01]  /*b940*/  @P5 STG.E.U8 desc[UR16][R26.64], R37 ;  /* 0x000000251a005986 */ /* 0x0001e2000c101110 */
[----:B------:R-:W-:Y:S02]  /*b950*/  IADD3 R20, P6, PT, R29, R0, RZ ;  /* 0x000000001d147210 */ /* 0x000fe40007fde0ff */
[----:B---3--:R-:W-:Y:S01]  /*b960*/  ISETP.LT.AND P5, PT, R21, UR6, !P0 ;  /* 0x0000000615007c0c */ /* 0x008fe2000c7a1270 */
[----:B------:R-:W3:Y:S01]  /*b970*/  LDCU UR6, c[0x0][0x39c] ;  /* 0x00007380ff0677ac */ /* 0x000ee20008000800 */
[----:B------:R-:W-:Y:S01]  /*b980*/  LEA.HI.X.SX32 R21, R29, R24, 0x1, P6 ;  /* 0x000000181d157211 */ /* 0x000fe200030f0eff */
[----:B------:R-:W-:Y:S01]  /*b990*/  IMAD R29, R2, 0x2, R29 ;  /* 0x00000002021d7824 */ /* 0x000fe200078e021d */
[----:B------:R-:W-:-:S02]  /*b9a0*/  PRMT R31, R12, 0x7771, RZ ;  /* 0x000077710c1f7816 */ /* 0x000fc400000000ff */
[----:B-1----:R-:W-:Y:S01]  /*b9b0*/  LOP3.LUT R23, R134, 0x6c, RZ, 0xfc, !PT ;  /* 0x0000006c86177812 */ /* 0x002fe200078efcff */
[----:B------:R-:W-:Y:S01]  /*b9c0*/  IMAD R25, R2, 0x2, R29 ;  /* 0x0000000202197824 */ /* 0x000fe200078e021d */
[----:B------:R-:W-:Y:S01]  /*b9d0*/  IADD3 R22, P6, PT, R29, R0, RZ ;  /* 0x000000001d167210 */ /* 0x000fe20007fde0ff */
[----:B------:R1:W-:Y:S01]  /*b9e0*/  @P1 STG.E.U8 desc[UR16][R20.64], R31 ;  /* 0x0000001f14001986 */ /* 0x0003e2000c101110 */
[----:B-----5:R-:W-:Y:S01]  /*b9f0*/  ISETP.LT.AND P1, PT, R23, UR5, !P0 ;  /* 0x0000000517007c0c */ /* 0x020fe2000c721270 */
[----:B------:R-:W5:Y:S01]  /*ba00*/  LDCU UR5, c[0x0][0x39c] ;  /* 0x00007380ff0577ac */ /* 0x000f620008000800 */
[----:B------:R-:W-:Y:S02]  /*ba10*/  LEA.HI.X.SX32 R23, R29, R24, 0x1, P6 ;  /* 0x000000181d177211 */ /* 0x000fe400030f0eff */
[----:B------:R-:W-:Y:S02]  /*ba20*/  PRMT R35, R12, 0x7772, RZ ;  /* 0x000077720c237816 */ /* 0x000fe400000000ff */
[----:B0-----:R-:W-:-:S02]  /*ba30*/  IADD3 R26, P6, PT, R25, R0, RZ ;  /* 0x00000000191a7210 */ /* 0x001fc40007fde0ff */
[----:B------:R-:W-:Y:S01]  /*ba40*/  LOP3.LUT R28, R134, 0x70, RZ, 0xfc, !PT ;  /* 0x00000070861c7812 */ /* 0x000fe200078efcff */
[----:B------:R0:W-:Y:S01]  /*ba50*/  @P3 STG.E.U8 desc[UR16][R22.64], R35 ;  /* 0x0000002316003986 */ /* 0x0001e2000c101110 */
[----:B------:R-:W-:Y:S02]  /*ba60*/  PRMT R33, R12, 0x7773, RZ ;  /* 0x000077730c217816 */ /* 0x000fe400000000ff */
[----:B------:R-:W-:Y:S01]  /*ba70*/  LEA.HI.X.SX32 R27, R25, R24, 0x1, P6 ;  /* 0x00000018191b7211 */ /* 0x000fe200030f0eff */
[----:B------:R-:W-:Y:S01]  /*ba80*/  IMAD R25, R2, 0x2, R25 ;  /* 0x0000000202197824 */ /* 0x000fe200078e0219 */
[----:B--2---:R-:W-:Y:S01]  /*ba90*/  ISETP.LT.AND P3, PT, R28, UR4, !P0 ;  /* 0x000000041c007c0c */ /* 0x004fe2000c761270 */
[----:B------:R-:W2:Y:S01]  /*baa0*/  LDCU UR4, c[0x0][0x39c] ;  /* 0x00007380ff0477ac */ /* 0x000ea20008000800 */
[----:B------:R-:W-:Y:S01]  /*bab0*/  LOP3.LUT R12, R134, 0x72, RZ, 0xfc, !PT ;  /* 0x00000072860c7812 */ /* 0x000fe200078efcff */
[----:B------:R3:W-:Y:S01]  /*bac0*/  @P2 STG.E.U8 desc[UR16][R26.64], R33 ;  /* 0x000000211a002986 */ /* 0x0007e2000c101110 */
[----:B------:R-:W-:Y:S01]  /*bad0*/  IMAD R29, R2, 0x2, R25 ;  /* 0x00000002021d7824 */ /* 0x000fe200078e0219 */
[----:B-1----:R-:W-:-:S02]  /*bae0*/  IADD3 R20, P2, PT, R25, R0, RZ ;  /* 0x0000000019147210 */ /* 0x002fc40007f5e0ff */
[----:B------:R-:W-:Y:S01]  /*baf0*/  PRMT R31, R13, 0x7770, RZ ;  /* 0x000077700d1f7816 */ /* 0x000fe200000000ff */
[----:B0-----:R-:W-:Y:S01]  /*bb00*/  VIADD R35, R3, 0x7e ;  /* 0x0000007e03237836 */ /* 0x001fe20000000000 */
[----:B------:R-:W-:Y:S01]  /*bb10*/  LEA.HI.X.SX32 R21, R25, R24, 0x1, P2 ;  /* 0x0000001819157211 */ /* 0x000fe200010f0eff */
[----:B------:R-:W-:Y:S01]  /*bb20*/  VIADD R25, R3, 0x6e ;  /* 0x0000006e03197836 */ /* 0x000fe20000000000 */
[C---:B------:R-:W-:Y:S02]  /*bb30*/  IADD3 R22, P6, PT, R29.reuse, R0, RZ ;  /* 0x000000001d167210 */ /* 0x040fe40007fde0ff */
[----:B-----5:R-:W-:Y:S01]  /*bb40*/  ISETP.LT.AND P2, PT, R12, UR5, !P0 ;  /* 0x000000050c007c0c */ /* 0x020fe2000c741270 */
[----:B------:R-:W0:Y:S01]  /*bb50*/  LDCU UR5, c[0x0][0x39c] ;  /* 0x00007380ff0577ac */ /* 0x000e220008000800 */
[----:B------:R-:W-:Y:S01]  /*bb60*/  LEA.HI.X.SX32 R23, R29, R24, 0x1, P6 ;  /* 0x000000181d177211 */ /* 0x000fe200030f0eff */
[----:B------:R-:W-:Y:S01]  /*bb70*/  IMAD R29, R2, 0x2, R29 ;  /* 0x00000002021d7824 */ /* 0x000fe200078e021d */
[----:B---3--:R-:W-:Y:S01]  /*bb80*/  PRMT R33, R13, 0x7771, RZ ;  /* 0x000077710d217816 */ /* 0x008fe200000000ff */
[----:B------:R1:W-:Y:S01]  /*bb90*/  @P4 STG.E.U8 desc[UR16][R20.64], R31 ;  /* 0x0000001f14004986 */ /* 0x0003e2000c101110 */
[C---:B--2---:R-:W-:Y:S01]  /*bba0*/  ISETP.LT.AND P4, PT, R25.reuse, UR4, !P0 ;  /* 0x0000000419007c0c */ /* 0x044fe2000c781270 */
[----:B------:R-:W-:Y:S01]  /*bbb0*/  IMAD R25, R25, R2, RZ ;  /* 0x0000000219197224 */ /* 0x000fe200078e02ff */
[----:B------:R-:W-:Y:S01]  /*bbc0*/  LOP3.LUT R12, R134, 0x74, RZ, 0xfc, !PT ;  /* 0x00000074860c7812 */ /* 0x000fe200078efcff */
[----:B------:R2:W-:Y:S01]  /*bbd0*/  @P5 STG.E.U8 desc[UR16][R22.64], R33 ;  /* 0x0000002116005986 */ /* 0x0005e2000c101110 */
[C---:B------:R-:W-:Y:S01]  /*bbe0*/  IADD3 R26, P5, PT, R29.reuse, R0, RZ ;  /* 0x000000001d1a7210 */ /* 0x040fe20007fbe0ff */
[----:B------:R-:W3:Y:S03]  /*bbf0*/  LDCU UR4, c[0x0][0x39c] ;  /* 0x00007380ff0477ac */ /* 0x000ee60008000800 */
[----:B------:R-:W-:Y:S01]  /*bc00*/  LEA.HI.X.SX32 R27, R29, R24, 0x1, P5 ;  /* 0x000000181d1b7211 */ /* 0x000fe200028f0eff */
[----:B------:R-:W-:Y:S01]  /*bc10*/  IMAD R29, R2, 0x4, R29 ;  /* 0x00000004021d7824 */ /* 0x000fe200078e021d */
[----:B------:R-:W-:Y:S01]  /*bc20*/  ISETP.LT.AND P5, PT, R12, UR6, !P0 ;  /* 0x000000060c007c0c */ /* 0x000fe2000c7a1270 */
[----:B------:R-:W5:Y:S01]  /*bc30*/  LDCU UR6, c[0x0][0x39c] ;  /* 0x00007380ff0677ac */ /* 0x000f620008000800 */
[----:B-1----:R-:W-:-:S02]  /*bc40*/  PRMT R31, R13, 0x7772, RZ ;  /* 0x000077720d1f7816 */ /* 0x002fc400000000ff */
[C---:B------:R-:W-:Y:S02]  /*bc50*/  IADD3 R20, P6, PT, R25.reuse, R0, RZ ;  /* 0x0000000019147210 */ /* 0x040fe40007fde0ff */
[----:B------:R-:W-:Y:S01]  /*bc60*/  LOP3.LUT R12, R134, 0x76, RZ, 0xfc, !PT ;  /* 0x00000076860c7812 */ /* 0x000fe200078efcff */
[----:B------:R1:W-:Y:S01]  /*bc70*/  @P1 STG.E.U8 desc[UR16][R26.64], R31 ;  /* 0x0000001f1a001986 */ /* 0x0003e2000c101110 */
[----:B------:R-:W-:Y:S02]  /*bc80*/  LEA.HI.X.SX32 R21, R25, R24, 0x1, P6 ;  /* 0x0000001819157211 */ /* 0x000fe400030f0eff */
[----:B0-----:R-:W-:Y:S01]  /*bc90*/  ISETP.LT.AND P1, PT, R12, UR5, !P0 ;  /* 0x000000050c007c0c */ /* 0x001fe2000c721270 */
[----:B------:R-:W0:Y:S01]  /*bca0*/  LDCU UR5, c[0x0][0x39c] ;  /* 0x00007380ff0577ac */ /* 0x000e220008000800 */
[----:B------:R-:W-:Y:S02]  /*bcb0*/  IADD3 R12, P6, PT, R29, R0, RZ ;  /* 0x000000001d0c7210 */ /* 0x000fe40007fde0ff */
[----:B------:R-:W-:-:S02]  /*bcc0*/  PRMT R25, R13, 0x7773, RZ ;  /* 0x000077730d197816 */ /* 0x000fc400000000ff */
[----:B------:R-:W-:Y:S01]  /*bcd0*/  LEA.HI.X.SX32 R13, R29, R24, 0x1, P6 ;  /* 0x000000181d0d7211 */ /* 0x000fe200030f0eff */
[----:B------:R-:W-:Y:S01]  /*bce0*/  IMAD R29, R2, 0x2, R29 ;  /* 0x00000002021d7824 */ /* 0x000fe200078e021d */
[----:B--2---:R-:W-:Y:S01]  /*bcf0*/  LOP3.LUT R22, R134, 0x78, RZ, 0xfc, !PT ;  /* 0x0000007886167812 */ /* 0x004fe200078efcff */
[----:B------:R2:W-:Y:S01]  /*bd00*/  @P4 STG.E.U8 desc[UR16][R20.64], R25 ;  /* 0x0000001914004986 */ /* 0x0005e2000c101110 */
[----:B-1----:R-:W-:Y:S02]  /*bd10*/  PRMT R27, R14, 0x7770, RZ ;  /* 0x000077700e1b7816 */ /* 0x002fe400000000ff */
[----:B---3--:R-:W-:Y:S01]  /*bd20*/  ISETP.LT.AND P4, PT, R22, UR4, !P0 ;  /* 0x0000000416007c0c */ /* 0x008fe2000c781270 */
[----:B------:R-:W1:Y:S01]  /*bd30*/  LDCU UR4, c[0x0][0x39c] ;  /* 0x00007380ff0477ac */ /* 0x000e620008000800 */
[----:B------:R-:W-:Y:S01]  /*bd40*/  LOP3.LUT R26, R134, 0x7a, RZ, 0xfc, !PT ;  /* 0x0000007a861a7812 */ /* 0x000fe200078efcff */
[----:B------:R3:W-:Y:S01]  /*bd50*/  @P3 STG.E.U8 desc[UR16][R12.64], R27 ;  /* 0x0000001b0c003986 */ /* 0x0007e2000c101110 */
[----:B------:R-:W-:-:S02]  /*bd60*/  IADD3 R22, P3, PT, R29, R0, RZ ;  /* 0x000000001d167210 */ /* 0x000fc40007f7e0ff */
[----:B------:R-:W-:Y:S02]  /*bd70*/  PRMT R31, R14, 0x7771, RZ ;  /* 0x000077710e1f7816 */ /* 0x000fe400000000ff */
[----:B------:R-:W-:Y:S01]  /*bd80*/  LEA.HI.X.SX32 R23, R29, R24, 0x1, P3 ;  /* 0x000000181d177211 */ /* 0x000fe200018f0eff */
[----:B--2---:R-:W-:Y:S01]  /*bd90*/  IMAD R25, R2, 0x2, R29 ;  /* 0x0000000202197824 */ /* 0x004fe200078e021d */
[----:B0-----:R-:W-:Y:S01]  /*bda0*/  ISETP.LT.AND P3, PT, R26, UR5, !P0 ;  /* 0x000000051a007c0c */ /* 0x001fe2000c761270 */
[----:B------:R-:W0:Y:S01]  /*bdb0*/  LDCU UR5, c[0x0][0x39c] ;  /* 0x00007380ff0577ac */ /* 0x000e220008000800 */
[----:B------:R-:W-:Y:S01]  /*bdc0*/  PRMT R29, R14, 0x7772, RZ ;  /* 0x000077720e1d7816 */ /* 0x000fe200000000ff */
[----:B------:R2:W-:Y:S01]  /*bdd0*/  @P2 STG.E.U8 desc[UR16][R22.64], R31 ;  /* 0x0000001f16002986 */ /* 0x0005e2000c101110 */
[----:B------:R-:W-:Y:S02]  /*bde0*/  IADD3 R20, P6, PT, R25, R0, RZ ;  /* 0x0000000019147210 */ /* 0x000fe40007fde0ff */
[----:B---3--:R-:W-:-:S02]  /*bdf0*/  LOP3.LUT R13, R134, 0x80, RZ, 0xfc, !PT ;  /* 0x00000080860d7812 */ /* 0x008fc400078efcff */
[----:B------:R-:W-:Y:S01]  /*be00*/  LEA.HI.X.SX32 R21, R25, R24, 0x1, P6 ;  /* 0x0000001819157211 */ /* 0x000fe200030f0eff */
[----:B------:R-:W-:Y:S01]  /*be10*/  IMAD R25, R2, 0x2, R25 ;  /* 0x0000000202197824 */ /* 0x000fe200078e0219 */
[----:B------:R-:W-:Y:S02]  /*be20*/  LOP3.LUT R26, R134, 0x7c, RZ, 0xfc, !PT ;  /* 0x0000007c861a7812 */ /* 0x000fe400078efcff */
[----:B------:R-:W-:Y:S01]  /*be30*/  PRMT R33, R15, 0x7771, RZ ;  /* 0x000077710f217816 */ /* 0x000fe200000000ff */
[----:B------:R-:W-:Y:S01]  /*be40*/  IMAD R27, R2, 0x2, R25 ;  /* 0x00000002021b7824 */ /* 0x000fe200078e0219 */
[----:B------:R-:W-:Y:S01]  /*be50*/  IADD3 R12, P6, PT, R25, R0, RZ ;  /* 0x00000000190c7210 */ /* 0x000fe20007fde0ff */
[----:B------:R3:W-:Y:S01]  /*be60*/  @P5 STG.E.U8 desc[UR16][R20.64], R29 ;  /* 0x0000001d14005986 */ /* 0x0007e2000c101110 */
[----:B----4-:R-:W-:Y:S01]  /*be70*/  ISETP.LT.AND P5, PT, R13, UR7, !P0 ;  /* 0x000000070d007c0c */ /* 0x010fe2000c7a1270 */
[----:B------:R-:W4:Y:S01]  /*be80*/  LDCU UR7, c[0x0][0x39c] ;  /* 0x00007380ff0777ac */ /* 0x000f220008000800 */
[----:B------:R-:W-:-:S02]  /*be90*/  LEA.HI.X.SX32 R13, R25, R24, 0x1, P6 ;  /* 0x00000018190d7211 */ /* 0x000fc400030f0eff */
[C---:B--2---:R-:W-:Y:S02]  /*bea0*/  IADD3 R22, P6, PT, R27.reuse, R0, RZ ;  /* 0x000000001b167210 */ /* 0x044fe40007fde0ff */
[----:B-----5:R-:W-:Y:S01]  /*beb0*/  ISETP.LT.AND P2, PT, R26, UR6, !P0 ;  /* 0x000000061a007c0c */ /* 0x020fe2000c741270 */
[----:B------:R-:W2:Y:S01]  /*bec0*/  LDCU UR6, c[0x0][0x39c] ;  /* 0x00007380ff0677ac */ /* 0x000ea20008000800 */
[----:B------:R-:W-:Y:S02]  /*bed0*/  PRMT R31, R14, 0x7773, RZ ;  /* 0x000077730e1f7816 */ /* 0x000fe400000000ff */
[----:B------:R-:W-:Y:S01]  /*bee0*/  LEA.HI.X.SX32 R23, R27, R24, 0x1, P6 ;  /* 0x000000181b177211 */ /* 0x000fe200030f0eff */
[----:B------:R-:W-:Y:S01]  /*bef0*/  IMAD R27, R2, 0x2, R27 ;  /* 0x00000002021b7824 */ /* 0x000fe200078e021b */
[----:B---3--:R-:W-:Y:S01]  /*bf00*/  PRMT R29, R15, 0x7770, RZ ;  /* 0x000077700f1d7816 */ /* 0x008fe200000000ff */
[----:B------:R3:W-:Y:S01]  /*bf10*/  @P1 STG.E.U8 desc[UR16][R12.64], R31 ;  /* 0x0000001f0c001986 */ /* 0x0007e2000c101110 */
[----:B------:R-:W-:Y:S01]  /*bf20*/  LOP3.LUT R14, R134, 0x82, RZ, 0xfc, !PT ;  /* 0x00000082860e7812 */ /* 0x000fe200078efcff */
[----:B------:R-:W-:-:S02]  /*bf30*/  IMAD R25, R2, 0x2, R27 ;  /* 0x0000000202197824 */ /* 0x000fc400078e021b */
[----:B------:R5:W-:Y:S01]  /*bf40*/  @P4 STG.E.U8 desc[UR16][R22.64], R29 ;  /* 0x0000001d16004986 */ /* 0x000be2000c101110 */
[C---:B------:R-:W-:Y:S02]  /*bf50*/  IADD3 R20, P4, PT, R27.reuse, R0, RZ ;  /* 0x000000001b147210 */ /* 0x040fe40007f9e0ff */
[----:B0-----:R-:W-:Y:S01]  /*bf60*/  ISETP.LT.AND P1, PT, R14, UR5, !P0 ;  /* 0x000000050e007c0c */ /* 0x001fe2000c721270 */
[----:B------:R-:W0:Y:S01]  /*bf70*/  LDCU UR5, c[0x0][0x39c] ;  /* 0x00007380ff0577ac */ /* 0x000e220008000800 */
[----:B------:R-:W-:Y:S01]  /*bf80*/  LEA.HI.X.SX32 R21, R27, R24, 0x1, P4 ;  /* 0x000000181b157211 */ /* 0x000fe200020f0eff */
[----:B------:R-:W-:Y:S01]  /*bf90*/  IMAD R27, R35, R2, RZ ;  /* 0x00000002231b7224 */ /* 0x000fe200078e02ff */
[----:B------:R-:W-:Y:S02]  /*bfa0*/  LOP3.LUT R14, R134, 0x84, RZ, 0xfc, !PT ;  /* 0x00000084860e7812 */ /* 0x000fe400078efcff */
[----:B---3--:R-:W-:Y:S01]  /*bfb0*/  IADD3 R12, P6, PT, R25, R0, RZ ;  /* 0x00000000190c7210 */ /* 0x008fe20007fde0ff */
[----:B------:R3:W-:Y:S01]  /*bfc0*/  @P3 STG.E.U8 desc[UR16][R20.64], R33 ;  /* 0x0000002114003986 */ /* 0x0007e2000c101110 */
[----:B-1----:R-:W-:Y:S01]  /*bfd0*/  ISETP.LT.AND P4, PT, R35, UR4, !P0 ;  /* 0x0000000423007c0c */ /* 0x002fe2000c781270 */
[----:B------:R-:W1:Y:S01]  /*bfe0*/  LDCU UR4, c[0x0][0x39c] ;  /* 0x00007380ff0477ac */ /* 0x000e620008000800 */
[----:B--2---:R-:W-:-:S02]  /*bff0*/  ISETP.LT.AND P3, PT, R14, UR6, !P0 ;  /* 0x000000060e007c0c */ /* 0x004fc4000c761270 */
[----:B------:R-:W-:Y:S01]  /*c000*/  LEA.HI.X.SX32 R13, R25, R24, 0x1, P6 ;  /* 0x00000018190d7211 */ /* 0x000fe200030f0eff */
[----:B------:R-:W2:Y:S01]  /*c010*/  LDCU UR6, c[0x0][0x39c] ;  /* 0x00007380ff0677ac */ /* 0x000ea20008000800 */
[----:B------:R-:W-:Y:S01]  /*c020*/  IADD3 R14, P6, PT, R27, R0, RZ ;  /* 0x000000001b0e7210 */ /* 0x000fe20007fde0ff */
[C---:B------:R-:W-:Y:S01]  /*c030*/  IMAD R25, R2.reuse, 0x4, R25 ;  /* 0x0000000402197824 */ /* 0x040fe200078e0219 */
[C---:B-----5:R-:W-:Y:S02]  /*c040*/  PRMT R29, R15.reuse, 0x7773, RZ ;  /* 0x000077730f1d7816 */ /* 0x060fe400000000ff */
[----:B------:R-:W-:Y:S01]  /*c050*/  PRMT R31, R15, 0x7772, RZ ;  /* 0x000077720f1f7816 */ /* 0x000fe200000000ff */
[----:B------:R-:W-:Y:S01]  /*c060*/  IMAD R23, R2, 0x2, R25 ;  /* 0x0000000202177824 */ /* 0x000fe200078e0219 */
[----:B------:R-:W-:Y:S02]  /*c070*/  LEA.HI.X.SX32 R15, R27, R24, 0x1, P6 ;  /* 0x000000181b0f7211 */ /* 0x000fe400030f0eff */
[----:B------:R-:W-:Y:S01]  /*c080*/  LOP3.LUT R22, R134, 0x86, RZ, 0xfc, !PT ;  /* 0x0000008686167812 */ /* 0x000fe200078efcff */
[----:B------:R5:W-:Y:S01]  /*c090*/  @P2 STG.E.U8 desc[UR16][R12.64], R31 ;  /* 0x0000001f0c002986 */ /* 0x000be2000c101110 */
[----:B------:R-:W-:-:S02]  /*c0a0*/  PRMT R27, R4, 0x7770, RZ ;  /* 0x00007770041b7816 */ /* 0x000fc400000000ff */
[----:B0-----:R-:W-:Y:S01]  /*c0b0*/  ISETP.LT.AND P2, PT, R22, UR5, !P0 ;  /* 0x0000000516007c0c */ /* 0x001fe2000c741270 */
[----:B------:R0:W-:Y:S01]  /*c0c0*/  @P4 STG.E.U8 desc[UR16][R14.64], R29 ;  /* 0x0000001d0e004986 */ /* 0x0001e2000c101110 */
[C---:B---3--:R-:W-:Y:S01]  /*c0d0*/  IADD3 R20, P4, PT, R25.reuse, R0, RZ ;  /* 0x0000000019147210 */ /* 0x048fe20007f9e0ff */
[----:B------:R-:W3:Y:S01]  /*c0e0*/  LDCU UR5, c[0x0][0x39c] ;  /* 0x00007380ff0577ac */ /* 0x000ee20008000800 */
[----:B------:R-:W-:Y:S02]  /*c0f0*/  LOP3.LUT R22, R134, 0x88, RZ, 0xfc, !PT ;  /* 0x0000008886167812 */ /* 0x000fe400078efcff */
[----:B------:R-:W-:Y:S02]  /*c100*/  LEA.HI.X.SX32 R21, R25, R24, 0x1, P4 ;  /* 0x0000001819157211 */ /* 0x000fe400020f0eff */
[----:B-1----:R-:W-:Y:S01]  /*c110*/  ISETP.LT.AND P4, PT, R22, UR4, !P0 ;  /* 0x0000000416007c0c */ /* 0x002fe2000c781270 */
[----:B------:R-:W1:Y:S01]  /*c120*/  LDCU UR4, c[0x0][0x39c] ;  /* 0x00007380ff0477ac */ /* 0x000e620008000800 */
[----:B-----5:R-:W-:Y:S01]  /*c130*/  LOP3.LUT R13, R134, 0x8a, RZ, 0xfc, !PT ;  /* 0x0000008a860d7812 */ /* 0x020fe200078efcff */
[----:B------:R5:W-:Y:S01]  /*c140*/  @P5 STG.E.U8 desc[UR16][R20.64], R27 ;  /* 0x0000001b14005986 */ /* 0x000be2000c101110 */
[----:B------:R-:W-:-:S02]  /*c150*/  IADD3 R12, P6, PT, R23, R0, RZ ;  /* 0x00000000170c7210 */ /* 0x000fc40007fde0ff */
[----:B--2---:R-:W-:Y:S01]  /*c160*/  ISETP.LT.AND P5, PT, R13, UR6, !P0 ;  /* 0x000000060d007c0c */ /* 0x004fe2000c7a1270 */
[----:B------:R-:W2:Y:S01]  /*c170*/  LDCU UR6, c[0x0][0x39c] ;  /* 0x00007380ff0677ac */ /* 0x000ea20008000800 */
[----:B------:R-:W-:Y:S01]  /*c180*/  LEA.HI.X.SX32 R13, R23, R24, 0x1, P6 ;  /* 0x00000018170d7211 */ /* 0x000fe200030f0eff */
[----:B------:R-:W-:Y:S01]  /*c190*/  IMAD R23, R2, 0x2, R23 ;  /* 0x0000000202177824 */ /* 0x000fe200078e0217 */
[----:B0-----:R-:W-:Y:S02]  /*c1a0*/  PRMT R29, R4, 0x7771, RZ ;  /* 0x00007771041d7816 */ /* 0x001fe400000000ff */
[----:B------:R-:W-:Y:S01]  /*c1b0*/  LOP3.LUT R15, R134, 0x8c, RZ, 0xfc, !PT ;  /* 0x0000008c860f7812 */ /* 0x000fe200078efcff */
[----:B------:R-:W-:Y:S01]  /*c1c0*/  IMAD R25, R2, 0x2, R23 ;  /* 0x0000000202197824 */ /* 0x000fe200078e0217 */
[----:B------:R-:W-:Y:S01]  /*c1d0*/  IADD3 R14, P6, PT, R23, R0, RZ ;  /* 0x00000000170e7210 */ /* 0x000fe20007fde0ff */
[----:B------:R0:W-:Y:S01]  /*c1e0*/  @P1 STG.E.U8 desc[UR16][R12.64], R29 ;  /* 0x0000001d0c001986 */ /* 0x0001e2000c101110 */
[----:B---3--:R-:W-:Y:S01]  /*c1f0*/  ISETP.LT.AND P1, PT, R15, UR5, !P0 ;  /* 0x000000050f007c0c */ /* 0x008fe2000c721270 */
[----:B------:R-:W3:Y:S01]  /*c200*/  LDCU UR5, c[0x0][0x39c] ;  /* 0x00007380ff0577ac */ /* 0x000ee20008000800 */
[----:B------:R-:W-:-:S02]  /*c210*/  LEA.HI.X.SX32 R15, R23, R24, 0x1, P6 ;  /* 0x00000018170f7211 */ /* 0x000fc400030f0eff */
[----:B------:R-:W-:Y:S02]  /*c220*/  PRMT R31, R4, 0x7772, RZ ;  /* 0x00007772041f7816 */ /* 0x000fe400000000ff */
[C---:B-----5:R-:W-:Y:S02]  /*c230*/  IADD3 R20, P6, PT, R25.reuse, R0, RZ ;  /* 0x0000000019147210 */ /* 0x060fe40007fde0ff */
[----:B------:R-:W-:Y:S01]  /*c240*/  LOP3.LUT R22, R134, 0x90, RZ, 0xfc, !PT ;  /* 0x0000009086167812 */ /* 0x000fe200078efcff */
[----:B------:R5:W-:Y:S01]  /*c250*/  @P3 STG.E.U8 desc[UR16][R14.64], R31 ;  /* 0x0000001f0e003986 */ /* 0x000be2000c101110 */
[----:B------:R-:W-:Y:S02]  /*c260*/  PRMT R27, R4, 0x7773, RZ ;  /* 0x00007773041b7816 */ /* 0x000fe400000000ff */
[----:B------:R-:W-:Y:S01]  /*c270*/  LEA.HI.X.SX32 R21, R25, R24, 0x1, P6 ;  /* 0x0000001819157211 */ /* 0x000fe200030f0eff */
[----:B------:R-:W-:Y:S01]  /*c280*/  IMAD R25, R2, 0x2, R25 ;  /* 0x0000000202197824 */ /* 0x000fe200078e0219 */
[----:B-1----:R-:W-:Y:S01]  /*c290*/  ISETP.LT.AND P3, PT, R22, UR4, !P0 ;  /* 0x0000000416007c0c */ /* 0x002fe2000c761270 */
[----:B------:R-:W1:Y:S01]  /*c2a0*/  LDCU UR4, c[0x0][0x39c] ;  /* 0x00007380ff0477ac */ /* 0x000e620008000800 */
[----:B------:R-:W-:Y:S01]  /*c2b0*/  LOP3.LUT R4, R134, 0x92, RZ, 0xfc, !PT ;  /* 0x0000009286047812 */ /* 0x000fe200078efcff */
[----:B------:R2:W-:Y:S01]  /*c2c0*/  @P2 STG.E.U8 desc[UR16][R20.64], R27 ;  /* 0x0000001b14002986 */ /* 0x0005e2000c101110 */
[----:B------:R-:W-:Y:S01]  /*c2d0*/  IMAD R23, R2, 0x2, R25 ;  /* 0x0000000202177824 */ /* 0x000fe200078e0219 */
[----:B0-----:R-:W-:-:S02]  /*c2e0*/  IADD3 R12, P2, PT, R25, R0, RZ ;  /* 0x00000000190c7210 */ /* 0x001fc40007f5e0ff */
[----:B------:R-:W-:Y:S01]  /*c2f0*/  PRMT R29, R5, 0x7770, RZ ;  /* 0x00007770051d7816 */ /* 0x000fe200000000ff */
[----:B-----5:R-:W-:Y:S01]  /*c300*/  VIADD R31, R3, 0x9e ;  /* 0x0000009e031f7836 */ /* 0x020fe20000000000 */
[----:B------:R-:W-:Y:S01]  /*c310*/  LEA.HI.X.SX32 R13, R25, R24, 0x1, P2 ;  /* 0x00000018190d7211 */ /* 0x000fe200010f0eff */
[----:B------:R-:W-:Y:S01]  /*c320*/  VIADD R25, R3, 0x8e ;  /* 0x0000008e03197836 */ /* 0x000fe20000000000 */
[C---:B------:R-:W-:Y:S02]  /*c330*/  IADD3 R14, P6, PT, R23.reuse, R0, RZ ;  /* 0x00000000170e7210 */ /* 0x040fe40007fde0ff */
[----:B---3--:R-:W-:Y:S01]  /*c340*/  ISETP.LT.AND P2, PT, R4, UR5, !P0 ;  /* 0x0000000504007c0c */ /* 0x008fe2000c741270 */
[----:B------:R-:W0:Y:S01]  /*c350*/  LDCU UR5, c[0x0][0x39c] ;  /* 0x00007380ff0577ac */ /* 0x000e220008000800 */
[----:B------:R-:W-:Y:S01]  /*c360*/  LEA.HI.X.SX32 R15, R23, R24, 0x1, P6 ;  /* 0x00000018170f7211 */ /* 0x000fe200030f0eff */
[----:B------:R-:W-:Y:S01]  /*c370*/  IMAD R23, R2, 0x2, R23 ;  /* 0x0000000202177824 */ /* 0x000fe200078e0217 */
[----:B--2---:R-:W-:Y:S01]  /*c380*/  PRMT R27, R5, 0x7771, RZ ;  /* 0x00007771051b7816 */ /* 0x004fe200000000ff */
[----:B------:R2:W-:Y:S01]  /*c390*/  @P4 STG.E.U8 desc[UR16][R12.64], R29 ;  /* 0x0000001d0c004986 */ /* 0x0005e2000c101110 */
[C---:B-1----:R-:W-:Y:S01]  /*c3a0*/  ISETP.LT.AND P4, PT, R25.reuse, UR4, !P0 ;  /* 0x0000000419007c0c */ /* 0x042fe2000c781270 */
        /* <DEDUP_REMOVED lines=9> */
[----:B--2---:R-:W-:-:S02]  /*c440*/  PRMT R29, R5, 0x7772, RZ ;  /* 0x00007772051d7816 */ /* 0x004fc400000000ff */
[C---:B------:R-:W-:Y:S02]  /*c450*/  IADD3 R12, P6, PT, R25.reuse, R0, RZ ;  /* 0x00000000190c7210 */ /* 0x040fe40007fde0ff */
[----:B------:R-:W-:Y:S01]  /*c460*/  LOP3.LUT R4, R134, 0x96, RZ, 0xfc, !PT ;  /* 0x0000009686047812 */ /* 0x000fe200078efcff */
[----:B------:R2:W-:Y:S01]  /*c470*/  @P1 STG.E.U8 desc[UR16][R20.64], R29 ;  /* 0x0000001d14001986 */ /* 0x0005e2000c101110 */
[----:B------:R-:W-:Y:S02]  /*c480*/  LEA.HI.X.SX32 R13, R25, R24, 0x1, P6 ;  /* 0x00000018190d7211 */ /* 0x000fe400030f0eff */
[----:B0-----:R-:W-:Y:S01]  /*c490*/  ISETP.LT.AND P1, PT, R4, UR5, !P0 ;  /* 0x0000000504007c0c */ /* 0x001fe2000c721270 */
[----:B------:R-:W0:Y:S01]  /*c4a0*/  LDCU UR5, c[0x0][0x39c] ;  /* 0x00007380ff0577ac */ /* 0x000e220008000800 */
[----:B------:R-:W-:Y:S02]  /*c4b0*/  IADD3 R4, P6, PT, R23, R0, RZ ;  /* 0x0000000017047210 */ /* 0x000fe40007fde0ff */
[----:B-1----:R-:W-:-:S02]  /*c4c0*/  PRMT R27, R5, 0x7773, RZ ;  /* 0x00007773051b7816 */ /* 0x002fc400000000ff */
[----:B------:R-:W-:Y:S01]  /*c4d0*/  LEA.HI.X.SX32 R5, R23, R24, 0x1, P6 ;  /* 0x0000001817057211 */ /* 0x000fe200030f0eff */
[----:B------:R-:W-:Y:S01]  /*c4e0*/  IMAD R23, R2, 0x2, R23 ;  /* 0x0000000202177824 */ /* 0x000fe200078e0217 */
[----:B------:R-:W-:Y:S01]  /*c4f0*/  PRMT R25, R6, 0x7770, RZ ;  /* 0x0000777006197816 */ /* 0x000fe200000000ff */
[----:B------:R1:W-:Y:S01]  /*c500*/  @P4 STG.E.U8 desc[UR16][R12.64], R27 ;  /* 0x0000001b0c004986 */ /* 0x0003e2000c101110 */
[----:B------:R-:W-:Y:S01]  /*c510*/  LOP3.LUT R14, R134, 0x98, RZ, 0xfc, !PT ;  /* 0x00000098860e7812 */ /* 0x000fe200078efcff */
[----:B--2---:R-:W-:Y:S01]  /*c520*/  IMAD R21, R2, 0x2, R23 ;  /* 0x0000000202157824 */ /* 0x004fe200078e0217 */
[----:B------:R-:W-:Y:S01]  /*c530*/  LOP3.LUT R20, R134, 0x9a, RZ, 0xfc, !PT ;  /* 0x0000009a86147812 */ /* 0x000fe200078efcff */
[----:B------:R2:W-:Y:S01]  /*c540*/  @P3 STG.E.U8 desc[UR16][R4.64], R25 ;  /* 0x0000001904003986 */ /* 0x0005e2000c101110 */
[----:B---3--:R-:W-:Y:S01]  /*c550*/  ISETP.LT.AND P4, PT, R14, UR4, !P0 ;  /* 0x000000040e007c0c */ /* 0x008fe2000c781270 */
[----:B------:R-:W3:Y:S01]  /*c560*/  LDCU UR4, c[0x0][0x39c] ;  /* 0x00007380ff0477ac */ /* 0x000ee20008000800 */
[----:B------:R-:W-:-:S02]  /*c570*/  IADD3 R14, P3, PT, R23, R0, RZ ;  /* 0x00000000170e7210 */ /* 0x000fc40007f7e0ff */
[----:B------:R-:W-:Y:S02]  /*c580*/  PRMT R29, R7, 0x7771, RZ ;  /* 0x00007771071d7816 */ /* 0x000fe400000000ff */
[----:B------:R-:W-:Y:S02]  /*c590*/  LEA.HI.X.SX32 R15, R23, R24, 0x1, P3 ;  /* 0x00000018170f7211 */ /* 0x000fe400018f0eff */
[C---:B-1----:R-:W-:Y:S02]  /*c5a0*/  IADD3 R12, P6, PT, R21.reuse, R0, RZ ;  /* 0x00000000150c7210 */ /* 0x042fe40007fde0ff */
[----:B------:R-:W-:Y:S02]  /*c5b0*/  PRMT R27, R6, 0x7771, RZ ;  /* 0x00007771061b7816 */ /* 0x000fe400000000ff */
[----:B------:R-:W-:Y:S01]  /*c5c0*/  LEA.HI.X.SX32 R13, R21, R24, 0x1, P6 ;  /* 0x00000018150d7211 */ /* 0x000fe200030f0eff */
[----:B------:R-:W-:Y:S01]  /*c5d0*/  IMAD R21, R2, 0x2, R21 ;  /* 0x0000000202157824 */ /* 0x000fe200078e0215 */
[----:B--2---:R-:W-:Y:S01]  /*c5e0*/  PRMT R25, R6, 0x7772, RZ ;  /* 0x0000777206197816 */ /* 0x004fe200000000ff */
[----:B------:R1:W-:Y:S01]  /*c5f0*/  @P2 STG.E.U8 desc[UR16][R14.64], R27 ;  /* 0x0000001b0e002986 */ /* 0x0003e2000c101110 */
[----:B0-----:R-:W-:Y:S01]  /*c600*/  ISETP.LT.AND P3, PT, R20, UR5, !P0 ;  /* 0x0000000514007c0c */ /* 0x001fe2000c761270 */
[----:B------:R-:W0:Y:S01]  /*c610*/  LDCU UR5, c[0x0][0x39c] ;  /* 0x00007380ff0577ac */ /* 0x000e220008000800 */
[----:B------:R-:W-:Y:S01]  /*c620*/  LOP3.LUT R5, R134, 0xa0, RZ, 0xfc, !PT ;  /* 0x000000a086057812 */ /* 0x000fe200078efcff */
[----:B------:R-:W-:Y:S01]  /*c630*/  IMAD R23, R2, 0x2, R21 ;  /* 0x0000000202177824 */ /* 0x000fe200078e0215 */
[----:B------:R-:W-:Y:S01]  /*c640*/  IADD3 R4, P6, PT, R21, R0, RZ ;  /* 0x0000000015047210 */ /* 0x000fe20007fde0ff */
[----:B------:R2:W-:Y:S01]  /*c650*/  @P5 STG.E.U8 desc[UR16][R12.64], R25 ;  /* 0x000000190c005986 */ /* 0x0005e2000c101110 */
[----:B------:R-:W-:-:S02]  /*c660*/  LOP3.LUT R20, R134, 0x9c, RZ, 0xfc, !PT ;  /* 0x0000009c86147812 */ /* 0x000fc400078efcff */
[----:B----4-:R-:W-:Y:S01]  /*c670*/  ISETP.LT.AND P5, PT, R5, UR7, !P0 ;  /* 0x0000000705007c0c */ /* 0x010fe2000c7a1270 */
[----:B------:R-:W4:Y:S01]  /*c680*/  LDCU UR7, c[0x0][0x39c] ;  /* 0x00007380ff0777ac */ /* 0x000f220008000800 */
[----:B------:R-:W-:Y:S02]  /*c690*/  LEA.HI.X.SX32 R5, R21, R24, 0x1, P6 ;  /* 0x0000001815057211 */ /* 0x000fe400030f0eff */
[----:B-1----:R-:W-:Y:S02]  /*c6a0*/  IADD3 R14, P6, PT, R23, R0, RZ ;  /* 0x00000000170e7210 */ /* 0x002fe40007fde0ff */
[----:B-----5:R-:W-:Y:S01]  /*c6b0*/  ISETP.LT.AND P2, PT, R20, UR6, !P0 ;  /* 0x0000000614007c0c */ /* 0x020fe2000c741270 */
[----:B------:R-:W1:Y:S01]  /*c6c0*/  LDCU UR6, c[0x0][0x39c] ;  /* 0x00007380ff0677ac */ /* 0x000e620008000800 */
[----:B------:R-:W-:Y:S02]  /*c6d0*/  PRMT R27, R6, 0x7773, RZ ;  /* 0x00007773061b7816 */ /* 0x000fe400000000ff */
[----:B--2---:R-:W-:-:S02]  /*c6e0*/  PRMT R25, R7, 0x7770, RZ ;  /* 0x0000777007197816 */ /* 0x004fc400000000ff */
[----:B------:R-:W-:Y:S01]  /*c6f0*/  LEA.HI.X.SX32 R15, R23, R24, 0x1, P6 ;  /* 0x00000018170f7211 */ /* 0x000fe200030f0eff */
[----:B------:R-:W-:Y:S01]  /*c700*/  IMAD R23, R2, 0x2, R23 ;  /* 0x0000000202177824 */ /* 0x000fe200078e0217 */
[----:B------:R-:W-:Y:S01]  /*c710*/  LOP3.LUT R6, R134, 0xa2, RZ, 0xfc, !PT ;  /* 0x000000a286067812 */ /* 0x000fe200078efcff */
[----:B------:R2:W-:Y:S02]  /*c720*/  @P1 STG.E.U8 desc[UR16][R4.64], R27 ;  /* 0x0000001b04001986 */ /* 0x0005e4000c101110 */
[----:B------:R-:W-:Y:S01]  /*c730*/  IMAD R21, R2, 0x2, R23 ;  /* 0x0000000202157824 */ /* 0x000fe200078e0217 */
[----:B0-----:R-:W-:Y:S01]  /*c740*/  ISETP.LT.AND P1, PT, R6, UR5, !P0 ;  /* 0x0000000506007c0c */ /* 0x001fe2000c721270 */
[----:B------:R0:W-:Y:S01]  /*c750*/  @P4 STG.E.U8 desc[UR16][R14.64], R25 ;  /* 0x000000190e004986 */ /* 0x0001e2000c101110 */
[----:B------:R-:W-:Y:S01]  /*c760*/  IADD3 R12, P4, PT, R23, R0, RZ ;  /* 0x00000000170c7210 */ /* 0x000fe20007f9e0ff */
[----:B------:R-:W5:Y:S01]  /*c770*/  LDCU UR5, c[0x0][0x39c] ;  /* 0x00007380ff0577ac */ /* 0x000f620008000800 */
[----:B------:R-:W-:-:S02]  /*c780*/  LOP3.LUT R6, R134, 0xa4, RZ, 0xfc, !PT ;  /* 0x000000a486067812 */ /* 0x000fc400078efcff */
[----:B------:R-:W-:Y:S01]  /*c790*/  LEA.HI.X.SX32 R13, R23, R24, 0x1, P4 ;  /* 0x00000018170d7211 */ /* 0x000fe200020f0eff */
[C---:B------:R-:W-:Y:S01]  /*c7a0*/  IMAD R23, R31.reuse, R2, RZ ;  /* 0x000000021f177224 */ /* 0x040fe200078e02ff */
[----:B---3--:R-:W-:Y:S01]  /*c7b0*/  ISETP.LT.AND P4, PT, R31, UR4, !P0 ;  /* 0x000000041f007c0c */ /* 0x008fe2000c781270 */
[----:B------:R-:W3:Y:S01]  /*c7c0*/  LDCU UR4, c[0x0][0x39c] ;  /* 0x00007380ff0477ac */ /* 0x000ee20008000800 */
[C---:B--2---:R-:W-:Y:S01]  /*c7d0*/  IADD3 R4, P6, PT, R21.reuse, R0, RZ ;  /* 0x0000000015047210 */ /* 0x044fe20007fde0ff */
[----:B------:R2:W-:Y:S01]  /*c7e0*/  @P3 STG.E.U8 desc[UR16][R12.64], R29 ;  /* 0x0000001d0c003986 */ /* 0x0005e2000c101110 */
[----:B-1----:R-:W-:Y:S01]  /*c7f0*/  ISETP.LT.AND P3, PT, R6, UR6, !P0 ;  /* 0x0000000606007c0c */ /* 0x002fe2000c761270 */
[----:B------:R-:W1:Y:S01]  /*c800*/  LDCU UR6, c[0x0][0x39c] ;  /* 0x00007380ff0677ac */ /* 0x000e620008000800 */
[----:B------:R-:W-:Y:S01]  /*c810*/  LEA.HI.X.SX32 R5, R21, R24, 0x1, P6 ;  /* 0x0000001815057211 */ /* 0x000fe200030f0eff */
[----:B------:R-:W-:Y:S01]  /*c820*/  IMAD R21, R2, 0x4, R21 ;  /* 0x0000000402157824 */ /* 0x000fe200078e0215 */
[----:B------:R-:W-:-:S02]  /*c830*/  IADD3 R6, P6, PT, R23, R0, RZ ;  /* 0x0000000017067210 */ /* 0x000fc40007fde0ff */
[C---:B0-----:R-:W-:Y:S01]  /*c840*/  PRMT R25, R7.reuse, 0x7773, RZ ;  /* 0x0000777307197816 */ /* 0x041fe200000000ff */
[----:B------:R-:W-:Y:S01]  /*c850*/  IMAD R15, R2, 0x2, R21 ;  /* 0x00000002020f7824 */ /* 0x000fe200078e0215 */
[----:B------:R-:W-:Y:S02]  /*c860*/  PRMT R27, R7, 0x7772, RZ ;  /* 0x00007772071b7816 */ /* 0x000fe400000000ff */
[----:B------:R-:W-:Y:S02]  /*c870*/  LEA.HI.X.SX32 R7, R23, R24, 0x1, P6 ;  /* 0x0000001817077211 */ /* 0x000fe400030f0eff */
[----:B------:R-:W-:Y:S01]  /*c880*/  LOP3.LUT R14, R134, 0xa6, RZ, 0xfc, !PT ;  /* 0x000000a6860e7812 */ /* 0x000fe200078efcff */
[----:B------:R0:W-:Y:S01]  /*c890*/  @P2 STG.E.U8 desc[UR16][R4.64], R27 ;  /* 0x0000001b04002986 */ /* 0x0001e2000c101110 */
[----:B------:R-:W-:Y:S02]  /*c8a0*/  PRMT R23, R8, 0x7770, RZ ;  /* 0x0000777008177816 */ /* 0x000fe400000000ff */
[----:B-----5:R-:W-:Y:S01]  /*c8b0*/  ISETP.LT.AND P2, PT, R14, UR5, !P0 ;  /* 0x000000050e007c0c */ /* 0x020fe2000c741270 */
[----:B------:R5:W-:Y:S01]  /*c8c0*/  @P4 STG.E.U8 desc[UR16][R6.64], R25 ;  /* 0x0000001906004986 */ /* 0x000be2000c101110 */
[----:B--2---:R-:W-:Y:S01]  /*c8d0*/  IADD3 R12, P4, PT, R21, R0, RZ ;  /* 0x00000000150c7210 */ /* 0x004fe20007f9e0ff */
[----:B------:R-:W2:Y:S01]  /*c8e0*/  LDCU UR5, c[0x0][0x39c] ;  /* 0x00007380ff0577ac */ /* 0x000ea20008000800 */
[----:B------:R-:W-:-:S02]  /*c8f0*/  LOP3.LUT R14, R134, 0xa8, RZ, 0xfc, !PT ;  /* 0x000000a8860e7812 */ /* 0x000fc400078efcff */
[----:B------:R-:W-:Y:S02]  /*c900*/  LEA.HI.X.SX32 R13, R21, R24, 0x1, P4 ;  /* 0x00000018150d7211 */ /* 0x000fe400020f0eff */
[----:B---3--:R-:W-:Y:S01]  /*c910*/  ISETP.LT.AND P4, PT, R14, UR4, !P0 ;  /* 0x000000040e007c0c */ /* 0x008fe2000c781270 */
[----:B------:R-:W3:Y:S01]  /*c920*/  LDCU UR4, c[0x0][0x39c] ;  /* 0x00007380ff0477ac */ /* 0x000ee20008000800 */
[----:B0-----:R-:W-:Y:S01]  /*c930*/  LOP3.LUT R5, R134, 0xaa, RZ, 0xfc, !PT ;  /* 0x000000aa86057812 */ /* 0x001fe200078efcff */
[----:B------:R0:W-:Y:S01]  /*c940*/  @P5 STG.E.U8 desc[UR16][R12.64], R23 ;  /* 0x000000170c005986 */ /* 0x0001e2000c101110 */
[----:B------:R-:W-:Y:S02]  /*c950*/  IADD3 R4, P6, PT, R15, R0, RZ ;  /* 0x000000000f047210 */ /* 0x000fe40007fde0ff */
[----:B-1----:R-:W-:Y:S01]  /*c960*/  ISETP.LT.AND P5, PT, R5, UR6, !P0 ;  /* 0x0000000605007c0c */ /* 0x002fe2000c7a1270 */
[----:B------:R-:W1:Y:S01]  /*c970*/  LDCU UR6, c[0x0][0x39c] ;  /* 0x00007380ff0677ac */ /* 0x000e620008000800 */
[----:B------:R-:W-:Y:S01]  /*c980*/  LEA.HI.X.SX32 R5, R15, R24, 0x1, P6 ;  /* 0x000000180f057211 */ /* 0x000fe200030f0eff */
[----:B------:R-:W-:Y:S01]  /*c990*/  IMAD R15, R2, 0x2, R15 ;  /* 0x00000002020f7824 */ /* 0x000fe200078e020f */
[----:B-----5:R-:W-:-:S02]  /*c9a0*/  PRMT R25, R8, 0x7771, RZ ;  /* 0x0000777108197816 */ /* 0x020fc400000000ff */
[----:B------:R-:W-:Y:S01]  /*c9b0*/  LOP3.LUT R7, R134, 0xac, RZ, 0xfc, !PT ;  /* 0x000000ac86077812 */ /* 0x000fe200078efcff */
[----:B------:R-:W-:Y:S01]  /*c9c0*/  IMAD R21, R2, 0x2, R15 ;  /* 0x0000000202157824 */ /* 0x000fe200078e020f */
[----:B------:R-:W-:Y:S01]  /*c9d0*/  IADD3 R6, P6, PT, R15, R0, RZ ;  /* 0x000000000f067210 */ /* 0x000fe20007fde0ff */
[----:B------:R5:W-:Y:S01]  /*c9e0*/  @P1 STG.E.U8 desc[UR16][R4.64], R25 ;  /* 0x0000001904001986 */ /* 0x000be2000c101110 */
[----:B--2---:R-:W-:Y:S01]  /*c9f0*/  ISETP.LT.AND P1, PT, R7, UR5, !P0 ;  /* 0x0000000507007c0c */ /* 0x004fe2000c721270 */
[----:B------:R-:W2:Y:S01]  /*ca00*/  LDCU UR5, c[0x0][0x39c] ;  /* 0x00007380ff0577ac */ /* 0x000ea20008000800 */
        /* <DEDUP_REMOVED lines=8> */
[----:B---3--:R-:W-:Y:S01]  /*ca90*/  ISETP.LT.AND P3, PT, R14, UR4, !P0 ;  /* 0x000000040e007c0c */ /* 0x008fe2000c761270 */
[----:B------:R-:W3:Y:S01]  /*caa0*/  LDCU UR4, c[0x0][0x39c] ;  /* 0x00007380ff0477ac */ /* 0x000ee20008000800 */
[----:B------:R-:W-:Y:S01]  /*cab0*/  LOP3.LUT R8, R134, 0xb2, RZ, 0xfc, !PT ;  /* 0x000000b286087812 */ /* 0x000fe200078efcff */
[----:B------:R1:W-:Y:S01]  /*cac0*/  @P2 STG.E.U8 desc[UR16][R12.64], R23 ;  /* 0x000000170c002986 */ /* 0x0003e2000c101110 */
[----:B-----5:R-:W-:Y:S01]  /*cad0*/  IADD3 R4, P2, PT, R21, R0, RZ ;  /* 0x0000000015047210 */ /* 0x020fe20007f5e0ff */
[----:B------:R-:W-:Y:S01]  /*cae0*/  IMAD R15, R2, 0x2, R21 ;  /* 0x00000002020f7824 */ /* 0x000fe200078e0215 */
[----:B------:R-:W-:Y:S01]  /*caf0*/  PRMT R25, R9, 0x7770, RZ ;  /* 0x0000777009197816 */ /* 0x000fe200000000ff */
[----:B0-----:R-:W-:Y:S01]  /*cb00*/  VIADD R27, R3, 0xde ;  /* 0x000000de031b7836 */ /* 0x001fe20000000000 */
[----:B------:R-:W-:Y:S01]  /*cb10*/  LEA.HI.X.SX32 R5, R21, R24, 0x1, P2 ;  /* 0x0000001815057211 */ /* 0x000fe200010f0eff */
[----:B------:R-:W-:Y:S01]  /*cb20*/  VIADD R21, R3, 0xae ;  /* 0x000000ae03157836 */ /* 0x000fe20000000000 */
[----:B------:R-:W-:-:S02]  /*cb30*/  IADD3 R6, P6, PT, R15, R0, RZ ;  /* 0x000000000f067210 */ /* 0x000fc40007fde0ff */
[----:B--2---:R-:W-:Y:S01]  /*cb40*/  ISETP.LT.AND P2, PT, R8, UR5, !P0 ;  /* 0x0000000508007c0c */ /* 0x004fe2000c741270 */
[----:B------:R-:W0:Y:S01]  /*cb50*/  LDCU UR5, c[0x0][0x39c] ;  /* 0x00007380ff0577ac */ /* 0x000e220008000800 */
[----:B------:R-:W-:Y:S01]  /*cb60*/  LEA.HI.X.SX32 R7, R15, R24, 0x1, P6 ;  /* 0x000000180f077211 */ /* 0x000fe200030f0eff */
[----:B------:R-:W-:Y:S01]  /*cb70*/  IMAD R15, R2, 0x2, R15 ;  /* 0x00000002020f7824 */ /* 0x000fe200078e020f */
[----:B-1----:R-:W-:Y:S01]  /*cb80*/  PRMT R23, R9, 0x7771, RZ ;  /* 0x0000777109177816 */ /* 0x002fe200000000ff */
[----:B------:R1:W-:Y:S01]  /*cb90*/  @P4 STG.E.U8 desc[UR16][R4.64], R25 ;  /* 0x0000001904004986 */ /* 0x0003e2000c101110 */
[C---:B------:R-:W-:Y:S02]  /*cba0*/  LOP3.LUT R8, R134.reuse, 0xb4, RZ, 0xfc, !PT ;  /* 0x000000b486087812 */ /* 0x040fe400078efcff */
[C---:B---3--:R-:W-:Y:S01]  /*cbb0*/  ISETP.LT.AND P6, PT, R21.reuse, UR4, !P0 ;  /* 0x0000000415007c0c */ /* 0x048fe2000c7c1270 */
[----:B------:R-:W-:Y:S01]  /*cbc0*/  IMAD R21, R21, R2, RZ ;  /* 0x0000000215157224 */ /* 0x000fe200078e02ff */
[----:B------:R-:W-:Y:S01]  /*cbd0*/  IADD3 R12, P4, PT, R15, R0, RZ ;  /* 0x000000000f0c7210 */ /* 0x000fe20007f9e0ff */
[----:B------:R2:W-:Y:S01]  /*cbe0*/  @P5 STG.E.U8 desc[UR16][R6.64], R23 ;  /* 0x0000001706005986 */ /* 0x0005e2000c101110 */
[----:B------:R-:W3:Y:S01]  /*cbf0*/  LDCU UR4, c[0x0][0x39c] ;  /* 0x00007380ff0477ac */ /* 0x000ee20008000800 */
[----:B------:R-:W-:-:S02]  /*cc00*/  LOP3.LUT R14, R134, 0xe2, RZ, 0xfc, !PT ;  /* 0x000000e2860e7812 */ /* 0x000fc400078efcff */
[----:B------:R-:W-:Y:S01]  /*cc10*/  LEA.HI.X.SX32 R13, R15, R24, 0x1, P4 ;  /* 0x000000180f0d7211 */ /* 0x000fe200020f0eff */
[----:B------:R-:W-:Y:S01]  /*cc20*/  IMAD R15, R2, 0x4, R15 ;  /* 0x00000004020f7824 */ /* 0x000fe200078e020f */
[----:B-1----:R-:W-:Y:S02]  /*cc30*/  PRMT R25, R9, 0x7772, RZ ;  /* 0x0000777209197816 */ /* 0x002fe400000000ff */
[C---:B------:R-:W-:Y:S02]  /*cc40*/  IADD3 R4, P5, PT, R21.reuse, R0, RZ ;  /* 0x0000000015047210 */ /* 0x040fe40007fbe0ff */
[----:B------:R-:W-:Y:S01]  /*cc50*/  ISETP.LT.AND P4, PT, R8, UR6, !P0 ;  /* 0x0000000608007c0c */ /* 0x000fe2000c781270 */
[----:B------:R1:W-:Y:S01]  /*cc60*/  @P1 STG.E.U8 desc[UR16][R12.64], R25 ;  /* 0x000000190c001986 */ /* 0x0003e2000c101110 */
[----:B--2---:R-:W-:Y:S01]  /*cc70*/  LOP3.LUT R6, R134, 0xb6, RZ, 0xfc, !PT ;  /* 0x000000b686067812 */ /* 0x004fe200078efcff */
[----:B------:R-:W2:Y:S01]  /*cc80*/  LDCU UR6, c[0x0][0x39c] ;  /* 0x00007380ff0677ac */ /* 0x000ea20008000800 */
[----:B------:R-:W-:-:S02]  /*cc90*/  LEA.HI.X.SX32 R5, R21, R24, 0x1, P5 ;  /* 0x0000001815057211 */ /* 0x000fc400028f0eff */
[----:B0-----:R-:W-:Y:S01]  /*cca0*/  ISETP.LT.AND P5, PT, R6, UR5, !P0 ;  /* 0x0000000506007c0c */ /* 0x001fe2000c7a1270 */
[----:B------:R-:W0:Y:S01]  /*ccb0*/  LDCU UR5, c[0x0][0x39c] ;  /* 0x00007380ff0577ac */ /* 0x000e220008000800 */
[----:B------:R-:W-:Y:S02]  /*ccc0*/  IADD3 R6, P1, PT, R15, R0, RZ ;  /* 0x000000000f067210 */ /* 0x000fe40007f3e0ff */
[----:B------:R-:W-:Y:S02]  /*ccd0*/  PRMT R23, R9, 0x7773, RZ ;  /* 0x0000777309177816 */ /* 0x000fe400000000ff */
[----:B------:R-:W-:Y:S01]  /*cce0*/  LEA.HI.X.SX32 R7, R15, R24, 0x1, P1 ;  /* 0x000000180f077211 */ /* 0x000fe200008f0eff */
[----:B------:R-:W-:Y:S01]  /*ccf0*/  IMAD R15, R2, 0x2, R15 ;  /* 0x00000002020f7824 */ /* 0x000fe200078e020f */
[----:B------:R-:W-:Y:S01]  /*cd00*/  PRMT R21, R10, 0x7770, RZ ;  /* 0x000077700a157816 */ /* 0x000fe200000000ff */
[----:B------:R5:W-:Y:S01]  /*cd10*/  @P6 STG.E.U8 desc[UR16][R4.64], R23 ;  /* 0x0000001704006986 */ /* 0x000be2000c101110 */
[----:B------:R-:W-:Y:S01]  /*cd20*/  LOP3.LUT R8, R134, 0xb8, RZ, 0xfc, !PT ;  /* 0x000000b886087812 */ /* 0x000fe200078efcff */
[----:B-1----:R-:W-:Y:S01]  /*cd30*/  IMAD R13, R2, 0x2, R15 ;  /* 0x00000002020d7824 */ /* 0x002fe200078e020f */
[----:B------:R-:W-:Y:S01]  /*cd40*/  LOP3.LUT R12, R134, 0xba, RZ, 0xfc, !PT ;  /* 0x000000ba860c7812 */ /* 0x000fe200078efcff */
[----:B------:R1:W-:Y:S01]  /*cd50*/  @P3 STG.E.U8 desc[UR16][R6.64], R21 ;  /* 0x0000001506003986 */ /* 0x0003e2000c101110 */
[----:B---3--:R-:W-:Y:S01]  /*cd60*/  ISETP.LT.AND P1, PT, R8, UR4, !P0 ;  /* 0x0000000408007c0c */ /* 0x008fe2000c721270 */
[----:B------:R-:W3:Y:S01]  /*cd70*/  LDCU UR4, c[0x0][0x39c] ;  /* 0x00007380ff0477ac */ /* 0x000ee20008000800 */
[----:B------:R-:W-:-:S02]  /*cd80*/  IADD3 R8, P3, PT, R15, R0, RZ ;  /* 0x000000000f087210 */ /* 0x000fc40007f7e0ff */
[----:B------:R-:W-:Y:S02]  /*cd90*/  PRMT R25, R16, 0x7771, RZ ;  /* 0x0000777110197816 */ /* 0x000fe400000000ff */
[----:B------:R-:W-:Y:S02]  /*cda0*/  LEA.HI.X.SX32 R9, R15, R24, 0x1, P3 ;  /* 0x000000180f097211 */ /* 0x000fe400018f0eff */
[C---:B-----5:R-:W-:Y:S02]  /*cdb0*/  IADD3 R4, P6, PT, R13.reuse, R0, RZ ;  /* 0x000000000d047210 */ /* 0x060fe40007fde0ff */
[----:B------:R-:W-:Y:S02]  /*cdc0*/  PRMT R23, R10, 0x7771, RZ ;  /* 0x000077710a177816 */ /* 0x000fe400000000ff */
[----:B------:R-:W-:Y:S01]  /*cdd0*/  LEA.HI.X.SX32 R5, R13, R24, 0x1, P6 ;  /* 0x000000180d057211 */ /* 0x000fe200030f0eff */
[----:B------:R-:W-:Y:S01]  /*cde0*/  IMAD R13, R2, 0x2, R13 ;  /* 0x00000002020d7824 */ /* 0x000fe200078e020d */
[----:B0-----:R-:W-:Y:S01]  /*cdf0*/  ISETP.LT.AND P3, PT, R12, UR5, !P0 ;  /* 0x000000050c007c0c */ /* 0x001fe2000c761270 */
[----:B------:R-:W0:Y:S01]  /*ce00*/  LDCU UR5, c[0x0][0x39c] ;  /* 0x00007380ff0577ac */ /* 0x000e220008000800 */
[----:B-1----:R-:W-:Y:S01]  /*ce10*/  PRMT R21, R10, 0x7772, RZ ;  /* 0x000077720a157816 */ /* 0x002fe200000000ff */
[----:B------:R-:W-:Y:S01]  /*ce20*/  IMAD R15, R2, 0x2, R13 ;  /* 0x00000002020f7824 */ /* 0x000fe200078e020d */
[----:B------:R-:W-:Y:S01]  /*ce30*/  LOP3.LUT R7, R134, 0xc0, RZ, 0xfc, !PT ;  /* 0x000000c086077812 */ /* 0x000fe200078efcff */
[----:B------:R1:W-:Y:S01]  /*ce40*/  @P2 STG.E.U8 desc[UR16][R8.64], R23 ;  /* 0x0000001708002986 */ /* 0x0003e2000c101110 */
[----:B------:R-:W-:-:S02]  /*ce50*/  IADD3 R6, P6, PT, R13, R0, RZ ;  /* 0x000000000d067210 */ /* 0x000fc40007fde0ff */
[----:B------:R-:W-:Y:S01]  /*ce60*/  LOP3.LUT R12, R134, 0xbc, RZ, 0xfc, !PT ;  /* 0x000000bc860c7812 */ /* 0x000fe200078efcff */
[----:B------:R5:W-:Y:S01]  /*ce70*/  @P4 STG.E.U8 desc[UR16][R4.64], R21 ;  /* 0x0000001504004986 */ /* 0x000be2000c101110 */
[----:B----4-:R-:W-:Y:S01]  /*ce80*/  ISETP.LT.AND P4, PT, R7, UR7, !P0 ;  /* 0x0000000707007c0c */ /* 0x010fe2000c781270 */
[----:B------:R-:W4:Y:S01]  /*ce90*/  LDCU UR7, c[0x0][0x39c] ;  /* 0x00007380ff0777ac */ /* 0x000f220008000800 */
[----:B------:R-:W-:Y:S02]  /*cea0*/  LEA.HI.X.SX32 R7, R13, R24, 0x1, P6 ;  /* 0x000000180d077211 */ /* 0x000fe400030f0eff */
[----:B--2---:R-:W-:Y:S01]  /*ceb0*/  ISETP.LT.AND P2, PT, R12, UR6, !P0 ;  /* 0x000000060c007c0c */ /* 0x004fe2000c741270 */
[----:B------:R-:W2:Y:S01]  /*cec0*/  LDCU UR6, c[0x0][0x39c] ;  /* 0x00007380ff0677ac */ /* 0x000ea20008000800 */
[----:B-1----:R-:W-:Y:S02]  /*ced0*/  IADD3 R8, P6, PT, R15, R0, RZ ;  /* 0x000000000f087210 */ /* 0x002fe40007fde0ff */
[----:B------:R-:W-:-:S02]  /*cee0*/  PRMT R23, R10, 0x7773, RZ ;  /* 0x000077730a177816 */ /* 0x000fc400000000ff */
[----:B-----5:R-:W-:Y:S02]  /*cef0*/  PRMT R21, R11, 0x7770, RZ ;  /* 0x000077700b157816 */ /* 0x020fe400000000ff */
        /* <DEDUP_REMOVED lines=10> */
[----:B------:R-:W-:Y:S02]  /*cfa0*/  LEA.HI.X.SX32 R5, R15, R24, 0x1, P1 ;  /* 0x000000180f057211 */ /* 0x000fe400008f0eff */
[----:B------:R-:W-:Y:S01]  /*cfb0*/  PRMT R15, R11, 0x7771, RZ ;  /* 0x000077710b0f7816 */ /* 0x000fe200000000ff */
[----:B-1----:R-:W-:Y:S01]  /*cfc0*/  VIADD R23, R3, 0xbe ;  /* 0x000000be03177836 */ /* 0x002fe20000000000 */
[----:B------:R-:W-:Y:S02]  /*cfd0*/  IADD3 R6, P6, PT, R13, R0, RZ ;  /* 0x000000000d067210 */ /* 0x000fe40007fde0ff */
[----:B--2---:R-:W-:Y:S01]  /*cfe0*/  ISETP.LT.AND P1, PT, R10, UR6, !P0 ;  /* 0x000000060a007c0c */ /* 0x004fe2000c721270 */
[----:B------:R1:W-:Y:S01]  /*cff0*/  @P3 STG.E.U8 desc[UR16][R4.64], R15 ;  /* 0x0000000f04003986 */ /* 0x0003e2000c101110 */
[C---:B---3--:R-:W-:Y:S01]  /*d000*/  ISETP.LT.AND P3, PT, R23.reuse, UR4, !P0 ;  /* 0x0000000417007c0c */ /* 0x048fe2000c761270 */
[----:B------:R-:W2:Y:S01]  /*d010*/  LDCU UR4, c[0x0][0x39c] ;  /* 0x00007380ff0477ac */ /* 0x000ea20008000800 */
[----:B0-----:R-:W-:Y:S01]  /*d020*/  IMAD R9, R23, R2, RZ ;  /* 0x0000000217097224 */ /* 0x001fe200078e02ff */
[----:B------:R-:W-:Y:S01]  /*d030*/  LEA.HI.X.SX32 R7, R13, R24, 0x1, P6 ;  /* 0x000000180d077211 */ /* 0x000fe200030f0eff */
[----:B------:R-:W-:Y:S01]  /*d040*/  IMAD R13, R2, 0x4, R13 ;  /* 0x00000004020d7824 */ /* 0x000fe200078e020d */
[----:B------:R-:W-:Y:S01]  /*d050*/  PRMT R21, R11, 0x7772, RZ ;  /* 0x000077720b157816 */ /* 0x000fe200000000ff */
[----:B------:R-:W0:Y:S01]  /*d060*/  LDCU UR6, c[0x0][0x39c] ;  /* 0x00007380ff0677ac */ /* 0x000e220008000800 */
[----:B------:R-:W-:-:S02]  /*d070*/  LOP3.LUT R10, R134, 0xc6, RZ, 0xfc, !PT ;  /* 0x000000c6860a7812 */ /* 0x000fc400078efcff */
[C---:B------:R-:W-:Y:S01]  /*d080*/  IADD3 R8, P6, PT, R9.reuse, R0, RZ ;  /* 0x0000000009087210 */ /* 0x040fe20007fde0ff */
[----:B------:R3:W-:Y:S01]  /*d090*/  @P2 STG.E.U8 desc[UR16][R6.64], R21 ;  /* 0x0000001506002986 */ /* 0x0007e2000c101110 */
[----:B-----5:R-:W-:Y:S01]  /*d0a0*/  ISETP.LT.AND P2, PT, R10, UR5, !P0 ;  /* 0x000000050a007c0c */ /* 0x020fe2000c741270 */
[----:B------:R-:W5:Y:S01]  /*d0b0*/  LDCU UR5, c[0x0][0x39c] ;  /* 0x00007380ff0577ac */ /* 0x000f620008000800 */
[----:B------:R-:W-:Y:S02]  /*d0c0*/  LEA.HI.X.SX32 R9, R9, R24, 0x1, P6 ;  /* 0x0000001809097211 */ /* 0x000fe400030f0eff */
[----:B-1----:R-:W-:Y:S01]  /*d0d0*/  PRMT R15, R11, 0x7773, RZ ;  /* 0x000077730b0f7816 */ /* 0x002fe200000000ff */
[----:B------:R-:W-:Y:S01]  /*d0e0*/  IMAD R11, R2, 0x2, R13 ;  /* 0x00000002020b7824 */ /* 0x000fe200078e020d */
[C---:B------:R-:W-:Y:S02]  /*d0f0*/  IADD3 R4, P6, PT, R13.reuse, R0, RZ ;  /* 0x000000000d047210 */ /* 0x040fe40007fde0ff */
[----:B------:R-:W-:Y:S01]  /*d100*/  LOP3.LUT R10, R134, 0xc8, RZ, 0xfc, !PT ;  /* 0x000000c8860a7812 */ /* 0x000fe200078efcff */
[----:B------:R1:W-:Y:S01]  /*d110*/  @P3 STG.E.U8 desc[UR16][R8.64], R15 ;  /* 0x0000000f08003986 */ /* 0x0003e2000c101110 */
[----:B------:R-:W-:-:S02]  /*d120*/  LEA.HI.X.SX32 R5, R13, R24, 0x1, P6 ;  /* 0x000000180d057211 */ /* 0x000fc400030f0eff */
[C---:B---3--:R-:W-:Y:S02]  /*d130*/  IADD3 R6, P6, PT, R11.reuse, R0, RZ ;  /* 0x000000000b067210 */ /* 0x048fe40007fde0ff */
[----:B--2---:R-:W-:Y:S01]  /*d140*/  ISETP.LT.AND P3, PT, R10, UR4, !P0 ;  /* 0x000000040a007c0c */ /* 0x004fe2000c761270 */
[----:B------:R-:W2:Y:S01]  /*d150*/  LDCU UR4, c[0x0][0x39c] ;  /* 0x00007380ff0477ac */ /* 0x000ea20008000800 */
[----:B------:R-:W-:Y:S02]  /*d160*/  PRMT R21, R16, 0x7770, RZ ;  /* 0x0000777010157816 */ /* 0x000fe400000000ff */
[----:B------:R-:W-:Y:S01]  /*d170*/  LEA.HI.X.SX32 R7, R11, R24, 0x1, P6 ;  /* 0x000000180b077211 */ /* 0x000fe200030f0eff */
[----:B------:R-:W-:Y:S01]  /*d180*/  IMAD R11, R2, 0x2, R11 ;  /* 0x00000002020b7824 */ /* 0x000fe200078e020b */
[----:B------:R-:W-:Y:S01]  /*d190*/  LOP3.LUT R10, R134, 0xca, RZ, 0xfc, !PT ;  /* 0x000000ca860a7812 */ /* 0x000fe200078efcff */
[----:B------:R3:W-:Y:S01]  /*d1a0*/  @P4 STG.E.U8 desc[UR16][R4.64], R21 ;  /* 0x0000001504004986 */ /* 0x0007e2000c101110 */
[----:B------:R-:W-:Y:S01]  /*d1b0*/  PRMT R23, R16, 0x7772, RZ ;  /* 0x0000777210177816 */ /* 0x000fe200000000ff */
[----:B------:R-:W-:Y:S01]  /*d1c0*/  IMAD R13, R2, 0x2, R11 ;  /* 0x00000002020d7824 */ /* 0x000fe200078e020b */
[----:B-----5:R-:W-:Y:S01]  /*d1d0*/  ISETP.LT.AND P4, PT, R10, UR5, !P0 ;  /* 0x000000050a007c0c */ /* 0x020fe2000c781270 */
[----:B------:R5:W-:Y:S01]  /*d1e0*/  @P5 STG.E.U8 desc[UR16][R6.64], R25 ;  /* 0x0000001906005986 */ /* 0x000be2000c101110 */
[----:B-1----:R-:W-:Y:S01]  /*d1f0*/  IADD3 R8, P5, PT, R11, R0, RZ ;  /* 0x000000000b087210 */ /* 0x002fe20007fbe0ff */
[----:B------:R-:W1:Y:S01]  /*d200*/  LDCU UR5, c[0x0][0x39c] ;  /* 0x00007380ff0577ac */ /* 0x000e620008000800 */
[----:B------:R-:W-:-:S02]  /*d210*/  LOP3.LUT R10, R134, 0xcc, RZ, 0xfc, !PT ;  /* 0x000000cc860a7812 */ /* 0x000fc400078efcff */
[----:B------:R-:W-:Y:S02]  /*d220*/  LEA.HI.X.SX32 R9, R11, R24, 0x1, P5 ;  /* 0x000000180b097211 */ /* 0x000fe400028f0eff */
[----:B0-----:R-:W-:Y:S01]  /*d230*/  ISETP.LT.AND P6, PT, R10, UR6, !P0 ;  /* 0x000000060a007c0c */ /* 0x001fe2000c7c1270 */
[----:B------:R-:W0:Y:S01]  /*d240*/  LDCU UR6, c[0x0][0x39c] ;  /* 0x00007380ff0677ac */ /* 0x000e220008000800 */
[C---:B---3--:R-:W-:Y:S01]  /*d250*/  IADD3 R4, P5, PT, R13.reuse, R0, RZ ;  /* 0x000000000d047210 */ /* 0x048fe20007fbe0ff */
[----:B------:R3:W-:Y:S01]  /*d260*/  @P1 STG.E.U8 desc[UR16][R8.64], R23 ;  /* 0x0000001708001986 */ /* 0x0007e2000c101110 */
[----:B------:R-:W-:Y:S02]  /*d270*/  LOP3.LUT R10, R134, 0xd0, RZ, 0xfc, !PT ;  /* 0x000000d0860a7812 */ /* 0x000fe400078efcff */
        /* <DEDUP_REMOVED lines=8> */
[----:B-----5:R-:W-:Y:S01]  /*d300*/  IADD3 R6, P2, PT, R13, R0, RZ ;  /* 0x000000000d067210 */ /* 0x020fe20007f5e0ff */
[----:B---3--:R-:W-:Y:S01]  /*d310*/  VIADD R9, R3, 0xce ;  /* 0x000000ce03097836 */ /* 0x008fe20000000000 */
[----:B------:R-:W-:-:S02]  /*d320*/  PRMT R23, R17, 0x7770, RZ ;  /* 0x0000777011177816 */ /* 0x000fc400000000ff */
[----:B------:R-:W-:Y:S02]  /*d330*/  LEA.HI.X.SX32 R7, R13, R24, 0x1, P2 ;  /* 0x000000180d077211 */ /* 0x000fe400010f0eff */
[----:B------:R-:W-:Y:S02]  /*d340*/  IADD3 R10, P5, PT, R15, R0, RZ ;  /* 0x000000000f0a7210 */ /* 0x000fe40007fbe0ff */
[----:B-1----:R-:W-:Y:S01]  /*d350*/  ISETP.LT.AND P2, PT, R11, UR5, !P0 ;  /* 0x000000050b007c0c */ /* 0x002fe2000c741270 */
[----:B------:R-:W1:Y:S01]  /*d360*/  LDCU UR5, c[0x0][0x39c] ;  /* 0x00007380ff0577ac */ /* 0x000e620008000800 */
[----:B------:R-:W-:Y:S01]  /*d370*/  LEA.HI.X.SX32 R11, R15, R24, 0x1, P5 ;  /* 0x000000180f0b7211 */ /* 0x000fe200028f0eff */
[----:B------:R-:W-:Y:S01]  /*d380*/  IMAD R15, R2, 0x2, R15 ;  /* 0x00000002020f7824 */ /* 0x000fe200078e020f */
[----:B0-----:R-:W-:Y:S01]  /*d390*/  PRMT R21, R17, 0x7771, RZ ;  /* 0x0000777111157816 */ /* 0x001fe200000000ff */
[----:B------:R0:W-:Y:S01]  /*d3a0*/  @P3 STG.E.U8 desc[UR16][R6.64], R23 ;  /* 0x0000001706003986 */ /* 0x0001e2000c101110 */
[C---:B--2---:R-:W-:Y:S01]  /*d3b0*/  ISETP.LT.AND P3, PT, R9.reuse, UR4, !P0 ;  /* 0x0000000409007c0c */ /* 0x044fe2000c761270 */
[----:B------:R-:W-:Y:S01]  /*d3c0*/  IMAD R9, R9, R2, RZ ;  /* 0x0000000209097224 */ /* 0x000fe200078e02ff */
[----:B------:R-:W-:Y:S01]  /*d3d0*/  PRMT R13, R17, 0x7772, RZ ;  /* 0x00007772110d7816 */ /* 0x000fe200000000ff */
[----:B------:R2:W-:Y:S01]  /*d3e0*/  @P4 STG.E.U8 desc[UR16][R10.64], R21 ;  /* 0x000000150a004986 */ /* 0x0005e2000c101110 */
[----:B------:R-:W-:Y:S01]  /*d3f0*/  IADD3 R4, P4, PT, R15, R0, RZ ;  /* 0x000000000f047210 */ /* 0x000fe20007f9e0ff */
[----:B------:R-:W3:Y:S01]  /*d400*/  LDCU UR4, c[0x0][0x39c] ;  /* 0x00007380ff0477ac */ /* 0x000ee20008000800 */
[----:B------:R-:W-:-:S02]  /*d410*/  LOP3.LUT R8, R134, 0xd4, RZ, 0xfc, !PT ;  /* 0x000000d486087812 */ /* 0x000fc400078efcff */
[----:B------:R-:W-:Y:S01]  /*d420*/  LEA.HI.X.SX32 R5, R15, R24, 0x1, P4 ;  /* 0x000000180f057211 */ /* 0x000fe200020f0eff */
[----:B------:R-:W-:Y:S01]  /*d430*/  IMAD R15, R2, 0x4, R15 ;  /* 0x00000004020f7824 */ /* 0x000fe200078e020f */
[----:B------:R-:W-:Y:S02]  /*d440*/  PRMT R17, R17, 0x7773, RZ ;  /* 0x0000777311117816 */ /* 0x000fe400000000ff */
[----:B0-----:R-:W-:Y:S01]  /*d450*/  LOP3.LUT R7, R134, 0xd6, RZ, 0xfc, !PT ;  /* 0x000000d686077812 */ /* 0x001fe200078efcff */
[----:B------:R0:W-:Y:S01]  /*d460*/  @P6 STG.E.U8 desc[UR16][R4.64], R13 ;  /* 0x0000000d04006986 */ /* 0x0001e2000c101110 */
[----:B------:R-:W-:Y:S01]  /*d470*/  IADD3 R6, P5, PT, R9, R0, RZ ;  /* 0x0000000009067210 */ /* 0x000fe20007fbe0ff */
[----:B--2---:R-:W-:Y:S01]  /*d480*/  IMAD R11, R2, 0x2, R15 ;  /* 0x00000002020b7824 */ /* 0x004fe200078e020f */
[----:B-1----:R-:W-:Y:S01]  /*d490*/  ISETP.LT.AND P6, PT, R7, UR5, !P0 ;  /* 0x0000000507007c0c */ /* 0x002fe2000c7c1270 */
[----:B------:R-:W1:Y:S01]  /*d4a0*/  LDCU UR5, c[0x0][0x39c] ;  /* 0x00007380ff0577ac */ /* 0x000e620008000800 */
[----:B------:R-:W-:-:S02]  /*d4b0*/  LEA.HI.X.SX32 R7, R9, R24, 0x1, P5 ;  /* 0x0000001809077211 */ /* 0x000fc400028f0eff */
[----:B------:R-:W-:Y:S01]  /*d4c0*/  ISETP.LT.AND P4, PT, R8, UR6, !P0 ;  /* 0x0000000608007c0c */ /* 0x000fe2000c781270 */
[----:B------:R-:W2:Y:S01]  /*d4d0*/  LDCU UR6, c[0x0][0x39c] ;  /* 0x00007380ff0677ac */ /* 0x000ea20008000800 */
[----:B------:R-:W-:Y:S01]  /*d4e0*/  LOP3.LUT R9, R134, 0xd8, RZ, 0xfc, !PT ;  /* 0x000000d886097812 */ /* 0x000fe200078efcff */
[----:B------:R5:W-:Y:S01]  /*d4f0*/  @P3 STG.E.U8 desc[UR16][R6.64], R17 ;  /* 0x0000001106003986 */ /* 0x000be2000c101110 */
[----:B------:R-:W-:Y:S02]  /*d500*/  IADD3 R8, P5, PT, R15, R0, RZ ;  /* 0x000000000f087210 */ /* 0x000fe40007fbe0ff */
[----:B----4-:R-:W-:Y:S01]  /*d510*/  ISETP.LT.AND P3, PT, R9, UR7, !P0 ;  /* 0x0000000709007c0c */ /* 0x010fe2000c761270 */
[----:B------:R-:W4:Y:S01]  /*d520*/  LDCU UR7, c[0x0][0x39c] ;  /* 0x00007380ff0777ac */ /* 0x000f220008000800 */
[----:B------:R-:W-:Y:S02]  /*d530*/  LEA.HI.X.SX32 R9, R15, R24, 0x1, P5 ;  /* 0x000000180f097211 */ /* 0x000fe400028f0eff */
[----:B------:R-:W-:-:S02]  /*d540*/  PRMT R15, R18, 0x7770, RZ ;  /* 0x00007770120f7816 */ /* 0x000fc400000000ff */
[C---:B0-----:R-:W-:Y:S02]  /*d550*/  IADD3 R4, P5, PT, R11.reuse, R0, RZ ;  /* 0x000000000b047210 */ /* 0x041fe40007fbe0ff */
[----:B------:R-:W-:Y:S01]  /*d560*/  LOP3.LUT R10, R134, 0xda, RZ, 0xfc, !PT ;  /* 0x000000da860a7812 */ /* 0x000fe200078efcff */
[----:B-----5:R-:W-:Y:S01]  /*d570*/  IMAD R7, R2, 0x2, R11 ;  /* 0x0000000202077824 */ /* 0x020fe200078e020b */
[----:B------:R0:W-:Y:S01]  /*d580*/  @P1 STG.E.U8 desc[UR16][R8.64], R15 ;  /* 0x0000000f08001986 */ /* 0x0001e2000c101110 */
[----:B------:R-:W-:Y:S02]  /*d590*/  LEA.HI.X.SX32 R5, R11, R24, 0x1, P5 ;  /* 0x000000180b057211 */ /* 0x000fe400028f0eff */
[----:B---3--:R-:W-:Y:S01]  /*d5a0*/  ISETP.LT.AND P1, PT, R10, UR4, !P0 ;  /* 0x000000040a007c0c */ /* 0x008fe2000c721270 */
[----:B------:R-:W3:Y:S01]  /*d5b0*/  LDCU UR4, c[0x0][0x39c] ;  /* 0x00007380ff0477ac */ /* 0x000ee20008000800 */
[----:B------:R-:W-:Y:S02]  /*d5c0*/  IADD3 R10, P5, PT, R7, R0, RZ ;  /* 0x00000000070a7210 */ /* 0x000fe40007fbe0ff */
[----:B------:R-:W-:-:S02]  /*d5d0*/  PRMT R13, R18, 0x7771, RZ ;  /* 0x00007771120d7816 */ /* 0x000fc400000000ff */
[----:B------:R-:W-:Y:S02]  /*d5e0*/  LOP3.LUT R6, R134, 0xdc, RZ, 0xfc, !PT ;  /* 0x000000dc86067812 */ /* 0x000fe400078efcff */
[----:B------:R-:W-:Y:S01]  /*d5f0*/  LEA.HI.X.SX32 R11, R7, R24, 0x1, P5 ;  /* 0x00000018070b7211 */ /* 0x000fe200028f0eff */
[----:B------:R-:W-:Y:S01]  /*d600*/  IMAD R7, R2, 0x2, R7 ;  /* 0x0000000202077824 */ /* 0x000fe200078e0207 */
[----:B------:R-:W-:Y:S01]  /*d610*/  PRMT R17, R18, 0x7772, RZ ;  /* 0x0000777212117816 */ /* 0x000fe200000000ff */
[----:B------:R5:W-:Y:S01]  /*d620*/  @P2 STG.E.U8 desc[UR16][R4.64], R13 ;  /* 0x0000000d04002986 */ /* 0x000be2000c101110 */
[----:B-1----:R-:W-:Y:S01]  /*d630*/  ISETP.LT.AND P2, PT, R6, UR5, !P0 ;  /* 0x0000000506007c0c */ /* 0x002fe2000c741270 */
[----:B------:R-:W1:Y:S01]  /*d640*/  LDCU UR5, c[0x0][0x39c] ;  /* 0x00007380ff0577ac */ /* 0x000e620008000800 */
[----:B------:R-:W-:Y:S01]  /*d650*/  LOP3.LUT R6, R134, 0xe0, RZ, 0xfc, !PT ;  /* 0x000000e086067812 */ /* 0x000fe200078efcff */
[----:B------:R1:W-:Y:S01]  /*d660*/  @P4 STG.E.U8 desc[UR16][R10.64], R17 ;  /* 0x000000110a004986 */ /* 0x0003e2000c101110 */
[C---:B0-----:R-:W-:Y:S01]  /*d670*/  IADD3 R8, P4, PT, R7.reuse, R0, RZ ;  /* 0x0000000007087210 */ /* 0x041fe20007f9e0ff */
[----:B------:R-:W-:Y:S01]  /*d680*/  IMAD R15, R2, 0x2, R7 ;  /* 0x00000002020f7824 */ /* 0x000fe200078e0207 */
[----:B--2---:R-:W-:Y:S01]  /*d690*/  ISETP.LT.AND P5, PT, R6, UR6, !P0 ;  /* 0x0000000606007c0c */ /* 0x004fe2000c7a1270 */
[----:B------:R-:W0:Y:S01]  /*d6a0*/  LDCU UR6, c[0x0][0x39c] ;  /* 0x00007380ff0677ac */ /* 0x000e220008000800 */
[----:B------:R-:W-:-:S02]  /*d6b0*/  LEA.HI.X.SX32 R9, R7, R24, 0x1, P4 ;  /* 0x0000001807097211 */ /* 0x000fc400020f0eff */
[----:B------:R-:W2:Y:S01]  /*d6c0*/  LDS.128 R4, [R132+0x800] ;  /* 0x0008000084047984 */ /* 0x000ea20000000c00 */
[----:B------:R-:W-:Y:S02]  /*d6d0*/  IADD3 R12, P4, PT, R15, R0, RZ ;  /* 0x000000000f0c7210 */ /* 0x000fe40007f9e0ff */
[----:B------:R-:W-:Y:S02]  /*d6e0*/  PRMT R25, R18, 0x7773, RZ ;  /* 0x0000777312197816 */ /* 0x000fe400000000ff */
[----:B------:R-:W-:Y:S02]  /*d6f0*/  PRMT R21, R19, 0x7770, RZ ;  /* 0x0000777013157816 */ /* 0x000fe400000000ff */
[----:B-----5:R-:W-:Y:S01]  /*d700*/  LEA.HI.X.SX32 R13, R15, R24, 0x1, P4 ;  /* 0x000000180f0d7211 */ /* 0x020fe200020f0eff */
[----:B------:R-:W-:Y:S01]  /*d710*/  IMAD R15, R2, 0x2, R15 ;  /* 0x00000002020f7824 */ /* 0x000fe200078e020f */
[----:B-1----:R-:W-:Y:S01]  /*d720*/  ISETP.LT.AND P4, PT, R14, UR5, !P0 ;  /* 0x000000050e007c0c */ /* 0x002fe2000c781270 */
[----:B------:R1:W-:Y:S01]  /*d730*/  @P6 STG.E.U8 desc[UR16][R8.64], R25 ;  /* 0x0000001908006986 */ /* 0x0003e2000c101110 */
[----:B------:R-:W5:Y:S01]  /*d740*/  LDCU UR5, c[0x0][0x39c] ;  /* 0x00007380ff0577ac */ /* 0x000f620008000800 */
[----:B------:R-:W-:Y:S01]  /*d750*/  IMAD R17, R2, 0x2, R15 ;  /* 0x0000000202117824 */ /* 0x000fe200078e020f */
[----:B------:R-:W-:Y:S01]  /*d760*/  PRMT R23, R19, 0x7771, RZ ;  /* 0x0000777113177816 */ /* 0x000fe200000000ff */
[----:B------:R4:W-:Y:S01]  /*d770*/  @P3 STG.E.U8 desc[UR16][R12.64], R21 ;  /* 0x000000150c003986 */ /* 0x0009e2000c101110 */
[----:B------:R-:W-:-:S02]  /*d780*/  IADD3 R10, P3, PT, R15, R0, RZ ;  /* 0x000000000f0a7210 */ /* 0x000fc40007f7e0ff */
[----:B------:R-:W-:Y:S02]  /*d790*/  LOP3.LUT R14, R134, 0xe4, RZ, 0xfc, !PT ;  /* 0x000000e4860e7812 */ /* 0x000fe400078efcff */
[----:B------:R-:W-:Y:S01]  /*d7a0*/  LEA.HI.X.SX32 R11, R15, R24, 0x1, P3 ;  /* 0x000000180f0b7211 */ /* 0x000fe200018f0eff */
[C---:B------:R-:W-:Y:S01]  /*d7b0*/  IMAD R15, R27.reuse, R2, RZ ;  /* 0x000000021b0f7224 */ /* 0x040fe200078e02ff */
[----:B---3--:R-:W-:Y:S01]  /*d7c0*/  ISETP.LT.AND P3, PT, R27, UR4, !P0 ;  /* 0x000000041b007c0c */ /* 0x008fe2000c761270 */
[----:B------:R-:W3:Y:S01]  /*d7d0*/  LDCU UR4, c[0x0][0x39c] ;  /* 0x00007380ff0477ac */ /* 0x000ee20008000800 */
[C---:B-1----:R-:W-:Y:S01]  /*d7e0*/  IADD3 R8, P6, PT, R17.reuse, R0, RZ ;  /* 0x0000000011087210 */ /* 0x042fe20007fde0ff */
[----:B------:R1:W-:Y:S01]  /*d7f0*/  @P1 STG.E.U8 desc[UR16][R10.64], R23 ;  /* 0x000000170a001986 */ /* 0x0003e2000c101110 */
[----:B0-----:R-:W-:Y:S01]  /*d800*/  ISETP.LT.AND P1, PT, R14, UR6, !P0 ;  /* 0x000000060e007c0c */ /* 0x001fe2000c721270 */
[----:B------:R-:W0:Y:S01]  /*d810*/  LDCU UR6, c[0x0][0x39c] ;  /* 0x00007380ff0677ac */ /* 0x000e220008000800 */
[----:B------:R-:W-:Y:S01]  /*d820*/  LEA.HI.X.SX32 R9, R17, R24, 0x1, P6 ;  /* 0x0000001811097211 */ /* 0x000fe200030f0eff */
[----:B------:R-:W-:Y:S01]  /*d830*/  IMAD R17, R2, 0x4, R17 ;  /* 0x0000000402117824 */ /* 0x000fe200078e0211 */
[----:B----4-:R-:W-:Y:S01]  /*d840*/  PRMT R21, R19, 0x7773, RZ ;  /* 0x0000777313157816 */ /* 0x010fe200000000ff */
[----:B------:R-:W-:Y:S01]  /*d850*/  VIADD R25, R3, 0xee ;  /* 0x000000ee03197836 */ /* 0x000fe20000000000 */
[----:B------:R-:W-:-:S02]  /*d860*/  IADD3 R12, P6, PT, R15, R0, RZ ;  /* 0x000000000f0c7210 */ /* 0x000fc40007fde0ff */
[----:B------:R-:W-:Y:S02]  /*d870*/  PRMT R19, R19, 0x7772, RZ ;  /* 0x0000777213137816 */ /* 0x000fe400000000ff */
[----:B------:R-:W-:Y:S02]  /*d880*/  LOP3.LUT R14, R134, 0xe6, RZ, 0xfc, !PT ;  /* 0x000000e6860e7812 */ /* 0x000fe400078efcff */
[----:B------:R-:W-:Y:S01]  /*d890*/  LEA.HI.X.SX32 R13, R15, R24, 0x1, P6 ;  /* 0x000000180f0d7211 */ /* 0x000fe200030f0eff */
[----:B------:R4:W-:Y:S01]  /*d8a0*/  @P2 STG.E.U8 desc[UR16][R8.64], R19 ;  /* 0x0000001308002986 */ /* 0x0009e2000c101110 */
[C---:B-1----:R-:W-:Y:S02]  /*d8b0*/  IADD3 R10, P6, PT, R17.reuse, R0, RZ ;  /* 0x00000000110a7210 */ /* 0x042fe40007fde0ff */
[----:B-----5:R-:W-:Y:S01]  /*d8c0*/  ISETP.LT.AND P2, PT, R14, UR5, !P0 ;  /* 0x000000050e007c0c */ /* 0x020fe2000c741270 */
[----:B------:R-:W1:Y:S01]  /*d8d0*/  LDCU UR5, c[0x0][0x39c] ;  /* 0x00007380ff0577ac */ /* 0x000e620008000800 */
[----:B------:R-:W-:Y:S01]  /*d8e0*/  LEA.HI.X.SX32 R11, R17, R24, 0x1, P6 ;  /* 0x00000018110b7211 */ /* 0x000fe200030f0eff */
[----:B------:R-:W-:Y:S01]  /*d8f0*/  IMAD R17, R2, 0x2, R17 ;  /* 0x0000000202117824 */ /* 0x000fe200078e0211 */
[----:B--2---:R-:W-:Y:S01]  /*d900*/  PRMT R23, R4, 0x7770, RZ ;  /* 0x0000777004177816 */ /* 0x004fe200000000ff */
[----:B------:R2:W-:Y:S01]  /*d910*/  @P3 STG.E.U8 desc[UR16][R12.64], R21 ;  /* 0x000000150c003986 */ /* 0x0005e2000c101110 */
[----:B------:R-:W-:Y:S01]  /*d920*/  LOP3.LUT R14, R134, 0xe8, RZ, 0xfc, !PT ;  /* 0x000000e8860e7812 */ /* 0x000fe200078efcff */
[----:B------:R-:W-:Y:S01]  /*d930*/  IMAD R15, R2, 0x2, R17 ;  /* 0x00000002020f7824 */ /* 0x000fe200078e0211 */
[----:B------:R-:W-:Y:S01]  /*d940*/  LOP3.LUT R16, R134, 0xfa, RZ, 0xfc, !PT ;  /* 0x000000fa86107812 */ /* 0x000fe200078efcff */
[----:B------:R5:W-:Y:S01]  /*d950*/  @P5 STG.E.U8 desc[UR16][R10.64], R23 ;  /* 0x000000170a005986 */ /* 0x000be2000c101110 */
[----:B---3--:R-:W-:Y:S01]  /*d960*/  ISETP.LT.AND P3, PT, R14, UR4, !P0 ;  /* 0x000000040e007c0c */ /* 0x008fe2000c761270 */
[----:B------:R-:W3:Y:S01]  /*d970*/  LDCU UR4, c[0x0][0x39c] ;  /* 0x00007380ff0477ac */ /* 0x000ee20008000800 */
[----:B----4-:R-:W-:-:S02]  /*d980*/  IADD3 R8, P5, PT, R17, R0, RZ ;  /* 0x0000000011087210 */ /* 0x010fc40007fbe0ff */
[----:B------:R-:W-:Y:S02]  /*d990*/  LOP3.LUT R14, R134, 0xea, RZ, 0xfc, !PT ;  /* 0x000000ea860e7812 */ /* 0x000fe400078efcff */
[----:B------:R-:W-:Y:S02]  /*d9a0*/  LEA.HI.X.SX32 R9, R17, R24, 0x1, P5 ;  /* 0x0000001811097211 */ /* 0x000fe400028f0eff */
[C---:B--2---:R-:W-:Y:S02]  /*d9b0*/  IADD3 R12, P6, PT, R15.reuse, R0, RZ ;  /* 0x000000000f0c7210 */ /* 0x044fe40007fde0ff */
[----:B------:R-:W-:Y:S02]  /*d9c0*/  PRMT R21, R4, 0x7771, RZ ;  /* 0x0000777104157816 */ /* 0x000fe400000000ff */
[----:B------:R-:W-:Y:S01]  /*d9d0*/  LEA.HI.X.SX32 R13, R15, R24, 0x1, P6 ;  /* 0x000000180f0d7211 */ /* 0x000fe200030f0eff */
[----:B------:R-:W-:Y:S01]  /*d9e0*/  IMAD R15, R2, 0x2, R15 ;  /* 0x00000002020f7824 */ /* 0x000fe200078e020f */
[----:B-1----:R-:W-:Y:S01]  /*d9f0*/  ISETP.LT.AND P5, PT, R14, UR5, !P0 ;  /* 0x000000050e007c0c */ /* 0x002fe2000c7a1270 */
[----:B------:R-:W1:Y:S01]  /*da00*/  LDCU UR5, c[0x0][0x39c] ;  /* 0x00007380ff0577ac */ /* 0x000e620008000800 */
[----:B------:R-:W-:Y:S01]  /*da10*/  PRMT R19, R4, 0x7772, RZ ;  /* 0x0000777204137816 */ /* 0x000fe200000000ff */
[----:B------:R-:W-:Y:S01]  /*da20*/  IMAD R17, R2, 0x2, R15 ;  /* 0x0000000202117824 */ /* 0x000fe200078e020f */
[----:B-----5:R-:W-:Y:S01]  /*da30*/  LOP3.LUT R11, R134, 0xf0, RZ, 0xfc, !PT ;  /* 0x000000f0860b7812 */ /* 0x020fe200078efcff */
[----:B------:R2:W-:Y:S01]  /*da40*/  @P4 STG.E.U8 desc[UR16][R8.64], R21 ;  /* 0x0000001508004986 */ /* 0x0005e2000c101110 */
[----:B------:R-:W-:-:S02]  /*da50*/  IADD3 R10, P6, PT, R15, R0, RZ ;  /* 0x000000000f0a7210 */ /* 0x000fc40007fde0ff */
[----:B------:R-:W-:Y:S01]  /*da60*/  LOP3.LUT R14, R134, 0xec, RZ, 0xfc, !PT ;  /* 0x000000ec860e7812 */ /* 0x000fe200078efcff */
[----:B------:R4:W-:Y:S01]  /*da70*/  @P1 STG.E.U8 desc[UR16][R12.64], R19 ;  /* 0x000000130c001986 */ /* 0x0009e2000c101110 */
[----:B------:R-:W-:Y:S02]  /*da80*/  ISETP.LT.AND P1, PT, R11, UR7, !P0 ;  /* 0x000000070b007c0c */ /* 0x000fe4000c721270 */
[----:B------:R-:W-:Y:S02]  /*da90*/  LEA.HI.X.SX32 R11, R15, R24, 0x1, P6 ;  /* 0x000000180f0b7211 */ /* 0x000fe400030f0eff */
[----:B------:R-:W-:Y:S02]  /*daa0*/  PRMT R23, R4, 0x7773, RZ ;  /* 0x0000777304177816 */ /* 0x000fe400000000ff */
[----:B0-----:R-:W-:Y:S01]  /*dab0*/  ISETP.LT.AND P4, PT, R14, UR6, !P0 ;  /* 0x000000060e007c0c */ /* 0x001fe2000c781270 */
[----:B------:R-:W0:Y:S01]  /*dac0*/  LDCU UR6, c[0x0][0x39c] ;  /* 0x00007380ff0677ac */ /* 0x000e220008000800 */
[----:B--2---:R-:W-:Y:S01]  /*dad0*/  IADD3 R8, P6, PT, R17, R0, RZ ;  /* 0x0000000011087210 */ /* 0x004fe20007fde0ff */
[----:B------:R2:W-:Y:S01]  /*dae0*/  @P2 STG.E.U8 desc[UR16][R10.64], R23 ;  /* 0x000000170a002986 */ /* 0x0005e2000c101110 */
[----:B------:R-:W-:-:S02]  /*daf0*/  PRMT R21, R5, 0x7770, RZ ;  /* 0x0000777005157816 */ /* 0x000fc400000000ff */
[----:B------:R-:W-:Y:S01]  /*db00*/  LEA.HI.X.SX32 R9, R17, R24, 0x1, P6 ;  /* 0x0000001811097211 */ /* 0x000fe200030f0eff */
[----:B------:R-:W-:Y:S01]  /*db10*/  IMAD R17, R2, 0x2, R17 ;  /* 0x0000000202117824 */ /* 0x000fe200078e0211 */
[----:B------:R-:W-:Y:S02]  /*db20*/  LOP3.LUT R4, R134, 0xf2, RZ, 0xfc, !PT ;  /* 0x000000f286047812 */ /* 0x000fe400078efcff */
[----:B----4-:R-:W-:Y:S01]  /*db30*/  PRMT R19, R5, 0x7771, RZ ;  /* 0x0000777105137816 */ /* 0x010fe200000000ff */
[----:B------:R4:W-:Y:S01]  /*db40*/  @P3 STG.E.U8 desc[UR16][R8.64], R21 ;  /* 0x0000001508003986 */ /* 0x0009e2000c101110 */
[----:B-1----:R-:W-:Y:S01]  /*db50*/  ISETP.LT.AND P2, PT, R4, UR5, !P0 ;  /* 0x0000000504007c0c */ /* 0x002fe2000c741270 */
[----:B------:R-:W-:Y:S01]  /*db60*/  IMAD R15, R2, 0x2, R17 ;  /* 0x00000002020f7824 */ /* 0x000fe200078e0211 */
[----:B------:R-:W-:Y:S01]  /*db70*/  IADD3 R12, P3, PT, R17, R0, RZ ;  /* 0x00000000110c7210 */ /* 0x000fe20007f7e0ff */
[----:B------:R-:W1:Y:S01]  /*db80*/  LDCU UR5, c[0x0][0x39c] ;  /* 0x00007380ff0577ac */ /* 0x000e620008000800 */
[----:B------:R-:W-:-:S02]  /*db90*/  LOP3.LUT R4, R134, 0xf4, RZ, 0xfc, !PT ;  /* 0x000000f486047812 */ /* 0x000fc400078efcff */
[----:B------:R-:W-:Y:S01]  /*dba0*/  LEA.HI.X.SX32 R13, R17, R24, 0x1, P3 ;  /* 0x00000018110d7211 */ /* 0x000fe200018f0eff */
[----:B------:R-:W-:Y:S01]  /*dbb0*/  IMAD R17, R25, R2, RZ ;  /* 0x0000000219117224 */ /* 0x000fe200078e02ff */
[----:B--2---:R-:W-:Y:S02]  /*dbc0*/  IADD3 R10, P6, PT, R15, R0, RZ ;  /* 0x000000000f0a7210 */ /* 0x004fe40007fde0ff */
[----:B---3--:R-:W-:Y:S01]  /*dbd0*/  ISETP.LT.AND P3, PT, R25, UR4, !P0 ;  /* 0x0000000419007c0c */ /* 0x008fe2000c761270 */
[----:B------:R-:W2:Y:S01]  /*dbe0*/  LDCU UR4, c[0x0][0x39c] ;  /* 0x00007380ff0477ac */ /* 0x000ea20008000800 */
[----:B------:R-:W-:Y:S01]  /*dbf0*/  LEA.HI.X.SX32 R11, R15, R24, 0x1, P6 ;  /* 0x000000180f0b7211 */ /* 0x000fe200030f0eff */
[----:B------:R3:W-:Y:S01]  /*dc00*/  @P5 STG.E.U8 desc[UR16][R12.64], R19 ;  /* 0x000000130c005986 */ /* 0x0007e2000c101110 */
[----:B----4-:R-:W-:Y:S01]  /*dc10*/  IADD3 R8, P6, PT, R17, R0, RZ ;  /* 0x0000000011087210 */ /* 0x010fe20007fde0ff */
[----:B------:R-:W-:Y:S01]  /*dc20*/  IMAD R15, R2, 0x4, R15 ;  /* 0x00000004020f7824 */ /* 0x000fe200078e020f */
[----:B------:R-:W-:-:S02]  /*dc30*/  PRMT R23, R5, 0x7772, RZ ;  /* 0x0000777205177816 */ /* 0x000fc400000000ff */
[----:B0-----:R-:W-:Y:S01]  /*dc40*/  ISETP.LT.AND P5, PT, R4, UR6, !P0 ;  /* 0x0000000604007c0c */ /* 0x001fe2000c7a1270 */
[----:B------:R-:W0:Y:S01]  /*dc50*/  LDCU UR6, c[0x0][0x39c] ;  /* 0x00007380ff0677ac */ /* 0x000e220008000800 */
[----:B------:R-:W-:Y:S01]  /*dc60*/  LEA.HI.X.SX32 R9, R17, R24, 0x1, P6 ;  /* 0x0000001811097211 */ /* 0x000fe200030f0eff */
[----:B------:R-:W-:Y:S01]  /*dc70*/  IMAD R17, R2, 0x2, R15 ;  /* 0x0000000202117824 */ /* 0x000fe200078e020f */
[----:B------:R-:W-:Y:S01]  /*dc80*/  PRMT R21, R5, 0x7773, RZ ;  /* 0x0000777305157816 */ /* 0x000fe200000000ff */
[----:B------:R-:W-:Y:S01]  /*dc90*/  @P4 STG.E.U8 desc[UR16][R10.64], R23 ;  /* 0x000000170a004986 */ /* 0x000fe2000c101110 */
[C---:B------:R-:W-:Y:S02]  /*dca0*/  LOP3.LUT R4, R134.reuse, 0xf6, RZ, 0xfc, !PT ;  /* 0x000000f686047812 */ /* 0x040fe400078efcff */
[----:B---3--:R-:W-:Y:S01]  /*dcb0*/  LOP3.LUT R13, R134, 0xf8, RZ, 0xfc, !PT ;  /* 0x000000f8860d7812 */ /* 0x008fe200078efcff */
[----:B------:R3:W-:Y:S01]  /*dcc0*/  @P3 STG.E.U8 desc[UR16][R8.64], R21 ;  /* 0x0000001508003986 */ /* 0x0007e2000c101110 */
[----:B-1----:R-:W-:Y:S01]  /*dcd0*/  ISETP.LT.AND P4, PT, R4, UR5, !P0 ;  /* 0x0000000504007c0c */ /* 0x002fe2000c781270 */
[----:B------:R-:W1:Y:S01]  /*dce0*/  LDCU UR5, c[0x0][0x39c] ;  /* 0x00007380ff0577ac */ /* 0x000e620008000800 */
[----:B------:R-:W-:-:S02]  /*dcf0*/  IADD3 R4, P3, PT, R15, R0, RZ ;  /* 0x000000000f047210 */ /* 0x000fc40007f7e0ff */
[----:B------:R-:W-:Y:S02]  /*dd00*/  IADD3 R12, P6, PT, R17, R0, RZ ;  /* 0x00000000110c7210 */ /* 0x000fe40007fde0ff */
[-C--:B------:R-:W-:Y:S02]  /*dd10*/  LEA.HI.X.SX32 R5, R15, R24.reuse, 0x1, P3 ;  /* 0x000000180f057211 */ /* 0x080fe400018f0eff */
[C---:B------:R-:W-:Y:S02]  /*dd20*/  PRMT R19, R6.reuse, 0x7770, RZ ;  /* 0x0000777006137816 */ /* 0x040fe400000000ff */
[----:B--2---:R-:W-:Y:S01]  /*dd30*/  ISETP.LT.AND P3, PT, R13, UR4, !P0 ;  /* 0x000000040d007c0c */ /* 0x004fe2000c761270 */
[----:B------:R-:W2:Y:S01]  /*dd40*/  LDCU UR4, c[0x0][0x39c] ;  /* 0x00007380ff0477ac */ /* 0x000ea20008000800 */
[----:B------:R-:W-:Y:S01]  /*dd50*/  PRMT R15, R6, 0x7771, RZ ;  /* 0x00007771060f7816 */ /* 0x000fe200000000ff */
[----:B------:R4:W-:Y:S01]  /*dd60*/  @P1 STG.E.U8 desc[UR16][R4.64], R19 ;  /* 0x0000001304001986 */ /* 0x0009e2000c101110 */
[----:B------:R-:W-:Y:S01]  /*dd70*/  LEA.HI.X.SX32 R13, R17, R24, 0x1, P6 ;  /* 0x00000018110d7211 */ /* 0x000fe200030f0eff */
[----:B------:R-:W-:Y:S01]  /*dd80*/  IMAD R17, R2, 0x2, R17 ;  /* 0x0000000202117824 */ /* 0x000fe200078e0211 */
[----:B------:R-:W-:Y:S01]  /*dd90*/  LOP3.LUT R134, R134, 0xfc, RZ, 0xfc, !PT ;  /* 0x000000fc86867812 */ /* 0x000fe200078efcff */
[----:B---3--:R-:W-:Y:S01]  /*dda0*/  VIADD R21, R3, 0xfe ;  /* 0x000000fe03157836 */ /* 0x008fe20000000000 */
[----:B------:R-:W-:Y:S01]  /*ddb0*/  PRMT R25, R6, 0x7772, RZ ;  /* 0x0000777206197816 */ /* 0x000fe200000000ff */
[----:B------:R3:W-:Y:S01]  /*ddc0*/  @P2 STG.E.U8 desc[UR16][R12.64], R15 ;  /* 0x0000000f0c002986 */ /* 0x0007e2000c101110 */
[----:B------:R-:W-:Y:S01]  /*ddd0*/  IMAD R11, R2, 0x2, R17 ;  /* 0x00000002020b7824 */ /* 0x000fe200078e0211 */
[----:B------:R-:W-:-:S02]  /*dde0*/  IADD3 R8, P2, PT, R17, R0, RZ ;  /* 0x0000000011087210 */ /* 0x000fc40007f5e0ff */
[----:B0-----:R-:W-:Y:S01]  /*ddf0*/  ISETP.LT.AND P1, PT, R21, UR6, !P0 ;  /* 0x0000000615007c0c */ /* 0x001fe2000c721270 */
[C---:B------:R-:W-:Y:S01]  /*de00*/  IMAD R3, R2.reuse, 0x2, R11 ;  /* 0x0000000202037824 */ /* 0x040fe200078e020b */
[----:B------:R-:W-:Y:S02]  /*de10*/  LEA.HI.X.SX32 R9, R17, R24, 0x1, P2 ;  /* 0x0000001811097211 */ /* 0x000fe400010f0eff */
[-C--:B----4-:R-:W-:Y:S02]  /*de20*/  IADD3 R4, P2, PT, R11, R0.reuse, RZ ;  /* 0x000000000b047210 */ /* 0x090fe40007f5e0ff */
[----:B------:R-:W-:Y:S01]  /*de30*/  IADD3 R10, P6, PT, R3, R0, RZ ;  /* 0x00000000030a7210 */ /* 0x000fe20007fde0ff */
[----:B------:R0:W-:Y:S01]  /*de40*/  @P5 STG.E.U8 desc[UR16][R8.64], R25 ;  /* 0x0000001908005986 */ /* 0x0001e2000c101110 */
[----:B---3--:R-:W-:Y:S01]  /*de50*/  IMAD R15, R21, R2, RZ ;  /* 0x00000002150f7224 */ /* 0x008fe200078e02ff */
[-C--:B------:R-:W-:Y:S01]  /*de60*/  LEA.HI.X.SX32 R5, R11, R24.reuse, 0x1, P2 ;  /* 0x000000180b057211 */ /* 0x080fe200010f0eff */
[----:B------:R-:W-:Y:S01]  /*de70*/  IMAD R13, R2, 0x2, R3 ;  /* 0x00000002020d7824 */ /* 0x000fe200078e0203 */
[----:B------:R-:W-:-:S02]  /*de80*/  LEA.HI.X.SX32 R11, R3, R24, 0x1, P6 ;  /* 0x00000018030b7211 */ /* 0x000fc400030f0eff */
[-C--:B------:R-:W-:Y:S01]  /*de90*/  IADD3 R14, P2, PT, R15, R0.reuse, RZ ;  /* 0x000000000f0e7210 */ /* 0x080fe20007f5e0ff */
[----:B------:R-:W-:Y:S01]  /*dea0*/  IMAD R3, R2, 0x2, R13 ;  /* 0x0000000202037824 */ /* 0x000fe200078e020d */
[----:B------:R-:W-:Y:S02]  /*deb0*/  IADD3 R12, P6, PT, R13, R0, RZ ;  /* 0x000000000d0c7210 */ /* 0x000fe40007fde0ff */
[-C--:B------:R-:W-:Y:S02]  /*dec0*/  LEA.HI.X.SX32 R15, R15, R24.reuse, 0x1, P2 ;  /* 0x000000180f0f7211 */ /* 0x080fe400010f0eff */
[----:B--2---:R-:W-:Y:S02]  /*ded0*/  ISETP.LT.AND P2, PT, R16, UR4, !P0 ;  /* 0x0000000410007c0c */ /* 0x004fe4000c741270 */
[----:B-1----:R-:W-:Y:S02]  /*dee0*/  ISETP.LT.AND P0, PT, R134, UR5, !P0 ;  /* 0x0000000586007c0c */ /* 0x002fe4000c701270 */
[----:B------:R-:W-:-:S02]  /*def0*/  LEA.HI.X.SX32 R13, R13, R24, 0x1, P6 ;  /* 0x000000180d0d7211 */ /* 0x000fc400030f0eff */
[----:B------:R-:W-:Y:S02]  /*df00*/  IADD3 R2, P6, PT, R3, R0, RZ ;  /* 0x0000000003027210 */ /* 0x000fe40007fde0ff */
[----:B------:R-:W-:Y:S02]  /*df10*/  PRMT R23, R6, 0x7773, RZ ;  /* 0x0000777306177816 */ /* 0x000fe400000000ff */
[C---:B------:R-:W-:Y:S02]  /*df20*/  PRMT R17, R7.reuse, 0x7773, RZ ;  /* 0x0000777307117816 */ /* 0x040fe400000000ff */
[C---:B------:R-:W-:Y:S01]  /*df30*/  PRMT R19, R7.reuse, 0x7772, RZ ;  /* 0x0000777207137816 */ /* 0x040fe200000000ff */
[----:B------:R0:W-:Y:S01]  /*df40*/  @P4 STG.E.U8 desc[UR16][R4.64], R23 ;  /* 0x0000001704004986 */ /* 0x0001e2000c101110 */
[C---:B------:R-:W-:Y:S02]  /*df50*/  PRMT R21, R7.reuse, 0x7771, RZ ;  /* 0x0000777107157816 */ /* 0x040fe400000000ff */
[----:B------:R-:W-:-:S02]  /*df60*/  PRMT R7, R7, 0x7770, RZ ;  /* 0x0000777007077816 */ /* 0x000fc400000000ff */
[----:B------:R-:W-:-:S03]  /*df70*/  LEA.HI.X.SX32 R3, R3, R24, 0x1, P6 ;  /* 0x0000001803037211 */ /* 0x000fc600030f0eff */
[----:B------:R0:W-:Y:S04]  /*df80*/  @P3 STG.E.U8 desc[UR16][R10.64], R7 ;  /* 0x000000070a003986 */ /* 0x0001e8000c101110 */
[----:B------:R0:W-:Y:S04]  /*df90*/  @P2 STG.E.U8 desc[UR16][R12.64], R21 ;  /* 0x000000150c002986 */ /* 0x0001e8000c101110 */
[----:B------:R0:W-:Y:S04]  /*dfa0*/  @P0 STG.E.U8 desc[UR16][R2.64], R19 ;  /* 0x0000001302000986 */ /* 0x0001e8000c101110 */
[----:B------:R0:W-:Y:S01]  /*dfb0*/  @P1 STG.E.U8 desc[UR16][R14.64], R17 ;  /* 0x000000110e001986 */ /* 0x0001e2000c101110 */
[----:B------:R-:W-:Y:S06]  /*dfc0*/  BAR.SYNC.DEFER_BLOCKING 0x0 ;  /* 0x0000000000007b1d */ /* 0x000fec0000010000 */
[----:B------:R-:W-:Y:S05]  /*dfd0*/  BRA.U UP0, `(.L_x_13) ;  /* 0x0000000100a07547 */ /* 0x000fea000b800000 */
[----:B------:R-:W1:Y:S01]  /*dfe0*/  S2UR UR5, SR_CgaCtaId ;  /* 0x00000000000579c3 */ /* 0x000e620000008800 */
[----:B------:R-:W-:Y:S01]  /*dff0*/  NOP ;  /* 0x0000000000007918 */ /* 0x000fe20000000000 */
[----:B------:R-:W-:Y:S01]  /*e000*/  UMOV UR4, 0x50 ;  /* 0x0000005000047882 */ /* 0x000fe20000000000 */
[----:B------:R-:W-:Y:S02]  /*e010*/  IMAD.U32 R0, RZ, RZ, UR18 ;  /* 0x00000012ff007e24 */ /* 0x000fe4000f8e00ff */
[----:B0-----:R-:W-:Y:S02]  /*e020*/  IMAD.MOV.U32 R3, RZ, RZ, 0xff ;  /* 0x000000ffff037424 */ /* 0x001fe400078e00ff */
[----:B------:R-:W-:Y:S01]  /*e030*/  IMAD.MOV.U32 R7, RZ, RZ, 0x1 ;  /* 0x00000001ff077424 */ /* 0x000fe200078e00ff */
[----:B------:R-:W-:-:S04]  /*e040*/  LOP3.LUT R0, R0, 0xffff, RZ, 0xc0, !PT ;  /* 0x0000ffff00007812 */ /* 0x000fc800078ec0ff */
[----:B------:R-:W-:-:S05]  /*e050*/  SHF.R.U32.HI R0, RZ, 0x5, R0 ;  /* 0x00000005ff007819 */ /* 0x000fca0000011600 */
[----:B------:R-:W-:Y:S01]  /*e060*/  VIADD R2, R0, 0x10 ;  /* 0x0000001000027836 */ /* 0x000fe20000000000 */
[----:B------:R-:W-:Y:S01]  /*e070*/  SHF.L.U32 R0, R3, R0, RZ ;  /* 0x0000000003007219 */ /* 0x000fe200000006ff */
[----:B-1----:R-:W-:-:S03]  /*e080*/  ULEA UR6, UR5, UR4, 0x18 ;  /* 0x0000000405067291 */ /* 0x002fc6000f8ec0ff */
[----:B------:R-:W-:-:S04]  /*e090*/  SHF.L.U32 R3, R7, R2, RZ ;  /* 0x0000000207037219 */ /* 0x000fc800000006ff */
[----:B------:R-:W-:Y:S02]  /*e0a0*/  LOP3.LUT R0, R3, R0, RZ, 0xfc, !PT ;  /* 0x0000000003007212 */ /* 0x000fe400078efcff */
[----:B------:R-:W0:Y:S02]  /*e0b0*/  LDS R5, [UR6] ;  /* 0x00000006ff057984 */ /* 0x000e240008000800 */
[C---:B------:R-:W-:Y:S02]  /*e0c0*/  LOP3.LUT R2, R0.reuse, 0xffff, RZ, 0xc0, !PT ;  /* 0x0000ffff00027812 */ /* 0x040fe400078ec0ff */
[----:B0-----:R-:W-:-:S04]  /*e0d0*/  LOP3.LUT R3, R0, 0xffff, R5, 0x80, !PT ;  /* 0x0000ffff00037812 */ /* 0x001fc800078e8005 */
[----:B------:R-:W-:-:S13]  /*e0e0*/  ISETP.NE.AND P0, PT, R3, R2, PT ;  /* 0x000000020300720c */ /* 0x000fda0003f05270 */
[----:B------:R-:W-:Y:S05]  /*e0f0*/  @P0 BRA `(.L_x_14) ;  /* 0x0000000000500947 */ /* 0x000fea0003800000 */
[----:B------:R-:W-:Y:S02]  /*e100*/  SHF.R.U32.HI R5, RZ, 0x10, R5 ;  /* 0x00000010ff057819 */ /* 0x000fe40000011605 */
[----:B------:R-:W-:-:S04]  /*e110*/  SHF.R.U32.HI R2, RZ, 0x10, R0 ;  /* 0x00000010ff027819 */ /* 0x000fc80000011600 */
[----:B------:R-:W-:-:S04]  /*e120*/  LOP3.LUT R5, R5, R2, RZ, 0xc0, !PT ;  /* 0x0000000205057212 */ /* 0x000fc800078ec0ff */
[----:B------:R-:W-:-:S13]  /*e130*/  ISETP.NE.AND P0, PT, R5, R2, PT ;  /* 0x000000020500720c */ /* 0x000fda0003f05270 */
[----:B------:R-:W-:Y:S05]  /*e140*/  @P0 BRA `(.L_x_15) ;  /* 0x0000000000300947 */ /* 0x000fea0003800000 */
[----:B------:R-:W-:Y:S01]  /*e150*/  R2UR UR4, R0 ;  /* 0x00000000000472ca */ /* 0x000fe200000e0000 */
[----:B------:R-:W-:Y:S01]  /*e160*/  VOTEU.ANY UR5, UPT, PT ;  /* 0x0000000000057886 */ /* 0x000fe200038e0100 */
[----:B------:R-:W0:Y:S01]  /*e170*/  S2R R0, SR_LANEID ;  /* 0x0000000000007919 */ /* 0x000e220000000000 */
[----:B------:R-:W-:-:S10]  /*e180*/  UFLO.U32 UR5, UR5 ;  /* 0x00000005000572bd */ /* 0x000fd400080e0000 */
[----:B------:R-:W-:-:S06]  /*e190*/  ULOP3.LUT UR4, URZ, UR4, URZ, 0x33, !UPT ;  /* 0x00000004ff047292 */ /* 0x000fcc000f8e33ff */
[----:B------:R-:W-:-:S04]  /*e1a0*/  IMAD.U32 R2, RZ, RZ, UR4 ;  /* 0x00000004ff027e24 */ /* 0x000fc8000f8e00ff */
[----:B------:R-:W1:Y:S02]  /*e1b0*/  REDUX UR7, R2 ;  /* 0x00000000020773c4 */ /* 0x000e640000000000 */
[----:B------:R2:W-:Y:S01]  /*e1c0*/  UTCATOMSWS.AND URZ, UR4 ;  /* 0x0000000400ff79e3 */ /* 0x0005e20008000000 */
[----:B0-----:R-:W-:Y:S01]  /*e1d0*/  ISETP.EQ.U32.AND P0, PT, R0, UR5, PT ;  /* 0x0000000500007c0c */ /* 0x001fe2000bf02070 */
[----:B-1----:R-:W-:-:S12]  /*e1e0*/  IMAD.U32 R0, RZ, RZ, UR7 ;  /* 0x00000007ff007e24 */ /* 0x002fd8000f8e00ff */
[----:B------:R2:W-:Y:S01]  /*e1f0*/  @P0 ATOMS.AND RZ, [UR6], R0 ;  /* 0x00000000ffff098c */ /* 0x0005e2000a800006 */
[----:B------:R-:W-:Y:S05]  /*e200*/  BRA `(.L_x_13) ;  /* 0x0000000000147947 */ /* 0x000fea0003800000 */
.L_x_15:
[----:B------:R-:W-:-:S07]  /*e210*/  MOV R2, 0xe230 ;  /* 0x0000e23000027802 */ /* 0x000fce0000000f00 */
[----:B------:R-:W-:Y:S05]  /*e220*/  CALL.REL.NOINC `($__internal_0_$__cuda_sm10x_tcgen05_guardrail_trap_col_being_dealloced_not_returned_by_alloc) ;  /* 0x00000000002c7944 */ /* 0x000fea0003c00000 */
[----:B------:R-:W-:Y:S05]  /*e230*/  BRA `(.L_x_13) ;  /* 0x0000000000087947 */ /* 0x000fea0003800000 */
.L_x_14:
[----:B------:R-:W-:-:S07]  /*e240*/  MOV R2, 0xe260 ;  /* 0x0000e26000027802 */ /* 0x000fce0000000f00 */
[----:B------:R-:W-:Y:S05]  /*e250*/  CALL.REL.NOINC `($__internal_2_$__cuda_sm10x_tcgen05_guardrail_trap_unallocated_columns_being_dealloced) ;  /* 0x0000000000387944 */ /* 0x000fea0003c00000 */
.L_x_13:
[----:B------:R-:W-:Y:S01]  /*e260*/  NOP ;  /* 0x0000000000007918 */ /* 0x000fe20000000000 */
[----:B--2---:R-:W-:Y:S05]  /*e270*/  EXIT ;  /* 0x000000000000794d */ /* 0x004fea0003800000 */
.L_x_8:
[----:B------:R-:W0:Y:S02]  /*e280*/  SYNCS.PHASECHK.TRANS64.TRYWAIT P2, [UR13], R123 ;  /* 0x0000007bff0075a7 */ /* 0x000e24000804110d */
[----:B0-----:R-:W-:Y:S05]  /*e290*/  @!P2 BRA `(.L_x_8) ;  /* 0xfffffffc00f8a947 */ /* 0x001fea000383ffff */
[----:B------:R-:W-:Y:S05]  /*e2a0*/  BRA `(.L_x_16) ;  /* 0xffffff8c00647947 */ /* 0x000fea000383ffff */
.L_x_12:
[----:B------:R-:W2:Y:S02]  /*e2b0*/  SYNCS.PHASECHK.TRANS64.TRYWAIT P0, [UR13], R4 ;  /* 0x00000004ff0075a7 */ /* 0x000ea4000800110d */
[----:B--2---:R-:W-:Y:S05]  /*e2c0*/  @!P0 BRA `(.L_x_12) ;  /* 0xfffffffc00f88947 */ /* 0x004fea000383ffff */
[----:B------:R-:W-:Y:S05]  /*e2d0*/  BRA `(.L_x_11) ;  /* 0xffffffa4005c7947 */ /* 0x000fea000383ffff */
        .weak           $__internal_0_$__cuda_sm10x_tcgen05_guardrail_trap_col_being_dealloced_not_returned_by_alloc
        .type           $__internal_0_$__cuda_sm10x_tcgen05_guardrail_trap_col_being_dealloced_not_returned_by_alloc,@function
        .size           $__internal_0_$__cuda_sm10x_tcgen05_guardrail_trap_col_being_dealloced_not_returned_by_alloc,($__internal_1_$__cuda_sm10x_tcgen05_guardrail_trap_phase_invalid_during_alloc - $__internal_0_$__cuda_sm10x_tcgen05_guardrail_trap_col_being_dealloced_not_returned_by_alloc)
$__internal_0_$__cuda_sm10x_tcgen05_guardrail_trap_col_being_dealloced_not_returned_by_alloc:
[----:B------:R-:W-:Y:S05]  /*e2e0*/  BPT.TRAP 0x1 ;  /* 0x000000040000795c */ /* 0x000fea0000300000 */
[----:B------:R-:W-:-:S04]  /*e2f0*/  IMAD.MOV.U32 R3, RZ, RZ, 0x0 ;  /* 0x00000000ff037424 */ /* 0x000fc800078e00ff */
[----:B------:R-:W-:Y:S05]  /*e300*/  RET.REL.NODEC R2 `(matmul_kernel) ;  /* 0xffffff1c023c7950 */ /* 0x000fea0003c3ffff */
        .weak           $__internal_1_$__cuda_sm10x_tcgen05_guardrail_trap_phase_invalid_during_alloc
        .type           $__internal_1_$__cuda_sm10x_tcgen05_guardrail_trap_phase_invalid_during_alloc,@function
        .size           $__internal_1_$__cuda_sm10x_tcgen05_guardrail_trap_phase_invalid_during_alloc,($__internal_2_$__cuda_sm10x_tcgen05_guardrail_trap_unallocated_columns_being_dealloced - $__internal_1_$__cuda_sm10x_tcgen05_guardrail_trap_phase_invalid_during_alloc)
$__internal_1_$__cuda_sm10x_tcgen05_guardrail_trap_phase_invalid_during_alloc:
[----:B------:R-:W-:Y:S05]  /*e310*/  BPT.TRAP 0x1 ;  /* 0x000000040000795c */ /* 0x000fea0000300000 */
[----:B------:R-:W-:-:S04]  /*e320*/  IMAD.MOV.U32 R5, RZ, RZ, 0x0 ;  /* 0x00000000ff057424 */ /* 0x000fc800078e00ff */
[----:B------:R-:W-:Y:S05]  /*e330*/  RET.REL.NODEC R4 `(matmul_kernel) ;  /* 0xffffff1c04307950 */ /* 0x000fea0003c3ffff */
        .weak           $__internal_2_$__cuda_sm10x_tcgen05_guardrail_trap_unallocated_columns_being_dealloced
        .type           $__internal_2_$__cuda_sm10x_tcgen05_guardrail_trap_unallocated_columns_being_dealloced,@function
        .size           $__internal_2_$__cuda_sm10x_tcgen05_guardrail_trap_unallocated_columns_being_dealloced,(.L_x_20 - $__internal_2_$__cuda_sm10x_tcgen05_guardrail_trap_unallocated_columns_being_dealloced)
$__internal_2_$__cuda_sm10x_tcgen05_guardrail_trap_unallocated_columns_being_dealloced:
[----:B------:R-:W-:Y:S05]  /*e340*/  BPT.TRAP 0x1 ;  /* 0x000000040000795c */ /* 0x000fea0000300000 */
[----:B------:R-:W-:-:S04]  /*e350*/  IMAD.MOV.U32 R3, RZ, RZ, 0x0 ;  /* 0x00000000ff037424 */ /* 0x000fc800078e00ff */
[----:B------:R-:W-:Y:S05]  /*e360*/  RET.REL.NODEC R2 `(matmul_kernel) ;  /* 0xffffff1c02247950 */ /* 0x000fea0003c3ffff */
.L_x_17:
[----:B------:R-:W-:-:S00]  /*e370*/  BRA `(.L_x_17) ;  /* 0xfffffffc00fc7947 */ /* 0x000fc0000383ffff */
[----:B------:R-:W-:-:S00]  /*e380*/  NOP ;  /* 0x0000000000007918 */ /* 0x000fc00000000000 */
[----:B------:R-:W-:-:S00]  /*e390*/  NOP ;  /* 0x0000000000007918 */ /* 0x000fc00000000000 */
[----:B------:R-:W-:-:S00]  /*e3a0*/  NOP ;  /* 0x0000000000007918 */ /* 0x000fc00000000000 */
[----:B------:R-:W-:-:S00]  /*e3b0*/  NOP ;  /* 0x0000000000007918 */ /* 0x000fc00000000000 */
[----:B------:R-:W-:-:S00]  /*e3c0*/  NOP ;  /* 0x0000000000007918 */ /* 0x000fc00000000000 */
[----:B------:R-:W-:-:S00]  /*e3d0*/  NOP ;  /* 0x0000000000007918 */ /* 0x000fc00000000000 */
[----:B------:R-:W-:-:S00]  /*e3e0*/  NOP ;  /* 0x0000000000007918 */ /* 0x000fc00000000000 */
[----:B------:R-:W-:-:S00]  /*e3f0*/  NOP ;  /* 0x0000000000007918 */ /* 0x000fc00000000000 */
.L_x_20:


//--------------------- .nv.shared.matmul_kernel  --------------------------
	.section	.nv.shared.matmul_kernel,"aw",@nobits
	.sectionflags	@""
	.align	16
	.zero		1024


//--------------------- .nv.shared.reserved.0     --------------------------
	.section	.nv.shared.reserved.0,"aw",@nobits
	.align	8
	.weak		__nv_reservedSMEM_offset_0_alias
	.size		__nv_reservedSMEM_offset_0_alias, 0, 64
	.other		__nv_reservedSMEM_offset_0_alias,@"STO_CUDA_RESERVED_SHARED STV_DEFAULT"
__nv_reservedSMEM_offset_0_alias:
	.zero		0
.nv.shared.reserved.0:
	.zero		64
	.weak		__nv_reservedSMEM_allocation_phase
	.type		__nv_reservedSMEM_allocation_phase,@object
	.size		__nv_reservedSMEM_allocation_phase,(.L_0 - __nv_reservedSMEM_allocation_phase)
__nv_reservedSMEM_allocation_phase:
	.zero		1
.L_0:
	.zero		7
	.weak		__nv_reservedSMEM_devtool_atexit_pc
	.type		__nv_reservedSMEM_devtool_atexit_pc,@object
	.size		__nv_reservedSMEM_devtool_atexit_pc,(__nv_reservedSMEM_allocation_mask - __nv_reservedSMEM_devtool_atexit_pc)
__nv_reservedSMEM_devtool_atexit_pc:
	.zero		8
	.weak		__nv_reservedSMEM_allocation_mask
	.type		__nv_reservedSMEM_allocation_mask,@object
	.size		__nv_reservedSMEM_allocation_mask,(.L_2 - __nv_reservedSMEM_allocation_mask)
__nv_reservedSMEM_allocation_mask:
	.zero		4
.L_2:


//--------------------- .nv.constant0.matmul_kernel --------------------------
	.section	.nv.constant0.matmul_kernel,"a",@progbits
	.sectionflags	@""
	.align	4
.nv.constant0.matmul_kernel:
	.zero		976


//--------------------- SYMBOLS --------------------------

	.type		.nv.reservedSmem.offset0,@object
	.size		.nv.reservedSmem.offset0,0x4
	.type		.nv.reservedSmem.cap,@object
	.size		.nv.reservedSmem.cap,0x4
